	.target	sm_100a

	.elftype	@"ET_EXEC"


//--------------------- .note.nv.tkinfo           --------------------------
	.section	.note.nv.tkinfo,"",@"SHT_NOTE"
	.sectionflags	@"SHF_NOTE_NV_TKINFO"
	.tkinfo
        /*0018*/ 	.word	0x00000002
        /*0030*/ 	.string	""
        /*0030*/ 	.string	"ptxas"
        /*0030*/ 	.string	"Cuda compilation tools, release 13.0, V13.0.88"
        /*0030*/ 	.string	"Build cuda_13.0.r13.0/compiler.36424714_0"
        /*0030*/ 	.string	"-arch sm_100a -m 64 "



//--------------------- .note.nv.cuinfo           --------------------------
	.section	.note.nv.cuinfo,"",@"SHT_NOTE"
	.sectionflags	@"SHF_NOTE_NV_CUINFO"
        /*0018*/ 	.short	0x0002
        /*001a*/ 	.short	0x0064
        /*001c*/ 	.short	0x0082
	.zero		2


//--------------------- .nv.info                  --------------------------
	.section	.nv.info,"",@"SHT_CUDA_INFO"
	.align	4


	//----- nvinfo : EIATTR_REGCOUNT
	.align		4
        /*0000*/ 	.byte	0x04, 0x2f
        /*0002*/ 	.short	(.L_12 - .L_11)
	.align		4
.L_11:
        /*0004*/ 	.word	index@(_ZN7cutlass13device_kernelIN5flash11enable_sm90INS1_16FlashAttnFwdSm90INS1_25CollectiveMainloopFwdSm90ILi2EN4cute5tupleIJNS5_1CILi1EEES8_S8_EEENS6_IJNS7_ILi192EEENS7_ILi128EEENS7_ILi64EEEEEELi64ENS_6half_tEfNS_4arch4Sm90ELb1ELb0ELb0ELb1ELb1ELb1ELb0ELb1ELb1ELb1ELb0ELb0EEENS1_21CollectiveEpilogueFwdINS6_IJSA_SC_SB_EEES9_SE_SG_Li384ELb1ELb1ELb0ELb0EEENS1_36VarlenDynamicPersistentTileSchedulerILi192ELi128ELi384ELi128ELb0ELb1ELb1ELb1ELb1ELb1EEEEEEEEEvNT_6ParamsE)
        /*0008*/ 	.word	0x00000004


	//----- nvinfo : EIATTR_FRAME_SIZE
	.align		4
.L_12:
        /*000c*/ 	.byte	0x04, 0x11
        /*000e*/ 	.short	(.L_14 - .L_13)
	.align		4
.L_13:
        /*0010*/ 	.word	index@(_ZN7cutlass13device_kernelIN5flash11enable_sm90INS1_16FlashAttnFwdSm90INS1_25CollectiveMainloopFwdSm90ILi2EN4cute5tupleIJNS5_1CILi1EEES8_S8_EEENS6_IJNS7_ILi192EEENS7_ILi128EEENS7_ILi64EEEEEELi64ENS_6half_tEfNS_4arch4Sm90ELb1ELb0ELb0ELb1ELb1ELb1ELb0ELb1ELb1ELb1ELb0ELb0EEENS1_21CollectiveEpilogueFwdINS6_IJSA_SC_SB_EEES9_SE_SG_Li384ELb1ELb1ELb0ELb0EEENS1_36VarlenDynamicPersistentTileSchedulerILi192ELi128ELi384ELi128ELb0ELb1ELb1ELb1ELb1ELb1EEEEEEEEEvNT_6ParamsE)
        /*0014*/ 	.word	0x00000000


	//----- nvinfo : EIATTR_REGCOUNT
	.align		4
.L_14:
        /*0018*/ 	.byte	0x04, 0x2f
        /*001a*/ 	.short	(.L_16 - .L_15)
	.align		4
.L_15:
        /*001c*/ 	.word	index@(_ZN7cutlass13device_kernelIN5flash11enable_sm90INS1_16FlashAttnFwdSm90INS1_25CollectiveMainloopFwdSm90ILi2EN4cute5tupleIJNS5_1CILi1EEES8_S8_EEENS6_IJNS7_ILi192EEENS7_ILi128EEENS7_ILi64EEEEEELi64ENS_6half_tEfNS_4arch4Sm90ELb1ELb0ELb0ELb1ELb1ELb0ELb0ELb1ELb1ELb1ELb0ELb0EEENS1_21CollectiveEpilogueFwdINS6_IJSA_SC_SB_EEES9_SE_SG_Li384ELb1ELb1ELb0ELb0EEENS1_36VarlenDynamicPersistentTileSchedulerILi192ELi128ELi384ELi128ELb0ELb1ELb1ELb1ELb1ELb1EEEEEEEEEvNT_6ParamsE)
        /*0020*/ 	.word	0x00000004


	//----- nvinfo : EIATTR_FRAME_SIZE
	.align		4
.L_16:
        /*0024*/ 	.byte	0x04, 0x11
        /*0026*/ 	.short	(.L_18 - .L_17)
	.align		4
.L_17:
        /*0028*/ 	.word	index@(_ZN7cutlass13device_kernelIN5flash11enable_sm90INS1_16FlashAttnFwdSm90INS1_25CollectiveMainloopFwdSm90ILi2EN4cute5tupleIJNS5_1CILi1EEES8_S8_EEENS6_IJNS7_ILi192EEENS7_ILi128EEENS7_ILi64EEEEEELi64ENS_6half_tEfNS_4arch4Sm90ELb1ELb0ELb0ELb1ELb1ELb0ELb0ELb1ELb1ELb1ELb0ELb0EEENS1_21CollectiveEpilogueFwdINS6_IJSA_SC_SB_EEES9_SE_SG_Li384ELb1ELb1ELb0ELb0EEENS1_36VarlenDynamicPersistentTileSchedulerILi192ELi128ELi384ELi128ELb0ELb1ELb1ELb1ELb1ELb1EEEEEEEEEvNT_6ParamsE)
        /*002c*/ 	.word	0x00000000


	//----- nvinfo : EIATTR_REGCOUNT
	.align		4
.L_18:
        /*0030*/ 	.byte	0x04, 0x2f
        /*0032*/ 	.short	(.L_20 - .L_19)
	.align		4
.L_19:
        /*0034*/ 	.word	index@(_ZN7cutlass13device_kernelIN5flash11enable_sm90INS1_16FlashAttnFwdSm90INS1_25CollectiveMainloopFwdSm90ILi2EN4cute5tupleIJNS5_1CILi1EEES8_S8_EEENS6_IJNS7_ILi192EEENS7_ILi128EEENS7_ILi64EEEEEELi64ENS_6half_tEfNS_4arch4Sm90ELb1ELb0ELb0ELb0ELb1ELb0ELb0ELb1ELb1ELb1ELb0ELb0EEENS1_21CollectiveEpilogueFwdINS6_IJSA_SC_SB_EEES9_SE_SG_Li384ELb0ELb1ELb0ELb0EEENS1_30DynamicPersistentTileSchedulerILi384ELi128ELb0ELb1ELb1EEEEEEEEEvNT_6ParamsE)
        /*0038*/ 	.word	0x00000004


	//----- nvinfo : EIATTR_FRAME_SIZE
	.align		4
.L_20:
        /*003c*/ 	.byte	0x04, 0x11
        /*003e*/ 	.short	(.L_22 - .L_21)
	.align		4
.L_21:
        /*0040*/ 	.word	index@(_ZN7cutlass13device_kernelIN5flash11enable_sm90INS1_16FlashAttnFwdSm90INS1_25CollectiveMainloopFwdSm90ILi2EN4cute5tupleIJNS5_1CILi1EEES8_S8_EEENS6_IJNS7_ILi192EEENS7_ILi128EEENS7_ILi64EEEEEELi64ENS_6half_tEfNS_4arch4Sm90ELb1ELb0ELb0ELb0ELb1ELb0ELb0ELb1ELb1ELb1ELb0ELb0EEENS1_21CollectiveEpilogueFwdINS6_IJSA_SC_SB_EEES9_SE_SG_Li384ELb0ELb1ELb0ELb0EEENS1_30DynamicPersistentTileSchedulerILi384ELi128ELb0ELb1ELb1EEEEEEEEEvNT_6ParamsE)
        /*0044*/ 	.word	0x00000000


	//----- nvinfo : EIATTR_REGCOUNT
	.align		4
.L_22:
        /*0048*/ 	.byte	0x04, 0x2f
        /*004a*/ 	.short	(.L_24 - .L_23)
	.align		4
.L_23:
        /*004c*/ 	.word	index@(_ZN7cutlass13device_kernelIN5flash11enable_sm90INS1_16FlashAttnFwdSm90INS1_25CollectiveMainloopFwdSm90ILi2EN4cute5tupleIJNS5_1CILi1EEES8_S8_EEENS6_IJNS7_ILi192EEENS7_ILi128EEENS7_ILi64EEEEEELi64ENS_6half_tEfNS_4arch4Sm90ELb0ELb1ELb0ELb1ELb1ELb1ELb0ELb1ELb1ELb1ELb0ELb0EEENS1_21CollectiveEpilogueFwdINS6_IJSA_SC_SB_EEES9_SE_SG_Li384ELb1ELb1ELb0ELb0EEENS1_36VarlenDynamicPersistentTileSchedulerILi192ELi128ELi384ELi128ELb0ELb1ELb1ELb1ELb0ELb1EEEEEEEEEvNT_6ParamsE)
        /*0050*/ 	.word	0x00000004


	//----- nvinfo : EIATTR_FRAME_SIZE
	.align		4
.L_24:
        /*0054*/ 	.byte	0x04, 0x11
        /*0056*/ 	.short	(.L_26 - .L_25)
	.align		4
.L_25:
        /*0058*/ 	.word	index@(_ZN7cutlass13device_kernelIN5flash11enable_sm90INS1_16FlashAttnFwdSm90INS1_25CollectiveMainloopFwdSm90ILi2EN4cute5tupleIJNS5_1CILi1EEES8_S8_EEENS6_IJNS7_ILi192EEENS7_ILi128EEENS7_ILi64EEEEEELi64ENS_6half_tEfNS_4arch4Sm90ELb0ELb1ELb0ELb1ELb1ELb1ELb0ELb1ELb1ELb1ELb0ELb0EEENS1_21CollectiveEpilogueFwdINS6_IJSA_SC_SB_EEES9_SE_SG_Li384ELb1ELb1ELb0ELb0EEENS1_36VarlenDynamicPersistentTileSchedulerILi192ELi128ELi384ELi128ELb0ELb1ELb1ELb1ELb0ELb1EEEEEEEEEvNT_6ParamsE)
        /*005c*/ 	.word	0x00000000


	//----- nvinfo : EIATTR_REGCOUNT
	.align		4
.L_26:
        /*0060*/ 	.byte	0x04, 0x2f
        /*0062*/ 	.short	(.L_28 - .L_27)
	.align		4
.L_27:
        /*0064*/ 	.word	index@(_ZN7cutlass13device_kernelIN5flash11enable_sm90INS1_16FlashAttnFwdSm90INS1_25CollectiveMainloopFwdSm90ILi2EN4cute5tupleIJNS5_1CILi1EEES8_S8_EEENS6_IJNS7_ILi192EEENS7_ILi128EEENS7_ILi64EEEEEELi64ENS_6half_tEfNS_4arch4Sm90ELb0ELb1ELb0ELb1ELb1ELb0ELb0ELb1ELb1ELb1ELb0ELb0EEENS1_21CollectiveEpilogueFwdINS6_IJSA_SC_SB_EEES9_SE_SG_Li384ELb1ELb1ELb0ELb0EEENS1_36VarlenDynamicPersistentTileSchedulerILi192ELi128ELi384ELi128ELb0ELb1ELb1ELb1ELb0ELb1EEEEEEEEEvNT_6ParamsE)
        /*0068*/ 	.word	0x00000004


	//----- nvinfo : EIATTR_FRAME_SIZE
	.align		4
.L_28:
        /*006c*/ 	.byte	0x04, 0x11
        /*006e*/ 	.short	(.L_30 - .L_29)
	.align		4
.L_29:
        /*0070*/ 	.word	index@(_ZN7cutlass13device_kernelIN5flash11enable_sm90INS1_16FlashAttnFwdSm90INS1_25CollectiveMainloopFwdSm90ILi2EN4cute5tupleIJNS5_1CILi1EEES8_S8_EEENS6_IJNS7_ILi192EEENS7_ILi128EEENS7_ILi64EEEEEELi64ENS_6half_tEfNS_4arch4Sm90ELb0ELb1ELb0ELb1ELb1ELb0ELb0ELb1ELb1ELb1ELb0ELb0EEENS1_21CollectiveEpilogueFwdINS6_IJSA_SC_SB_EEES9_SE_SG_Li384ELb1ELb1ELb0ELb0EEENS1_36VarlenDynamicPersistentTileSchedulerILi192ELi128ELi384ELi128ELb0ELb1ELb1ELb1ELb0ELb1EEEEEEEEEvNT_6ParamsE)
        /*0074*/ 	.word	0x00000000


	//----- nvinfo : EIATTR_REGCOUNT
	.align		4
.L_30:
        /*0078*/ 	.byte	0x04, 0x2f
        /*007a*/ 	.short	(.L_32 - .L_31)
	.align		4
.L_31:
        /*007c*/ 	.word	index@(_ZN7cutlass13device_kernelIN5flash11enable_sm90INS1_16FlashAttnFwdSm90INS1_25CollectiveMainloopFwdSm90ILi2EN4cute5tupleIJNS5_1CILi1EEES8_S8_EEENS6_IJNS7_ILi192EEENS7_ILi128EEENS7_ILi64EEEEEELi64ENS_6half_tEfNS_4arch4Sm90ELb0ELb1ELb0ELb0ELb1ELb0ELb0ELb1ELb1ELb1ELb0ELb0EEENS1_21CollectiveEpilogueFwdINS6_IJSA_SC_SB_EEES9_SE_SG_Li384ELb0ELb1ELb0ELb0EEENS1_30DynamicPersistentTileSchedulerILi384ELi128ELb0ELb1ELb1EEEEEEEEEvNT_6ParamsE)
        /*0080*/ 	.word	0x00000004


	//----- nvinfo : EIATTR_FRAME_SIZE
	.align		4
.L_32:
        /*0084*/ 	.byte	0x04, 0x11
        /*0086*/ 	.short	(.L_34 - .L_33)
	.align		4
.L_33:
        /*0088*/ 	.word	index@(_ZN7cutlass13device_kernelIN5flash11enable_sm90INS1_16FlashAttnFwdSm90INS1_25CollectiveMainloopFwdSm90ILi2EN4cute5tupleIJNS5_1CILi1EEES8_S8_EEENS6_IJNS7_ILi192EEENS7_ILi128EEENS7_ILi64EEEEEELi64ENS_6half_tEfNS_4arch4Sm90ELb0ELb1ELb0ELb0ELb1ELb0ELb0ELb1ELb1ELb1ELb0ELb0EEENS1_21CollectiveEpilogueFwdINS6_IJSA_SC_SB_EEES9_SE_SG_Li384ELb0ELb1ELb0ELb0EEENS1_30DynamicPersistentTileSchedulerILi384ELi128ELb0ELb1ELb1EEEEEEEEEvNT_6ParamsE)
        /*008c*/ 	.word	0x00000000


	//----- nvinfo : EIATTR_REGCOUNT
	.align		4
.L_34:
        /*0090*/ 	.byte	0x04, 0x2f
        /*0092*/ 	.short	(.L_36 - .L_35)
	.align		4
.L_35:
        /*0094*/ 	.word	index@(_ZN7cutlass13device_kernelIN5flash11enable_sm90INS1_16FlashAttnFwdSm90INS1_25CollectiveMainloopFwdSm90ILi2EN4cute5tupleIJNS5_1CILi1EEES8_S8_EEENS6_IJNS7_ILi192EEENS7_ILi128EEENS7_ILi64EEEEEELi64ENS_6half_tEfNS_4arch4Sm90ELb0ELb0ELb0ELb1ELb1ELb1ELb0ELb1ELb1ELb1ELb0ELb0EEENS1_21CollectiveEpilogueFwdINS6_IJSA_SC_SB_EEES9_SE_SG_Li384ELb1ELb1ELb0ELb0EEENS1_36VarlenDynamicPersistentTileSchedulerILi192ELi128ELi384ELi128ELb0ELb1ELb1ELb0ELb1ELb1EEEEEEEEEvNT_6ParamsE)
        /*0098*/ 	.word	0x00000004


	//----- nvinfo : EIATTR_FRAME_SIZE
	.align		4
.L_36:
        /*009c*/ 	.byte	0x04, 0x11
        /*009e*/ 	.short	(.L_38 - .L_37)
	.align		4
.L_37:
        /*00a0*/ 	.word	index@(_ZN7cutlass13device_kernelIN5flash11enable_sm90INS1_16FlashAttnFwdSm90INS1_25CollectiveMainloopFwdSm90ILi2EN4cute5tupleIJNS5_1CILi1EEES8_S8_EEENS6_IJNS7_ILi192EEENS7_ILi128EEENS7_ILi64EEEEEELi64ENS_6half_tEfNS_4arch4Sm90ELb0ELb0ELb0ELb1ELb1ELb1ELb0ELb1ELb1ELb1ELb0ELb0EEENS1_21CollectiveEpilogueFwdINS6_IJSA_SC_SB_EEES9_SE_SG_Li384ELb1ELb1ELb0ELb0EEENS1_36VarlenDynamicPersistentTileSchedulerILi192ELi128ELi384ELi128ELb0ELb1ELb1ELb0ELb1ELb1EEEEEEEEEvNT_6ParamsE)
        /*00a4*/ 	.word	0x00000000


	//----- nvinfo : EIATTR_REGCOUNT
	.align		4
.L_38:
        /*00a8*/ 	.byte	0x04, 0x2f
        /*00aa*/ 	.short	(.L_40 - .L_39)
	.align		4
.L_39:
        /*00ac*/ 	.word	index@(_ZN7cutlass13device_kernelIN5flash11enable_sm90INS1_16FlashAttnFwdSm90INS1_25CollectiveMainloopFwdSm90ILi2EN4cute5tupleIJNS5_1CILi1EEES8_S8_EEENS6_IJNS7_ILi192EEENS7_ILi128EEENS7_ILi64EEEEEELi64ENS_6half_tEfNS_4arch4Sm90ELb0ELb0ELb0ELb1ELb1ELb0ELb0ELb1ELb1ELb1ELb0ELb0EEENS1_21CollectiveEpilogueFwdINS6_IJSA_SC_SB_EEES9_SE_SG_Li384ELb1ELb1ELb0ELb0EEENS1_36VarlenDynamicPersistentTileSchedulerILi192ELi128ELi384ELi128ELb0ELb1ELb1ELb0ELb1ELb1EEEEEEEEEvNT_6ParamsE)
        /*00b0*/ 	.word	0x00000004


	//----- nvinfo : EIATTR_FRAME_SIZE
	.align		4
.L_40:
        /*00b4*/ 	.byte	0x04, 0x11
        /*00b6*/ 	.short	(.L_42 - .L_41)
	.align		4
.L_41:
        /*00b8*/ 	.word	index@(_ZN7cutlass13device_kernelIN5flash11enable_sm90INS1_16FlashAttnFwdSm90INS1_25CollectiveMainloopFwdSm90ILi2EN4cute5tupleIJNS5_1CILi1EEES8_S8_EEENS6_IJNS7_ILi192EEENS7_ILi128EEENS7_ILi64EEEEEELi64ENS_6half_tEfNS_4arch4Sm90ELb0ELb0ELb0ELb1ELb1ELb0ELb0ELb1ELb1ELb1ELb0ELb0EEENS1_21CollectiveEpilogueFwdINS6_IJSA_SC_SB_EEES9_SE_SG_Li384ELb1ELb1ELb0ELb0EEENS1_36VarlenDynamicPersistentTileSchedulerILi192ELi128ELi384ELi128ELb0ELb1ELb1ELb0ELb1ELb1EEEEEEEEEvNT_6ParamsE)
        /*00bc*/ 	.word	0x00000000


	//----- nvinfo : EIATTR_REGCOUNT
	.align		4
.L_42:
        /*00c0*/ 	.byte	0x04, 0x2f
        /*00c2*/ 	.short	(.L_44 - .L_43)
	.align		4
.L_43:
        /*00c4*/ 	.word	index@(_ZN7cutlass13device_kernelIN5flash11enable_sm90INS1_16FlashAttnFwdSm90INS1_25CollectiveMainloopFwdSm90ILi2EN4cute5tupleIJNS5_1CILi1EEES8_S8_EEENS6_IJNS7_ILi192EEENS7_ILi128EEENS7_ILi64EEEEEELi64ENS_6half_tEfNS_4arch4Sm90ELb0ELb0ELb0ELb0ELb1ELb0ELb0ELb1ELb1ELb1ELb0ELb0EEENS1_21CollectiveEpilogueFwdINS6_IJSA_SC_SB_EEES9_SE_SG_Li384ELb0ELb1ELb0ELb0EEENS1_29StaticPersistentTileSchedulerILb0EEEEEEEEEvNT_6ParamsE)
        /*00c8*/ 	.word	0x00000004


	//----- nvinfo : EIATTR_FRAME_SIZE
	.align		4
.L_44:
        /*00cc*/ 	.byte	0x04, 0x11
        /*00ce*/ 	.short	(.L_46 - .L_45)
	.align		4
.L_45:
        /*00d0*/ 	.word	index@(_ZN7cutlass13device_kernelIN5flash11enable_sm90INS1_16FlashAttnFwdSm90INS1_25CollectiveMainloopFwdSm90ILi2EN4cute5tupleIJNS5_1CILi1EEES8_S8_EEENS6_IJNS7_ILi192EEENS7_ILi128EEENS7_ILi64EEEEEELi64ENS_6half_tEfNS_4arch4Sm90ELb0ELb0ELb0ELb0ELb1ELb0ELb0ELb1ELb1ELb1ELb0ELb0EEENS1_21CollectiveEpilogueFwdINS6_IJSA_SC_SB_EEES9_SE_SG_Li384ELb0ELb1ELb0ELb0EEENS1_29StaticPersistentTileSchedulerILb0EEEEEEEEEvNT_6ParamsE)
        /*00d4*/ 	.word	0x00000000


	//----- nvinfo : EIATTR_REGCOUNT
	.align		4
.L_46:
        /*00d8*/ 	.byte	0x04, 0x2f
        /*00da*/ 	.short	(.L_48 - .L_47)
	.align		4
.L_47:
        /*00dc*/ 	.word	index@(_ZN7cutlass13device_kernelIN5flash11enable_sm90INS1_16FlashAttnFwdSm90INS1_25CollectiveMainloopFwdSm90ILi2EN4cute5tupleIJNS5_1CILi1EEES8_S8_EEENS6_IJNS7_ILi192EEENS7_ILi128EEENS7_ILi96EEEEEELi96ENS_6half_tEfNS_4arch4Sm90ELb1ELb0ELb0ELb1ELb1ELb1ELb0ELb0ELb1ELb1ELb0ELb0EEENS1_21CollectiveEpilogueFwdINS6_IJSA_SC_SB_EEES9_SE_SG_Li384ELb1ELb1ELb0ELb0EEENS1_36VarlenDynamicPersistentTileSchedulerILi192ELi128ELi384ELi128ELb0ELb1ELb1ELb1ELb1ELb1EEEEEEEEEvNT_6ParamsE)
        /*00e0*/ 	.word	0x00000004


	//----- nvinfo : EIATTR_FRAME_SIZE
	.align		4
.L_48:
        /*00e4*/ 	.byte	0x04, 0x11
        /*00e6*/ 	.short	(.L_50 - .L_49)
	.align		4
.L_49:
        /*00e8*/ 	.word	index@(_ZN7cutlass13device_kernelIN5flash11enable_sm90INS1_16FlashAttnFwdSm90INS1_25CollectiveMainloopFwdSm90ILi2EN4cute5tupleIJNS5_1CILi1EEES8_S8_EEENS6_IJNS7_ILi192EEENS7_ILi128EEENS7_ILi96EEEEEELi96ENS_6half_tEfNS_4arch4Sm90ELb1ELb0ELb0ELb1ELb1ELb1ELb0ELb0ELb1ELb1ELb0ELb0EEENS1_21CollectiveEpilogueFwdINS6_IJSA_SC_SB_EEES9_SE_SG_Li384ELb1ELb1ELb0ELb0EEENS1_36VarlenDynamicPersistentTileSchedulerILi192ELi128ELi384ELi128ELb0ELb1ELb1ELb1ELb1ELb1EEEEEEEEEvNT_6ParamsE)
        /*00ec*/ 	.word	0x00000000


	//----- nvinfo : EIATTR_REGCOUNT
	.align		4
.L_50:
        /*00f0*/ 	.byte	0x04, 0x2f
        /*00f2*/ 	.short	(.L_52 - .L_51)
	.align		4
.L_51:
        /*00f4*/ 	.word	index@(_ZN7cutlass13device_kernelIN5flash11enable_sm90INS1_16FlashAttnFwdSm90INS1_25CollectiveMainloopFwdSm90ILi2EN4cute5tupleIJNS5_1CILi1EEES8_S8_EEENS6_IJNS7_ILi192EEENS7_ILi128EEENS7_ILi96EEEEEELi96ENS_6half_tEfNS_4arch4Sm90ELb1ELb0ELb0ELb1ELb1ELb0ELb0ELb0ELb1ELb1ELb0ELb0EEENS1_21CollectiveEpilogueFwdINS6_IJSA_SC_SB_EEES9_SE_SG_Li384ELb1ELb1ELb0ELb0EEENS1_36VarlenDynamicPersistentTileSchedulerILi192ELi128ELi384ELi128ELb0ELb1ELb1ELb1ELb1ELb1EEEEEEEEEvNT_6ParamsE)
        /*00f8*/ 	.word	0x00000004


	//----- nvinfo : EIATTR_FRAME_SIZE
	.align		4
.L_52:
        /*00fc*/ 	.byte	0x04, 0x11
        /*00fe*/ 	.short	(.L_54 - .L_53)
	.align		4
.L_53:
        /*0100*/ 	.word	index@(_ZN7cutlass13device_kernelIN5flash11enable_sm90INS1_16FlashAttnFwdSm90INS1_25CollectiveMainloopFwdSm90ILi2EN4cute5tupleIJNS5_1CILi1EEES8_S8_EEENS6_IJNS7_ILi192EEENS7_ILi128EEENS7_ILi96EEEEEELi96ENS_6half_tEfNS_4arch4Sm90ELb1ELb0ELb0ELb1ELb1ELb0ELb0ELb0ELb1ELb1ELb0ELb0EEENS1_21CollectiveEpilogueFwdINS6_IJSA_SC_SB_EEES9_SE_SG_Li384ELb1ELb1ELb0ELb0EEENS1_36VarlenDynamicPersistentTileSchedulerILi192ELi128ELi384ELi128ELb0ELb1ELb1ELb1ELb1ELb1EEEEEEEEEvNT_6ParamsE)
        /*0104*/ 	.word	0x00000000


	//----- nvinfo : EIATTR_REGCOUNT
	.align		4
.L_54:
        /*0108*/ 	.byte	0x04, 0x2f
        /*010a*/ 	.short	(.L_56 - .L_55)
	.align		4
.L_55:
        /*010c*/ 	.word	index@(_ZN7cutlass13device_kernelIN5flash11enable_sm90INS1_16FlashAttnFwdSm90INS1_25CollectiveMainloopFwdSm90ILi2EN4cute5tupleIJNS5_1CILi1EEES8_S8_EEENS6_IJNS7_ILi192EEENS7_ILi128EEENS7_ILi96EEEEEELi96ENS_6half_tEfNS_4arch4Sm90ELb1ELb0ELb0ELb0ELb1ELb0ELb0ELb0ELb1ELb1ELb0ELb0EEENS1_21CollectiveEpilogueFwdINS6_IJSA_SC_SB_EEES9_SE_SG_Li384ELb0ELb1ELb0ELb0EEENS1_30DynamicPersistentTileSchedulerILi384ELi128ELb0ELb1ELb1EEEEEEEEEvNT_6ParamsE)
        /*0110*/ 	.word	0x00000004


	//----- nvinfo : EIATTR_FRAME_SIZE
	.align		4
.L_56:
        /*0114*/ 	.byte	0x04, 0x11
        /*0116*/ 	.short	(.L_58 - .L_57)
	.align		4
.L_57:
        /*0118*/ 	.word	index@(_ZN7cutlass13device_kernelIN5flash11enable_sm90INS1_16FlashAttnFwdSm90INS1_25CollectiveMainloopFwdSm90ILi2EN4cute5tupleIJNS5_1CILi1EEES8_S8_EEENS6_IJNS7_ILi192EEENS7_ILi128EEENS7_ILi96EEEEEELi96ENS_6half_tEfNS_4arch4Sm90ELb1ELb0ELb0ELb0ELb1ELb0ELb0ELb0ELb1ELb1ELb0ELb0EEENS1_21CollectiveEpilogueFwdINS6_IJSA_SC_SB_EEES9_SE_SG_Li384ELb0ELb1ELb0ELb0EEENS1_30DynamicPersistentTileSchedulerILi384ELi128ELb0ELb1ELb1EEEEEEEEEvNT_6ParamsE)
        /*011c*/ 	.word	0x00000000


	//----- nvinfo : EIATTR_REGCOUNT
	.align		4
.L_58:
        /*0120*/ 	.byte	0x04, 0x2f
        /*0122*/ 	.short	(.L_60 - .L_59)
	.align		4
.L_59:
        /*0124*/ 	.word	index@(_ZN7cutlass13device_kernelIN5flash11enable_sm90INS1_16FlashAttnFwdSm90INS1_25CollectiveMainloopFwdSm90ILi2EN4cute5tupleIJNS5_1CILi1EEES8_S8_EEENS6_IJNS7_ILi192EEENS7_ILi128EEENS7_ILi96EEEEEELi96ENS_6half_tEfNS_4arch4Sm90ELb0ELb1ELb0ELb1ELb1ELb1ELb0ELb0ELb1ELb1ELb0ELb0EEENS1_21CollectiveEpilogueFwdINS6_IJSA_SC_SB_EEES9_SE_SG_Li384ELb1ELb1ELb0ELb0EEENS1_36VarlenDynamicPersistentTileSchedulerILi192ELi128ELi384ELi128ELb0ELb1ELb1ELb1ELb0ELb1EEEEEEEEEvNT_6ParamsE)
        /*0128*/ 	.word	0x00000004


	//----- nvinfo : EIATTR_FRAME_SIZE
	.align		4
.L_60:
        /*012c*/ 	.byte	0x04, 0x11
        /*012e*/ 	.short	(.L_62 - .L_61)
	.align		4
.L_61:
        /*0130*/ 	.word	index@(_ZN7cutlass13device_kernelIN5flash11enable_sm90INS1_16FlashAttnFwdSm90INS1_25CollectiveMainloopFwdSm90ILi2EN4cute5tupleIJNS5_1CILi1EEES8_S8_EEENS6_IJNS7_ILi192EEENS7_ILi128EEENS7_ILi96EEEEEELi96ENS_6half_tEfNS_4arch4Sm90ELb0ELb1ELb0ELb1ELb1ELb1ELb0ELb0ELb1ELb1ELb0ELb0EEENS1_21CollectiveEpilogueFwdINS6_IJSA_SC_SB_EEES9_SE_SG_Li384ELb1ELb1ELb0ELb0EEENS1_36VarlenDynamicPersistentTileSchedulerILi192ELi128ELi384ELi128ELb0ELb1ELb1ELb1ELb0ELb1EEEEEEEEEvNT_6ParamsE)
        /*0134*/ 	.word	0x00000000


	//----- nvinfo : EIATTR_REGCOUNT
	.align		4
.L_62:
        /*0138*/ 	.byte	0x04, 0x2f
        /*013a*/ 	.short	(.L_64 - .L_63)
	.align		4
.L_63:
        /*013c*/ 	.word	index@(_ZN7cutlass13device_kernelIN5flash11enable_sm90INS1_16FlashAttnFwdSm90INS1_25CollectiveMainloopFwdSm90ILi2EN4cute5tupleIJNS5_1CILi1EEES8_S8_EEENS6_IJNS7_ILi192EEENS7_ILi128EEENS7_ILi96EEEEEELi96ENS_6half_tEfNS_4arch4Sm90ELb0ELb1ELb0ELb1ELb1ELb0ELb0ELb0ELb1ELb1ELb0ELb0EEENS1_21CollectiveEpilogueFwdINS6_IJSA_SC_SB_EEES9_SE_SG_Li384ELb1ELb1ELb0ELb0EEENS1_36VarlenDynamicPersistentTileSchedulerILi192ELi128ELi384ELi128ELb0ELb1ELb1ELb1ELb0ELb1EEEEEEEEEvNT_6ParamsE)
        /*0140*/ 	.word	0x00000004


	//----- nvinfo : EIATTR_FRAME_SIZE
	.align		4
.L_64:
        /*0144*/ 	.byte	0x04, 0x11
        /*0146*/ 	.short	(.L_66 - .L_65)
	.align		4
.L_65:
        /*0148*/ 	.word	index@(_ZN7cutlass13device_kernelIN5flash11enable_sm90INS1_16FlashAttnFwdSm90INS1_25CollectiveMainloopFwdSm90ILi2EN4cute5tupleIJNS5_1CILi1EEES8_S8_EEENS6_IJNS7_ILi192EEENS7_ILi128EEENS7_ILi96EEEEEELi96ENS_6half_tEfNS_4arch4Sm90ELb0ELb1ELb0ELb1ELb1ELb0ELb0ELb0ELb1ELb1ELb0ELb0EEENS1_21CollectiveEpilogueFwdINS6_IJSA_SC_SB_EEES9_SE_SG_Li384ELb1ELb1ELb0ELb0EEENS1_36VarlenDynamicPersistentTileSchedulerILi192ELi128ELi384ELi128ELb0ELb1ELb1ELb1ELb0ELb1EEEEEEEEEvNT_6ParamsE)
        /*014c*/ 	.word	0x00000000


	//----- nvinfo : EIATTR_REGCOUNT
	.align		4
.L_66:
        /*0150*/ 	.byte	0x04, 0x2f
        /*0152*/ 	.short	(.L_68 - .L_67)
	.align		4
.L_67:
        /*0154*/ 	.word	index@(_ZN7cutlass13device_kernelIN5flash11enable_sm90INS1_16FlashAttnFwdSm90INS1_25CollectiveMainloopFwdSm90ILi2EN4cute5tupleIJNS5_1CILi1EEES8_S8_EEENS6_IJNS7_ILi192EEENS7_ILi128EEENS7_ILi96EEEEEELi96ENS_6half_tEfNS_4arch4Sm90ELb0ELb1ELb0ELb0ELb1ELb0ELb0ELb0ELb1ELb1ELb0ELb0EEENS1_21CollectiveEpilogueFwdINS6_IJSA_SC_SB_EEES9_SE_SG_Li384ELb0ELb1ELb0ELb0EEENS1_30DynamicPersistentTileSchedulerILi384ELi128ELb0ELb1ELb1EEEEEEEEEvNT_6ParamsE)
        /*0158*/ 	.word	0x00000004


	//----- nvinfo : EIATTR_FRAME_SIZE
	.align		4
.L_68:
        /*015c*/ 	.byte	0x04, 0x11
        /*015e*/ 	.short	(.L_70 - .L_69)
	.align		4
.L_69:
        /*0160*/ 	.word	index@(_ZN7cutlass13device_kernelIN5flash11enable_sm90INS1_16FlashAttnFwdSm90INS1_25CollectiveMainloopFwdSm90ILi2EN4cute5tupleIJNS5_1CILi1EEES8_S8_EEENS6_IJNS7_ILi192EEENS7_ILi128EEENS7_ILi96EEEEEELi96ENS_6half_tEfNS_4arch4Sm90ELb0ELb1ELb0ELb0ELb1ELb0ELb0ELb0ELb1ELb1ELb0ELb0EEENS1_21CollectiveEpilogueFwdINS6_IJSA_SC_SB_EEES9_SE_SG_Li384ELb0ELb1ELb0ELb0EEENS1_30DynamicPersistentTileSchedulerILi384ELi128ELb0ELb1ELb1EEEEEEEEEvNT_6ParamsE)
        /*0164*/ 	.word	0x00000000


	//----- nvinfo : EIATTR_REGCOUNT
	.align		4
.L_70:
        /*0168*/ 	.byte	0x04, 0x2f
        /*016a*/ 	.short	(.L_72 - .L_71)
	.align		4
.L_71:
        /*016c*/ 	.word	index@(_ZN7cutlass13device_kernelIN5flash11enable_sm90INS1_16FlashAttnFwdSm90INS1_25CollectiveMainloopFwdSm90ILi2EN4cute5tupleIJNS5_1CILi1EEES8_S8_EEENS6_IJNS7_ILi192EEENS7_ILi128EEENS7_ILi96EEEEEELi96ENS_6half_tEfNS_4arch4Sm90ELb0ELb0ELb0ELb1ELb1ELb1ELb0ELb0ELb1ELb1ELb0ELb0EEENS1_21CollectiveEpilogueFwdINS6_IJSA_SC_SB_EEES9_SE_SG_Li384ELb1ELb1ELb0ELb0EEENS1_36VarlenDynamicPersistentTileSchedulerILi192ELi128ELi384ELi128ELb0ELb1ELb1ELb0ELb1ELb1EEEEEEEEEvNT_6ParamsE)
        /*0170*/ 	.word	0x00000004


	//----- nvinfo : EIATTR_FRAME_SIZE
	.align		4
.L_72:
        /*0174*/ 	.byte	0x04, 0x11
        /*0176*/ 	.short	(.L_74 - .L_73)
	.align		4
.L_73:
        /*0178*/ 	.word	index@(_ZN7cutlass13device_kernelIN5flash11enable_sm90INS1_16FlashAttnFwdSm90INS1_25CollectiveMainloopFwdSm90ILi2EN4cute5tupleIJNS5_1CILi1EEES8_S8_EEENS6_IJNS7_ILi192EEENS7_ILi128EEENS7_ILi96EEEEEELi96ENS_6half_tEfNS_4arch4Sm90ELb0ELb0ELb0ELb1ELb1ELb1ELb0ELb0ELb1ELb1ELb0ELb0EEENS1_21CollectiveEpilogueFwdINS6_IJSA_SC_SB_EEES9_SE_SG_Li384ELb1ELb1ELb0ELb0EEENS1_36VarlenDynamicPersistentTileSchedulerILi192ELi128ELi384ELi128ELb0ELb1ELb1ELb0ELb1ELb1EEEEEEEEEvNT_6ParamsE)
        /*017c*/ 	.word	0x00000000


	//----- nvinfo : EIATTR_REGCOUNT
	.align		4
.L_74:
        /*0180*/ 	.byte	0x04, 0x2f
        /*0182*/ 	.short	(.L_76 - .L_75)
	.align		4
.L_75:
        /*0184*/ 	.word	index@(_ZN7cutlass13device_kernelIN5flash11enable_sm90INS1_16FlashAttnFwdSm90INS1_25CollectiveMainloopFwdSm90ILi2EN4cute5tupleIJNS5_1CILi1EEES8_S8_EEENS6_IJNS7_ILi192EEENS7_ILi128EEENS7_ILi96EEEEEELi96ENS_6half_tEfNS_4arch4Sm90ELb0ELb0ELb0ELb1ELb1ELb0ELb0ELb0ELb1ELb1ELb0ELb0EEENS1_21CollectiveEpilogueFwdINS6_IJSA_SC_SB_EEES9_SE_SG_Li384ELb1ELb1ELb0ELb0EEENS1_36VarlenDynamicPersistentTileSchedulerILi192ELi128ELi384ELi128ELb0ELb1ELb1ELb0ELb1ELb1EEEEEEEEEvNT_6ParamsE)
        /*0188*/ 	.word	0x00000004


	//----- nvinfo : EIATTR_FRAME_SIZE
	.align		4
.L_76:
        /*018c*/ 	.byte	0x04, 0x11
        /*018e*/ 	.short	(.L_78 - .L_77)
	.align		4
.L_77:
        /*0190*/ 	.word	index@(_ZN7cutlass13device_kernelIN5flash11enable_sm90INS1_16FlashAttnFwdSm90INS1_25CollectiveMainloopFwdSm90ILi2EN4cute5tupleIJNS5_1CILi1EEES8_S8_EEENS6_IJNS7_ILi192EEENS7_ILi128EEENS7_ILi96EEEEEELi96ENS_6half_tEfNS_4arch4Sm90ELb0ELb0ELb0ELb1ELb1ELb0ELb0ELb0ELb1ELb1ELb0ELb0EEENS1_21CollectiveEpilogueFwdINS6_IJSA_SC_SB_EEES9_SE_SG_Li384ELb1ELb1ELb0ELb0EEENS1_36VarlenDynamicPersistentTileSchedulerILi192ELi128ELi384ELi128ELb0ELb1ELb1ELb0ELb1ELb1EEEEEEEEEvNT_6ParamsE)
        /*0194*/ 	.word	0x00000000


	//----- nvinfo : EIATTR_REGCOUNT
	.align		4
.L_78:
        /*0198*/ 	.byte	0x04, 0x2f
        /*019a*/ 	.short	(.L_80 - .L_79)
	.align		4
.L_79:
        /*019c*/ 	.word	index@(_ZN7cutlass13device_kernelIN5flash11enable_sm90INS1_16FlashAttnFwdSm90INS1_25CollectiveMainloopFwdSm90ILi2EN4cute5tupleIJNS5_1CILi1EEES8_S8_EEENS6_IJNS7_ILi192EEENS7_ILi128EEENS7_ILi96EEEEEELi96ENS_6half_tEfNS_4arch4Sm90ELb0ELb0ELb0ELb0ELb1ELb0ELb0ELb0ELb1ELb1ELb0ELb0EEENS1_21CollectiveEpilogueFwdINS6_IJSA_SC_SB_EEES9_SE_SG_Li384ELb0ELb1ELb0ELb0EEENS1_29StaticPersistentTileSchedulerILb0EEEEEEEEEvNT_6ParamsE)
        /*01a0*/ 	.word	0x00000004


	//----- nvinfo : EIATTR_FRAME_SIZE
	.align		4
.L_80:
        /*01a4*/ 	.byte	0x04, 0x11
        /*01a6*/ 	.short	(.L_82 - .L_81)
	.align		4
.L_81:
        /*01a8*/ 	.word	index@(_ZN7cutlass13device_kernelIN5flash11enable_sm90INS1_16FlashAttnFwdSm90INS1_25CollectiveMainloopFwdSm90ILi2EN4cute5tupleIJNS5_1CILi1EEES8_S8_EEENS6_IJNS7_ILi192EEENS7_ILi128EEENS7_ILi96EEEEEELi96ENS_6half_tEfNS_4arch4Sm90ELb0ELb0ELb0ELb0ELb1ELb0ELb0ELb0ELb1ELb1ELb0ELb0EEENS1_21CollectiveEpilogueFwdINS6_IJSA_SC_SB_EEES9_SE_SG_Li384ELb0ELb1ELb0ELb0EEENS1_29StaticPersistentTileSchedulerILb0EEEEEEEEEvNT_6ParamsE)
        /*01ac*/ 	.word	0x00000000


	//----- nvinfo : EIATTR_REGCOUNT
	.align		4
.L_82:
        /*01b0*/ 	.byte	0x04, 0x2f
        /*01b2*/ 	.short	(.L_84 - .L_83)
	.align		4
.L_83:
        /*01b4*/ 	.word	index@(_ZN7cutlass13device_kernelIN5flash11enable_sm90INS1_16FlashAttnFwdSm90INS1_25CollectiveMainloopFwdSm90ILi2EN4cute5tupleIJNS5_1CILi1EEES8_S8_EEENS6_IJNS7_ILi128EEESA_SA_EEELi128ENS_6half_tEfNS_4arch4Sm90ELb1ELb0ELb0ELb1ELb1ELb1ELb0ELb1ELb1ELb1ELb0ELb0EEENS1_21CollectiveEpilogueFwdISB_S9_SC_SE_Li256ELb1ELb1ELb0ELb0EEENS1_36VarlenDynamicPersistentTileSchedulerILi128ELi128ELi256ELi128ELb0ELb1ELb1ELb1ELb1ELb1EEEEEEEEEvNT_6ParamsE)
        /*01b8*/ 	.word	0x00000004


	//----- nvinfo : EIATTR_FRAME_SIZE
	.align		4
.L_84:
        /*01bc*/ 	.byte	0x04, 0x11
        /*01be*/ 	.short	(.L_86 - .L_85)
	.align		4
.L_85:
        /*01c0*/ 	.word	index@(_ZN7cutlass13device_kernelIN5flash11enable_sm90INS1_16FlashAttnFwdSm90INS1_25CollectiveMainloopFwdSm90ILi2EN4cute5tupleIJNS5_1CILi1EEES8_S8_EEENS6_IJNS7_ILi128EEESA_SA_EEELi128ENS_6half_tEfNS_4arch4Sm90ELb1ELb0ELb0ELb1ELb1ELb1ELb0ELb1ELb1ELb1ELb0ELb0EEENS1_21CollectiveEpilogueFwdISB_S9_SC_SE_Li256ELb1ELb1ELb0ELb0EEENS1_36VarlenDynamicPersistentTileSchedulerILi128ELi128ELi256ELi128ELb0ELb1ELb1ELb1ELb1ELb1EEEEEEEEEvNT_6ParamsE)
        /*01c4*/ 	.word	0x00000000


	//----- nvinfo : EIATTR_REGCOUNT
	.align		4
.L_86:
        /*01c8*/ 	.byte	0x04, 0x2f
        /*01ca*/ 	.short	(.L_88 - .L_87)
	.align		4
.L_87:
        /*01cc*/ 	.word	index@(_ZN7cutlass13device_kernelIN5flash11enable_sm90INS1_16FlashAttnFwdSm90INS1_25CollectiveMainloopFwdSm90ILi2EN4cute5tupleIJNS5_1CILi1EEES8_S8_EEENS6_IJNS7_ILi128EEESA_SA_EEELi128ENS_6half_tEfNS_4arch4Sm90ELb1ELb0ELb0ELb1ELb1ELb0ELb0ELb1ELb1ELb1ELb0ELb0EEENS1_21CollectiveEpilogueFwdISB_S9_SC_SE_Li256ELb1ELb1ELb0ELb0EEENS1_36VarlenDynamicPersistentTileSchedulerILi128ELi128ELi256ELi128ELb0ELb1ELb1ELb1ELb1ELb1EEEEEEEEEvNT_6ParamsE)
        /*01d0*/ 	.word	0x00000004


	//----- nvinfo : EIATTR_FRAME_SIZE
	.align		4
.L_88:
        /*01d4*/ 	.byte	0x04, 0x11
        /*01d6*/ 	.short	(.L_90 - .L_89)
	.align		4
.L_89:
        /*01d8*/ 	.word	index@(_ZN7cutlass13device_kernelIN5flash11enable_sm90INS1_16FlashAttnFwdSm90INS1_25CollectiveMainloopFwdSm90ILi2EN4cute5tupleIJNS5_1CILi1EEES8_S8_EEENS6_IJNS7_ILi128EEESA_SA_EEELi128ENS_6half_tEfNS_4arch4Sm90ELb1ELb0ELb0ELb1ELb1ELb0ELb0ELb1ELb1ELb1ELb0ELb0EEENS1_21CollectiveEpilogueFwdISB_S9_SC_SE_Li256ELb1ELb1ELb0ELb0EEENS1_36VarlenDynamicPersistentTileSchedulerILi128ELi128ELi256ELi128ELb0ELb1ELb1ELb1ELb1ELb1EEEEEEEEEvNT_6ParamsE)
        /*01dc*/ 	.word	0x00000000


	//----- nvinfo : EIATTR_REGCOUNT
	.align		4
.L_90:
        /*01e0*/ 	.byte	0x04, 0x2f
        /*01e2*/ 	.short	(.L_92 - .L_91)
	.align		4
.L_91:
        /*01e4*/ 	.word	index@(_ZN7cutlass13device_kernelIN5flash11enable_sm90INS1_16FlashAttnFwdSm90INS1_25CollectiveMainloopFwdSm90ILi2EN4cute5tupleIJNS5_1CILi1EEES8_S8_EEENS6_IJNS7_ILi128EEESA_SA_EEELi128ENS_6half_tEfNS_4arch4Sm90ELb1ELb0ELb0ELb0ELb1ELb0ELb0ELb1ELb1ELb1ELb0ELb0EEENS1_21CollectiveEpilogueFwdISB_S9_SC_SE_Li256ELb0ELb1ELb0ELb0EEENS1_30DynamicPersistentTileSchedulerILi256ELi128ELb0ELb1ELb1EEEEEEEEEvNT_6ParamsE)
        /*01e8*/ 	.word	0x00000004


	//----- nvinfo : EIATTR_FRAME_SIZE
	.align		4
.L_92:
        /*01ec*/ 	.byte	0x04, 0x11
        /*01ee*/ 	.short	(.L_94 - .L_93)
	.align		4
.L_93:
        /*01f0*/ 	.word	index@(_ZN7cutlass13device_kernelIN5flash11enable_sm90INS1_16FlashAttnFwdSm90INS1_25CollectiveMainloopFwdSm90ILi2EN4cute5tupleIJNS5_1CILi1EEES8_S8_EEENS6_IJNS7_ILi128EEESA_SA_EEELi128ENS_6half_tEfNS_4arch4Sm90ELb1ELb0ELb0ELb0ELb1ELb0ELb0ELb1ELb1ELb1ELb0ELb0EEENS1_21CollectiveEpilogueFwdISB_S9_SC_SE_Li256ELb0ELb1ELb0ELb0EEENS1_30DynamicPersistentTileSchedulerILi256ELi128ELb0ELb1ELb1EEEEEEEEEvNT_6ParamsE)
        /*01f4*/ 	.word	0x00000000


	//----- nvinfo : EIATTR_REGCOUNT
	.align		4
.L_94:
        /*01f8*/ 	.byte	0x04, 0x2f
        /*01fa*/ 	.short	(.L_96 - .L_95)
	.align		4
.L_95:
        /*01fc*/ 	.word	index@(_ZN7cutlass13device_kernelIN5flash11enable_sm90INS1_16FlashAttnFwdSm90INS1_25CollectiveMainloopFwdSm90ILi2EN4cute5tupleIJNS5_1CILi1EEES8_S8_EEENS6_IJNS7_ILi128EEESA_SA_EEELi128ENS_6half_tEfNS_4arch4Sm90ELb0ELb1ELb0ELb1ELb1ELb1ELb0ELb1ELb1ELb1ELb0ELb0EEENS1_21CollectiveEpilogueFwdISB_S9_SC_SE_Li256ELb1ELb1ELb0ELb0EEENS1_36VarlenDynamicPersistentTileSchedulerILi128ELi128ELi256ELi128ELb0ELb1ELb1ELb1ELb0ELb1EEEEEEEEEvNT_6ParamsE)
        /*0200*/ 	.word	0x00000004


	//----- nvinfo : EIATTR_FRAME_SIZE
	.align		4
.L_96:
        /*0204*/ 	.byte	0x04, 0x11
        /*0206*/ 	.short	(.L_98 - .L_97)
	.align		4
.L_97:
        /*0208*/ 	.word	index@(_ZN7cutlass13device_kernelIN5flash11enable_sm90INS1_16FlashAttnFwdSm90INS1_25CollectiveMainloopFwdSm90ILi2EN4cute5tupleIJNS5_1CILi1EEES8_S8_EEENS6_IJNS7_ILi128EEESA_SA_EEELi128ENS_6half_tEfNS_4arch4Sm90ELb0ELb1ELb0ELb1ELb1ELb1ELb0ELb1ELb1ELb1ELb0ELb0EEENS1_21CollectiveEpilogueFwdISB_S9_SC_SE_Li256ELb1ELb1ELb0ELb0EEENS1_36VarlenDynamicPersistentTileSchedulerILi128ELi128ELi256ELi128ELb0ELb1ELb1ELb1ELb0ELb1EEEEEEEEEvNT_6ParamsE)
        /*020c*/ 	.word	0x00000000


	//----- nvinfo : EIATTR_REGCOUNT
	.align		4
.L_98:
        /*0210*/ 	.byte	0x04, 0x2f
        /*0212*/ 	.short	(.L_100 - .L_99)
	.align		4
.L_99:
        /*0214*/ 	.word	index@(_ZN7cutlass13device_kernelIN5flash11enable_sm90INS1_16FlashAttnFwdSm90INS1_25CollectiveMainloopFwdSm90ILi2EN4cute5tupleIJNS5_1CILi1EEES8_S8_EEENS6_IJNS7_ILi128EEESA_SA_EEELi128ENS_6half_tEfNS_4arch4Sm90ELb0ELb1ELb0ELb1ELb1ELb0ELb0ELb1ELb1ELb1ELb0ELb0EEENS1_21CollectiveEpilogueFwdISB_S9_SC_SE_Li256ELb1ELb1ELb0ELb0EEENS1_36VarlenDynamicPersistentTileSchedulerILi128ELi128ELi256ELi128ELb0ELb1ELb1ELb1ELb0ELb1EEEEEEEEEvNT_6ParamsE)
        /*0218*/ 	.word	0x00000004


	//----- nvinfo : EIATTR_FRAME_SIZE
	.align		4
.L_100:
        /*021c*/ 	.byte	0x04, 0x11
        /*021e*/ 	.short	(.L_102 - .L_101)
	.align		4
.L_101:
        /*0220*/ 	.word	index@(_ZN7cutlass13device_kernelIN5flash11enable_sm90INS1_16FlashAttnFwdSm90INS1_25CollectiveMainloopFwdSm90ILi2EN4cute5tupleIJNS5_1CILi1EEES8_S8_EEENS6_IJNS7_ILi128EEESA_SA_EEELi128ENS_6half_tEfNS_4arch4Sm90ELb0ELb1ELb0ELb1ELb1ELb0ELb0ELb1ELb1ELb1ELb0ELb0EEENS1_21CollectiveEpilogueFwdISB_S9_SC_SE_Li256ELb1ELb1ELb0ELb0EEENS1_36VarlenDynamicPersistentTileSchedulerILi128ELi128ELi256ELi128ELb0ELb1ELb1ELb1ELb0ELb1EEEEEEEEEvNT_6ParamsE)
        /*0224*/ 	.word	0x00000000


	//----- nvinfo : EIATTR_REGCOUNT
	.align		4
.L_102:
        /*0228*/ 	.byte	0x04, 0x2f
        /*022a*/ 	.short	(.L_104 - .L_103)
	.align		4
.L_103:
        /*022c*/ 	.word	index@(_ZN7cutlass13device_kernelIN5flash11enable_sm90INS1_16FlashAttnFwdSm90INS1_25CollectiveMainloopFwdSm90ILi2EN4cute5tupleIJNS5_1CILi1EEES8_S8_EEENS6_IJNS7_ILi128EEESA_SA_EEELi128ENS_6half_tEfNS_4arch4Sm90ELb0ELb1ELb0ELb0ELb1ELb0ELb0ELb1ELb1ELb1ELb0ELb0EEENS1_21CollectiveEpilogueFwdISB_S9_SC_SE_Li256ELb0ELb1ELb0ELb0EEENS1_30DynamicPersistentTileSchedulerILi256ELi128ELb0ELb1ELb1EEEEEEEEEvNT_6ParamsE)
        /*0230*/ 	.word	0x00000004


	//----- nvinfo : EIATTR_FRAME_SIZE
	.align		4
.L_104:
        /*0234*/ 	.byte	0x04, 0x11
        /*0236*/ 	.short	(.L_106 - .L_105)
	.align		4
.L_105:
        /*0238*/ 	.word	index@(_ZN7cutlass13device_kernelIN5flash11enable_sm90INS1_16FlashAttnFwdSm90INS1_25CollectiveMainloopFwdSm90ILi2EN4cute5tupleIJNS5_1CILi1EEES8_S8_EEENS6_IJNS7_ILi128EEESA_SA_EEELi128ENS_6half_tEfNS_4arch4Sm90ELb0ELb1ELb0ELb0ELb1ELb0ELb0ELb1ELb1ELb1ELb0ELb0EEENS1_21CollectiveEpilogueFwdISB_S9_SC_SE_Li256ELb0ELb1ELb0ELb0EEENS1_30DynamicPersistentTileSchedulerILi256ELi128ELb0ELb1ELb1EEEEEEEEEvNT_6ParamsE)
        /*023c*/ 	.word	0x00000000


	//----- nvinfo : EIATTR_REGCOUNT
	.align		4
.L_106:
        /*0240*/ 	.byte	0x04, 0x2f
        /*0242*/ 	.short	(.L_108 - .L_107)
	.align		4
.L_107:
        /*0244*/ 	.word	index@(_ZN7cutlass13device_kernelIN5flash11enable_sm90INS1_16FlashAttnFwdSm90INS1_25CollectiveMainloopFwdSm90ILi2EN4cute5tupleIJNS5_1CILi1EEES8_S8_EEENS6_IJNS7_ILi128EEESA_SA_EEELi128ENS_6half_tEfNS_4arch4Sm90ELb0ELb0ELb0ELb1ELb1ELb1ELb0ELb1ELb1ELb1ELb0ELb0EEENS1_21CollectiveEpilogueFwdISB_S9_SC_SE_Li256ELb1ELb1ELb0ELb0EEENS1_36VarlenDynamicPersistentTileSchedulerILi128ELi128ELi256ELi128ELb0ELb1ELb1ELb0ELb1ELb1EEEEEEEEEvNT_6ParamsE)
        /*0248*/ 	.word	0x00000004


	//----- nvinfo : EIATTR_FRAME_SIZE
	.align		4
.L_108:
        /*024c*/ 	.byte	0x04, 0x11
        /*024e*/ 	.short	(.L_110 - .L_109)
	.align		4
.L_109:
        /*0250*/ 	.word	index@(_ZN7cutlass13device_kernelIN5flash11enable_sm90INS1_16FlashAttnFwdSm90INS1_25CollectiveMainloopFwdSm90ILi2EN4cute5tupleIJNS5_1CILi1EEES8_S8_EEENS6_IJNS7_ILi128EEESA_SA_EEELi128ENS_6half_tEfNS_4arch4Sm90ELb0ELb0ELb0ELb1ELb1ELb1ELb0ELb1ELb1ELb1ELb0ELb0EEENS1_21CollectiveEpilogueFwdISB_S9_SC_SE_Li256ELb1ELb1ELb0ELb0EEENS1_36VarlenDynamicPersistentTileSchedulerILi128ELi128ELi256ELi128ELb0ELb1ELb1ELb0ELb1ELb1EEEEEEEEEvNT_6ParamsE)
        /*0254*/ 	.word	0x00000000


	//----- nvinfo : EIATTR_REGCOUNT
	.align		4
.L_110:
        /*0258*/ 	.byte	0x04, 0x2f
        /*025a*/ 	.short	(.L_112 - .L_111)
	.align		4
.L_111:
        /*025c*/ 	.word	index@(_ZN7cutlass13device_kernelIN5flash11enable_sm90INS1_16FlashAttnFwdSm90INS1_25CollectiveMainloopFwdSm90ILi2EN4cute5tupleIJNS5_1CILi1EEES8_S8_EEENS6_IJNS7_ILi128EEESA_SA_EEELi128ENS_6half_tEfNS_4arch4Sm90ELb0ELb0ELb0ELb1ELb1ELb0ELb0ELb1ELb1ELb1ELb0ELb0EEENS1_21CollectiveEpilogueFwdISB_S9_SC_SE_Li256ELb1ELb1ELb0ELb0EEENS1_36VarlenDynamicPersistentTileSchedulerILi128ELi128ELi256ELi128ELb0ELb1ELb1ELb0ELb1ELb1EEEEEEEEEvNT_6ParamsE)
        /*0260*/ 	.word	0x00000004


	//----- nvinfo : EIATTR_FRAME_SIZE
	.align		4
.L_112:
        /*0264*/ 	.byte	0x04, 0x11
        /*0266*/ 	.short	(.L_114 - .L_113)
	.align		4
.L_113:
        /*0268*/ 	.word	index@(_ZN7cutlass13device_kernelIN5flash11enable_sm90INS1_16FlashAttnFwdSm90INS1_25CollectiveMainloopFwdSm90ILi2EN4cute5tupleIJNS5_1CILi1EEES8_S8_EEENS6_IJNS7_ILi128EEESA_SA_EEELi128ENS_6half_tEfNS_4arch4Sm90ELb0ELb0ELb0ELb1ELb1ELb0ELb0ELb1ELb1ELb1ELb0ELb0EEENS1_21CollectiveEpilogueFwdISB_S9_SC_SE_Li256ELb1ELb1ELb0ELb0EEENS1_36VarlenDynamicPersistentTileSchedulerILi128ELi128ELi256ELi128ELb0ELb1ELb1ELb0ELb1ELb1EEEEEEEEEvNT_6ParamsE)
        /*026c*/ 	.word	0x00000000


	//----- nvinfo : EIATTR_REGCOUNT
	.align		4
.L_114:
        /*0270*/ 	.byte	0x04, 0x2f
        /*0272*/ 	.short	(.L_116 - .L_115)
	.align		4
.L_115:
        /*0274*/ 	.word	index@(_ZN7cutlass13device_kernelIN5flash11enable_sm90INS1_16FlashAttnFwdSm90INS1_25CollectiveMainloopFwdSm90ILi2EN4cute5tupleIJNS5_1CILi1EEES8_S8_EEENS6_IJNS7_ILi128EEESA_SA_EEELi128ENS_6half_tEfNS_4arch4Sm90ELb0ELb0ELb0ELb0ELb1ELb0ELb0ELb1ELb1ELb1ELb0ELb0EEENS1_21CollectiveEpilogueFwdISB_S9_SC_SE_Li256ELb0ELb1ELb0ELb0EEENS1_29StaticPersistentTileSchedulerILb0EEEEEEEEEvNT_6ParamsE)
        /*0278*/ 	.word	0x00000004


	//----- nvinfo : EIATTR_FRAME_SIZE
	.align		4
.L_116:
        /*027c*/ 	.byte	0x04, 0x11
        /*027e*/ 	.short	(.L_118 - .L_117)
	.align		4
.L_117:
        /*0280*/ 	.word	index@(_ZN7cutlass13device_kernelIN5flash11enable_sm90INS1_16FlashAttnFwdSm90INS1_25CollectiveMainloopFwdSm90ILi2EN4cute5tupleIJNS5_1CILi1EEES8_S8_EEENS6_IJNS7_ILi128EEESA_SA_EEELi128ENS_6half_tEfNS_4arch4Sm90ELb0ELb0ELb0ELb0ELb1ELb0ELb0ELb1ELb1ELb1ELb0ELb0EEENS1_21CollectiveEpilogueFwdISB_S9_SC_SE_Li256ELb0ELb1ELb0ELb0EEENS1_29StaticPersistentTileSchedulerILb0EEEEEEEEEvNT_6ParamsE)
        /*0284*/ 	.word	0x00000000


	//----- nvinfo : EIATTR_REGCOUNT
	.align		4
.L_118:
        /*0288*/ 	.byte	0x04, 0x2f
        /*028a*/ 	.short	(.L_120 - .L_119)
	.align		4
.L_119:
        /*028c*/ 	.word	index@(_ZN7cutlass13device_kernelIN5flash11enable_sm90INS1_16FlashAttnFwdSm90INS1_25CollectiveMainloopFwdSm90ILi2EN4cute5tupleIJNS5_1CILi1EEES8_S8_EEENS6_IJNS7_ILi128EEENS7_ILi96EEENS7_ILi192EEEEEELi192ENS_6half_tEfNS_4arch4Sm90ELb1ELb0ELb0ELb1ELb1ELb1ELb0ELb1ELb1ELb1ELb0ELb0EEENS1_21CollectiveEpilogueFwdINS6_IJSA_SC_SB_EEES9_SE_SG_Li256ELb1ELb1ELb0ELb0EEENS1_36VarlenDynamicPersistentTileSchedulerILi128ELi96ELi256ELi128ELb0ELb1ELb1ELb1ELb1ELb1EEEEEEEEEvNT_6ParamsE)
        /*0290*/ 	.word	0x00000004


	//----- nvinfo : EIATTR_FRAME_SIZE
	.align		4
.L_120:
        /*0294*/ 	.byte	0x04, 0x11
        /*0296*/ 	.short	(.L_122 - .L_121)
	.align		4
.L_121:
        /*0298*/ 	.word	index@(_ZN7cutlass13device_kernelIN5flash11enable_sm90INS1_16FlashAttnFwdSm90INS1_25CollectiveMainloopFwdSm90ILi2EN4cute5tupleIJNS5_1CILi1EEES8_S8_EEENS6_IJNS7_ILi128EEENS7_ILi96EEENS7_ILi192EEEEEELi192ENS_6half_tEfNS_4arch4Sm90ELb1ELb0ELb0ELb1ELb1ELb1ELb0ELb1ELb1ELb1ELb0ELb0EEENS1_21CollectiveEpilogueFwdINS6_IJSA_SC_SB_EEES9_SE_SG_Li256ELb1ELb1ELb0ELb0EEENS1_36VarlenDynamicPersistentTileSchedulerILi128ELi96ELi256ELi128ELb0ELb1ELb1ELb1ELb1ELb1EEEEEEEEEvNT_6ParamsE)
        /*029c*/ 	.word	0x00000000


	//----- nvinfo : EIATTR_REGCOUNT
	.align		4
.L_122:
        /*02a0*/ 	.byte	0x04, 0x2f
        /*02a2*/ 	.short	(.L_124 - .L_123)
	.align		4
.L_123:
        /*02a4*/ 	.word	index@(_ZN7cutlass13device_kernelIN5flash11enable_sm90INS1_16FlashAttnFwdSm90INS1_25CollectiveMainloopFwdSm90ILi2EN4cute5tupleIJNS5_1CILi1EEES8_S8_EEENS6_IJNS7_ILi128EEENS7_ILi96EEENS7_ILi192EEEEEELi192ENS_6half_tEfNS_4arch4Sm90ELb1ELb0ELb0ELb1ELb1ELb0ELb0ELb1ELb1ELb1ELb0ELb0EEENS1_21CollectiveEpilogueFwdINS6_IJSA_SC_SB_EEES9_SE_SG_Li256ELb1ELb1ELb0ELb0EEENS1_36VarlenDynamicPersistentTileSchedulerILi128ELi96ELi256ELi128ELb0ELb1ELb1ELb1ELb1ELb1EEEEEEEEEvNT_6ParamsE)
        /*02a8*/ 	.word	0x00000004


	//----- nvinfo : EIATTR_FRAME_SIZE
	.align		4
.L_124:
        /*02ac*/ 	.byte	0x04, 0x11
        /*02ae*/ 	.short	(.L_126 - .L_125)
	.align		4
.L_125:
        /*02b0*/ 	.word	index@(_ZN7cutlass13device_kernelIN5flash11enable_sm90INS1_16FlashAttnFwdSm90INS1_25CollectiveMainloopFwdSm90ILi2EN4cute5tupleIJNS5_1CILi1EEES8_S8_EEENS6_IJNS7_ILi128EEENS7_ILi96EEENS7_ILi192EEEEEELi192ENS_6half_tEfNS_4arch4Sm90ELb1ELb0ELb0ELb1ELb1ELb0ELb0ELb1ELb1ELb1ELb0ELb0EEENS1_21CollectiveEpilogueFwdINS6_IJSA_SC_SB_EEES9_SE_SG_Li256ELb1ELb1ELb0ELb0EEENS1_36VarlenDynamicPersistentTileSchedulerILi128ELi96ELi256ELi128ELb0ELb1ELb1ELb1ELb1ELb1EEEEEEEEEvNT_6ParamsE)
        /*02b4*/ 	.word	0x00000000


	//----- nvinfo : EIATTR_REGCOUNT
	.align		4
.L_126:
        /*02b8*/ 	.byte	0x04, 0x2f
        /*02ba*/ 	.short	(.L_128 - .L_127)
	.align		4
.L_127:
        /*02bc*/ 	.word	index@(_ZN7cutlass13device_kernelIN5flash11enable_sm90INS1_16FlashAttnFwdSm90INS1_25CollectiveMainloopFwdSm90ILi2EN4cute5tupleIJNS5_1CILi1EEES8_S8_EEENS6_IJNS7_ILi128EEENS7_ILi96EEENS7_ILi192EEEEEELi192ENS_6half_tEfNS_4arch4Sm90ELb1ELb0ELb0ELb0ELb1ELb0ELb0ELb1ELb1ELb1ELb0ELb0EEENS1_21CollectiveEpilogueFwdINS6_IJSA_SC_SB_EEES9_SE_SG_Li256ELb0ELb1ELb0ELb0EEENS1_30DynamicPersistentTileSchedulerILi256ELi128ELb0ELb1ELb1EEEEEEEEEvNT_6ParamsE)
        /*02c0*/ 	.word	0x00000004


	//----- nvinfo : EIATTR_FRAME_SIZE
	.align		4
.L_128:
        /*02c4*/ 	.byte	0x04, 0x11
        /*02c6*/ 	.short	(.L_130 - .L_129)
	.align		4
.L_129:
        /*02c8*/ 	.word	index@(_ZN7cutlass13device_kernelIN5flash11enable_sm90INS1_16FlashAttnFwdSm90INS1_25CollectiveMainloopFwdSm90ILi2EN4cute5tupleIJNS5_1CILi1EEES8_S8_EEENS6_IJNS7_ILi128EEENS7_ILi96EEENS7_ILi192EEEEEELi192ENS_6half_tEfNS_4arch4Sm90ELb1ELb0ELb0ELb0ELb1ELb0ELb0ELb1ELb1ELb1ELb0ELb0EEENS1_21CollectiveEpilogueFwdINS6_IJSA_SC_SB_EEES9_SE_SG_Li256ELb0ELb1ELb0ELb0EEENS1_30DynamicPersistentTileSchedulerILi256ELi128ELb0ELb1ELb1EEEEEEEEEvNT_6ParamsE)
        /*02cc*/ 	.word	0x00000000


	//----- nvinfo : EIATTR_REGCOUNT
	.align		4
.L_130:
        /*02d0*/ 	.byte	0x04, 0x2f
        /*02d2*/ 	.short	(.L_132 - .L_131)
	.align		4
.L_131:
        /*02d4*/ 	.word	index@(_ZN7cutlass13device_kernelIN5flash11enable_sm90INS1_16FlashAttnFwdSm90INS1_25CollectiveMainloopFwdSm90ILi2EN4cute5tupleIJNS5_1CILi1EEES8_S8_EEENS6_IJNS7_ILi128EEENS7_ILi96EEENS7_ILi192EEEEEELi192ENS_6half_tEfNS_4arch4Sm90ELb0ELb1ELb0ELb1ELb1ELb1ELb0ELb1ELb1ELb1ELb0ELb0EEENS1_21CollectiveEpilogueFwdINS6_IJSA_SC_SB_EEES9_SE_SG_Li256ELb1ELb1ELb0ELb0EEENS1_36VarlenDynamicPersistentTileSchedulerILi128ELi96ELi256ELi128ELb0ELb1ELb1ELb1ELb0ELb1EEEEEEEEEvNT_6ParamsE)
        /*02d8*/ 	.word	0x00000004


	//----- nvinfo : EIATTR_FRAME_SIZE
	.align		4
.L_132:
        /*02dc*/ 	.byte	0x04, 0x11
        /*02de*/ 	.short	(.L_134 - .L_133)
	.align		4
.L_133:
        /*02e0*/ 	.word	index@(_ZN7cutlass13device_kernelIN5flash11enable_sm90INS1_16FlashAttnFwdSm90INS1_25CollectiveMainloopFwdSm90ILi2EN4cute5tupleIJNS5_1CILi1EEES8_S8_EEENS6_IJNS7_ILi128EEENS7_ILi96EEENS7_ILi192EEEEEELi192ENS_6half_tEfNS_4arch4Sm90ELb0ELb1ELb0ELb1ELb1ELb1ELb0ELb1ELb1ELb1ELb0ELb0EEENS1_21CollectiveEpilogueFwdINS6_IJSA_SC_SB_EEES9_SE_SG_Li256ELb1ELb1ELb0ELb0EEENS1_36VarlenDynamicPersistentTileSchedulerILi128ELi96ELi256ELi128ELb0ELb1ELb1ELb1ELb0ELb1EEEEEEEEEvNT_6ParamsE)
        /*02e4*/ 	.word	0x00000000


	//----- nvinfo : EIATTR_REGCOUNT
	.align		4
.L_134:
        /*02e8*/ 	.byte	0x04, 0x2f
        /*02ea*/ 	.short	(.L_136 - .L_135)
	.align		4
.L_135:
        /*02ec*/ 	.word	index@(_ZN7cutlass13device_kernelIN5flash11enable_sm90INS1_16FlashAttnFwdSm90INS1_25CollectiveMainloopFwdSm90ILi2EN4cute5tupleIJNS5_1CILi1EEES8_S8_EEENS6_IJNS7_ILi128EEENS7_ILi96EEENS7_ILi192EEEEEELi192ENS_6half_tEfNS_4arch4Sm90ELb0ELb1ELb0ELb1ELb1ELb0ELb0ELb1ELb1ELb1ELb0ELb0EEENS1_21CollectiveEpilogueFwdINS6_IJSA_SC_SB_EEES9_SE_SG_Li256ELb1ELb1ELb0ELb0EEENS1_36VarlenDynamicPersistentTileSchedulerILi128ELi96ELi256ELi128ELb0ELb1ELb1ELb1ELb0ELb1EEEEEEEEEvNT_6ParamsE)
        /*02f0*/ 	.word	0x00000004


	//----- nvinfo : EIATTR_FRAME_SIZE
	.align		4
.L_136:
        /*02f4*/ 	.byte	0x04, 0x11
        /*02f6*/ 	.short	(.L_138 - .L_137)
	.align		4
.L_137:
        /*02f8*/ 	.word	index@(_ZN7cutlass13device_kernelIN5flash11enable_sm90INS1_16FlashAttnFwdSm90INS1_25CollectiveMainloopFwdSm90ILi2EN4cute5tupleIJNS5_1CILi1EEES8_S8_EEENS6_IJNS7_ILi128EEENS7_ILi96EEENS7_ILi192EEEEEELi192ENS_6half_tEfNS_4arch4Sm90ELb0ELb1ELb0ELb1ELb1ELb0ELb0ELb1ELb1ELb1ELb0ELb0EEENS1_21CollectiveEpilogueFwdINS6_IJSA_SC_SB_EEES9_SE_SG_Li256ELb1ELb1ELb0ELb0EEENS1_36VarlenDynamicPersistentTileSchedulerILi128ELi96ELi256ELi128ELb0ELb1ELb1ELb1ELb0ELb1EEEEEEEEEvNT_6ParamsE)
        /*02fc*/ 	.word	0x00000000


	//----- nvinfo : EIATTR_REGCOUNT
	.align		4
.L_138:
        /*0300*/ 	.byte	0x04, 0x2f
        /*0302*/ 	.short	(.L_140 - .L_139)
	.align		4
.L_139:
        /*0304*/ 	.word	index@(_ZN7cutlass13device_kernelIN5flash11enable_sm90INS1_16FlashAttnFwdSm90INS1_25CollectiveMainloopFwdSm90ILi2EN4cute5tupleIJNS5_1CILi1EEES8_S8_EEENS6_IJNS7_ILi128EEENS7_ILi96EEENS7_ILi192EEEEEELi192ENS_6half_tEfNS_4arch4Sm90ELb0ELb1ELb0ELb0ELb1ELb0ELb0ELb1ELb1ELb1ELb0ELb0EEENS1_21CollectiveEpilogueFwdINS6_IJSA_SC_SB_EEES9_SE_SG_Li256ELb0ELb1ELb0ELb0EEENS1_30DynamicPersistentTileSchedulerILi256ELi128ELb0ELb1ELb1EEEEEEEEEvNT_6ParamsE)
        /*0308*/ 	.word	0x00000004


	//----- nvinfo : EIATTR_FRAME_SIZE
	.align		4
.L_140:
        /*030c*/ 	.byte	0x04, 0x11
        /*030e*/ 	.short	(.L_142 - .L_141)
	.align		4
.L_141:
        /*0310*/ 	.word	index@(_ZN7cutlass13device_kernelIN5flash11enable_sm90INS1_16FlashAttnFwdSm90INS1_25CollectiveMainloopFwdSm90ILi2EN4cute5tupleIJNS5_1CILi1EEES8_S8_EEENS6_IJNS7_ILi128EEENS7_ILi96EEENS7_ILi192EEEEEELi192ENS_6half_tEfNS_4arch4Sm90ELb0ELb1ELb0ELb0ELb1ELb0ELb0ELb1ELb1ELb1ELb0ELb0EEENS1_21CollectiveEpilogueFwdINS6_IJSA_SC_SB_EEES9_SE_SG_Li256ELb0ELb1ELb0ELb0EEENS1_30DynamicPersistentTileSchedulerILi256ELi128ELb0ELb1ELb1EEEEEEEEEvNT_6ParamsE)
        /*0314*/ 	.word	0x00000000


	//----- nvinfo : EIATTR_REGCOUNT
	.align		4
.L_142:
        /*0318*/ 	.byte	0x04, 0x2f
        /*031a*/ 	.short	(.L_144 - .L_143)
	.align		4
.L_143:
        /*031c*/ 	.word	index@(_ZN7cutlass13device_kernelIN5flash11enable_sm90INS1_16FlashAttnFwdSm90INS1_25CollectiveMainloopFwdSm90ILi2EN4cute5tupleIJNS5_1CILi1EEES8_S8_EEENS6_IJNS7_ILi128EEENS7_ILi96EEENS7_ILi192EEEEEELi192ENS_6half_tEfNS_4arch4Sm90ELb0ELb0ELb0ELb1ELb1ELb1ELb0ELb1ELb1ELb1ELb0ELb0EEENS1_21CollectiveEpilogueFwdINS6_IJSA_SC_SB_EEES9_SE_SG_Li256ELb1ELb1ELb0ELb0EEENS1_36VarlenDynamicPersistentTileSchedulerILi128ELi96ELi256ELi128ELb0ELb1ELb1ELb0ELb1ELb1EEEEEEEEEvNT_6ParamsE)
        /*0320*/ 	.word	0x00000004


	//----- nvinfo : EIATTR_FRAME_SIZE
	.align		4
.L_144:
        /*0324*/ 	.byte	0x04, 0x11
        /*0326*/ 	.short	(.L_146 - .L_145)
	.align		4
.L_145:
        /*0328*/ 	.word	index@(_ZN7cutlass13device_kernelIN5flash11enable_sm90INS1_16FlashAttnFwdSm90INS1_25CollectiveMainloopFwdSm90ILi2EN4cute5tupleIJNS5_1CILi1EEES8_S8_EEENS6_IJNS7_ILi128EEENS7_ILi96EEENS7_ILi192EEEEEELi192ENS_6half_tEfNS_4arch4Sm90ELb0ELb0ELb0ELb1ELb1ELb1ELb0ELb1ELb1ELb1ELb0ELb0EEENS1_21CollectiveEpilogueFwdINS6_IJSA_SC_SB_EEES9_SE_SG_Li256ELb1ELb1ELb0ELb0EEENS1_36VarlenDynamicPersistentTileSchedulerILi128ELi96ELi256ELi128ELb0ELb1ELb1ELb0ELb1ELb1EEEEEEEEEvNT_6ParamsE)
        /*032c*/ 	.word	0x00000000


	//----- nvinfo : EIATTR_REGCOUNT
	.align		4
.L_146:
        /*0330*/ 	.byte	0x04, 0x2f
        /*0332*/ 	.short	(.L_148 - .L_147)
	.align		4
.L_147:
        /*0334*/ 	.word	index@(_ZN7cutlass13device_kernelIN5flash11enable_sm90INS1_16FlashAttnFwdSm90INS1_25CollectiveMainloopFwdSm90ILi2EN4cute5tupleIJNS5_1CILi1EEES8_S8_EEENS6_IJNS7_ILi128EEENS7_ILi96EEENS7_ILi192EEEEEELi192ENS_6half_tEfNS_4arch4Sm90ELb0ELb0ELb0ELb1ELb1ELb0ELb0ELb1ELb1ELb1ELb0ELb0EEENS1_21CollectiveEpilogueFwdINS6_IJSA_SC_SB_EEES9_SE_SG_Li256ELb1ELb1ELb0ELb0EEENS1_36VarlenDynamicPersistentTileSchedulerILi128ELi96ELi256ELi128ELb0ELb1ELb1ELb0ELb1ELb1EEEEEEEEEvNT_6ParamsE)
        /*0338*/ 	.word	0x00000004


	//----- nvinfo : EIATTR_FRAME_SIZE
	.align		4
.L_148:
        /*033c*/ 	.byte	0x04, 0x11
        /*033e*/ 	.short	(.L_150 - .L_149)
	.align		4
.L_149:
        /*0340*/ 	.word	index@(_ZN7cutlass13device_kernelIN5flash11enable_sm90INS1_16FlashAttnFwdSm90INS1_25CollectiveMainloopFwdSm90ILi2EN4cute5tupleIJNS5_1CILi1EEES8_S8_EEENS6_IJNS7_ILi128EEENS7_ILi96EEENS7_ILi192EEEEEELi192ENS_6half_tEfNS_4arch4Sm90ELb0ELb0ELb0ELb1ELb1ELb0ELb0ELb1ELb1ELb1ELb0ELb0EEENS1_21CollectiveEpilogueFwdINS6_IJSA_SC_SB_EEES9_SE_SG_Li256ELb1ELb1ELb0ELb0EEENS1_36VarlenDynamicPersistentTileSchedulerILi128ELi96ELi256ELi128ELb0ELb1ELb1ELb0ELb1ELb1EEEEEEEEEvNT_6ParamsE)
        /*0344*/ 	.word	0x00000000


	//----- nvinfo : EIATTR_REGCOUNT
	.align		4
.L_150:
        /*0348*/ 	.byte	0x04, 0x2f
        /*034a*/ 	.short	(.L_152 - .L_151)
	.align		4
.L_151:
        /*034c*/ 	.word	index@(_ZN7cutlass13device_kernelIN5flash11enable_sm90INS1_16FlashAttnFwdSm90INS1_25CollectiveMainloopFwdSm90ILi2EN4cute5tupleIJNS5_1CILi1EEES8_S8_EEENS6_IJNS7_ILi128EEENS7_ILi96EEENS7_ILi192EEEEEELi192ENS_6half_tEfNS_4arch4Sm90ELb0ELb0ELb0ELb0ELb1ELb0ELb0ELb1ELb1ELb1ELb0ELb0EEENS1_21CollectiveEpilogueFwdINS6_IJSA_SC_SB_EEES9_SE_SG_Li256ELb0ELb1ELb0ELb0EEENS1_29StaticPersistentTileSchedulerILb0EEEEEEEEEvNT_6ParamsE)
        /*0350*/ 	.word	0x00000004


	//----- nvinfo : EIATTR_FRAME_SIZE
	.align		4
.L_152:
        /*0354*/ 	.byte	0x04, 0x11
        /*0356*/ 	.short	(.L_154 - .L_153)
	.align		4
.L_153:
        /*0358*/ 	.word	index@(_ZN7cutlass13device_kernelIN5flash11enable_sm90INS1_16FlashAttnFwdSm90INS1_25CollectiveMainloopFwdSm90ILi2EN4cute5tupleIJNS5_1CILi1EEES8_S8_EEENS6_IJNS7_ILi128EEENS7_ILi96EEENS7_ILi192EEEEEELi192ENS_6half_tEfNS_4arch4Sm90ELb0ELb0ELb0ELb0ELb1ELb0ELb0ELb1ELb1ELb1ELb0ELb0EEENS1_21CollectiveEpilogueFwdINS6_IJSA_SC_SB_EEES9_SE_SG_Li256ELb0ELb1ELb0ELb0EEENS1_29StaticPersistentTileSchedulerILb0EEEEEEEEEvNT_6ParamsE)
        /*035c*/ 	.word	0x00000000


	//----- nvinfo : EIATTR_REGCOUNT
	.align		4
.L_154:
        /*0360*/ 	.byte	0x04, 0x2f
        /*0362*/ 	.short	(.L_156 - .L_155)
	.align		4
.L_155:
        /*0364*/ 	.word	index@(_ZN7cutlass13device_kernelIN5flash11enable_sm90INS1_16FlashAttnFwdSm90INS1_25CollectiveMainloopFwdSm90ILi2EN4cute5tupleIJNS5_1CILi1EEES8_S8_EEENS6_IJNS7_ILi128EEENS7_ILi80EEENS7_ILi256EEEEEELi256ENS_6half_tEfNS_4arch4Sm90ELb1ELb0ELb0ELb1ELb1ELb1ELb0ELb1ELb1ELb1ELb0ELb0EEENS1_21CollectiveEpilogueFwdINS6_IJSA_SC_SB_EEES9_SE_SG_Li256ELb1ELb1ELb0ELb0EEENS1_36VarlenDynamicPersistentTileSchedulerILi128ELi80ELi256ELi128ELb0ELb1ELb1ELb1ELb1ELb1EEEEEEEEEvNT_6ParamsE)
        /*0368*/ 	.word	0x00000004


	//----- nvinfo : EIATTR_FRAME_SIZE
	.align		4
.L_156:
        /*036c*/ 	.byte	0x04, 0x11
        /*036e*/ 	.short	(.L_158 - .L_157)
	.align		4
.L_157:
        /*0370*/ 	.word	index@(_ZN7cutlass13device_kernelIN5flash11enable_sm90INS1_16FlashAttnFwdSm90INS1_25CollectiveMainloopFwdSm90ILi2EN4cute5tupleIJNS5_1CILi1EEES8_S8_EEENS6_IJNS7_ILi128EEENS7_ILi80EEENS7_ILi256EEEEEELi256ENS_6half_tEfNS_4arch4Sm90ELb1ELb0ELb0ELb1ELb1ELb1ELb0ELb1ELb1ELb1ELb0ELb0EEENS1_21CollectiveEpilogueFwdINS6_IJSA_SC_SB_EEES9_SE_SG_Li256ELb1ELb1ELb0ELb0EEENS1_36VarlenDynamicPersistentTileSchedulerILi128ELi80ELi256ELi128ELb0ELb1ELb1ELb1ELb1ELb1EEEEEEEEEvNT_6ParamsE)
        /*0374*/ 	.word	0x00000000


	//----- nvinfo : EIATTR_REGCOUNT
	.align		4
.L_158:
        /*0378*/ 	.byte	0x04, 0x2f
        /*037a*/ 	.short	(.L_160 - .L_159)
	.align		4
.L_159:
        /*037c*/ 	.word	index@(_ZN7cutlass13device_kernelIN5flash11enable_sm90INS1_16FlashAttnFwdSm90INS1_25CollectiveMainloopFwdSm90ILi2EN4cute5tupleIJNS5_1CILi1EEES8_S8_EEENS6_IJNS7_ILi128EEENS7_ILi80EEENS7_ILi256EEEEEELi256ENS_6half_tEfNS_4arch4Sm90ELb1ELb0ELb0ELb1ELb1ELb0ELb0ELb1ELb1ELb1ELb0ELb0EEENS1_21CollectiveEpilogueFwdINS6_IJSA_SC_SB_EEES9_SE_SG_Li256ELb1ELb1ELb0ELb0EEENS1_36VarlenDynamicPersistentTileSchedulerILi128ELi80ELi256ELi128ELb0ELb1ELb1ELb1ELb1ELb1EEEEEEEEEvNT_6ParamsE)
        /*0380*/ 	.word	0x00000004


	//----- nvinfo : EIATTR_FRAME_SIZE
	.align		4
.L_160:
        /*0384*/ 	.byte	0x04, 0x11
        /*0386*/ 	.short	(.L_162 - .L_161)
	.align		4
.L_161:
        /*0388*/ 	.word	index@(_ZN7cutlass13device_kernelIN5flash11enable_sm90INS1_16FlashAttnFwdSm90INS1_25CollectiveMainloopFwdSm90ILi2EN4cute5tupleIJNS5_1CILi1EEES8_S8_EEENS6_IJNS7_ILi128EEENS7_ILi80EEENS7_ILi256EEEEEELi256ENS_6half_tEfNS_4arch4Sm90ELb1ELb0ELb0ELb1ELb1ELb0ELb0ELb1ELb1ELb1ELb0ELb0EEENS1_21CollectiveEpilogueFwdINS6_IJSA_SC_SB_EEES9_SE_SG_Li256ELb1ELb1ELb0ELb0EEENS1_36VarlenDynamicPersistentTileSchedulerILi128ELi80ELi256ELi128ELb0ELb1ELb1ELb1ELb1ELb1EEEEEEEEEvNT_6ParamsE)
        /*038c*/ 	.word	0x00000000


	//----- nvinfo : EIATTR_REGCOUNT
	.align		4
.L_162:
        /*0390*/ 	.byte	0x04, 0x2f
        /*0392*/ 	.short	(.L_164 - .L_163)
	.align		4
.L_163:
        /*0394*/ 	.word	index@(_ZN7cutlass13device_kernelIN5flash11enable_sm90INS1_16FlashAttnFwdSm90INS1_25CollectiveMainloopFwdSm90ILi2EN4cute5tupleIJNS5_1CILi1EEES8_S8_EEENS6_IJNS7_ILi128EEENS7_ILi80EEENS7_ILi256EEEEEELi256ENS_6half_tEfNS_4arch4Sm90ELb1ELb0ELb0ELb0ELb1ELb0ELb0ELb1ELb1ELb1ELb0ELb0EEENS1_21CollectiveEpilogueFwdINS6_IJSA_SC_SB_EEES9_SE_SG_Li256ELb0ELb1ELb0ELb0EEENS1_30DynamicPersistentTileSchedulerILi256ELi128ELb0ELb1ELb1EEEEEEEEEvNT_6ParamsE)
        /*0398*/ 	.word	0x00000004


	//----- nvinfo : EIATTR_FRAME_SIZE
	.align		4
.L_164:
        /*039c*/ 	.byte	0x04, 0x11
        /*039e*/ 	.short	(.L_166 - .L_165)
	.align		4
.L_165:
        /*03a0*/ 	.word	index@(_ZN7cutlass13device_kernelIN5flash11enable_sm90INS1_16FlashAttnFwdSm90INS1_25CollectiveMainloopFwdSm90ILi2EN4cute5tupleIJNS5_1CILi1EEES8_S8_EEENS6_IJNS7_ILi128EEENS7_ILi80EEENS7_ILi256EEEEEELi256ENS_6half_tEfNS_4arch4Sm90ELb1ELb0ELb0ELb0ELb1ELb0ELb0ELb1ELb1ELb1ELb0ELb0EEENS1_21CollectiveEpilogueFwdINS6_IJSA_SC_SB_EEES9_SE_SG_Li256ELb0ELb1ELb0ELb0EEENS1_30DynamicPersistentTileSchedulerILi256ELi128ELb0ELb1ELb1EEEEEEEEEvNT_6ParamsE)
        /*03a4*/ 	.word	0x00000000


	//----- nvinfo : EIATTR_REGCOUNT
	.align		4
.L_166:
        /*03a8*/ 	.byte	0x04, 0x2f
        /*03aa*/ 	.short	(.L_168 - .L_167)
	.align		4
.L_167:
        /*03ac*/ 	.word	index@(_ZN7cutlass13device_kernelIN5flash11enable_sm90INS1_16FlashAttnFwdSm90INS1_25CollectiveMainloopFwdSm90ILi2EN4cute5tupleIJNS5_1CILi1EEES8_S8_EEENS6_IJNS7_ILi128EEENS7_ILi64EEENS7_ILi256EEEEEELi256ENS_6half_tEfNS_4arch4Sm90ELb0ELb1ELb0ELb1ELb1ELb1ELb0ELb1ELb1ELb1ELb0ELb0EEENS1_21CollectiveEpilogueFwdINS6_IJSA_SC_SB_EEES9_SE_SG_Li256ELb1ELb1ELb0ELb0EEENS1_36VarlenDynamicPersistentTileSchedulerILi128ELi64ELi256ELi128ELb0ELb1ELb1ELb1ELb0ELb1EEEEEEEEEvNT_6ParamsE)
        /*03b0*/ 	.word	0x00000004


	//----- nvinfo : EIATTR_FRAME_SIZE
	.align		4
.L_168:
        /*03b4*/ 	.byte	0x04, 0x11
        /*03b6*/ 	.short	(.L_170 - .L_169)
	.align		4
.L_169:
        /*03b8*/ 	.word	index@(_ZN7cutlass13device_kernelIN5flash11enable_sm90INS1_16FlashAttnFwdSm90INS1_25CollectiveMainloopFwdSm90ILi2EN4cute5tupleIJNS5_1CILi1EEES8_S8_EEENS6_IJNS7_ILi128EEENS7_ILi64EEENS7_ILi256EEEEEELi256ENS_6half_tEfNS_4arch4Sm90ELb0ELb1ELb0ELb1ELb1ELb1ELb0ELb1ELb1ELb1ELb0ELb0EEENS1_21CollectiveEpilogueFwdINS6_IJSA_SC_SB_EEES9_SE_SG_Li256ELb1ELb1ELb0ELb0EEENS1_36VarlenDynamicPersistentTileSchedulerILi128ELi64ELi256ELi128ELb0ELb1ELb1ELb1ELb0ELb1EEEEEEEEEvNT_6ParamsE)
        /*03bc*/ 	.word	0x00000000


	//----- nvinfo : EIATTR_REGCOUNT
	.align		4
.L_170:
        /*03c0*/ 	.byte	0x04, 0x2f
        /*03c2*/ 	.short	(.L_172 - .L_171)
	.align		4
.L_171:
        /*03c4*/ 	.word	index@(_ZN7cutlass13device_kernelIN5flash11enable_sm90INS1_16FlashAttnFwdSm90INS1_25CollectiveMainloopFwdSm90ILi2EN4cute5tupleIJNS5_1CILi1EEES8_S8_EEENS6_IJNS7_ILi128EEENS7_ILi64EEENS7_ILi256EEEEEELi256ENS_6half_tEfNS_4arch4Sm90ELb0ELb1ELb0ELb1ELb1ELb0ELb0ELb1ELb1ELb1ELb0ELb0EEENS1_21CollectiveEpilogueFwdINS6_IJSA_SC_SB_EEES9_SE_SG_Li256ELb1ELb1ELb0ELb0EEENS1_36VarlenDynamicPersistentTileSchedulerILi128ELi64ELi256ELi128ELb0ELb1ELb1ELb1ELb0ELb1EEEEEEEEEvNT_6ParamsE)
        /*03c8*/ 	.word	0x00000004


	//----- nvinfo : EIATTR_FRAME_SIZE
	.align		4
.L_172:
        /*03cc*/ 	.byte	0x04, 0x11
        /*03ce*/ 	.short	(.L_174 - .L_173)
	.align		4
.L_173:
        /*03d0*/ 	.word	index@(_ZN7cutlass13device_kernelIN5flash11enable_sm90INS1_16FlashAttnFwdSm90INS1_25CollectiveMainloopFwdSm90ILi2EN4cute5tupleIJNS5_1CILi1EEES8_S8_EEENS6_IJNS7_ILi128EEENS7_ILi64EEENS7_ILi256EEEEEELi256ENS_6half_tEfNS_4arch4Sm90ELb0ELb1ELb0ELb1ELb1ELb0ELb0ELb1ELb1ELb1ELb0ELb0EEENS1_21CollectiveEpilogueFwdINS6_IJSA_SC_SB_EEES9_SE_SG_Li256ELb1ELb1ELb0ELb0EEENS1_36VarlenDynamicPersistentTileSchedulerILi128ELi64ELi256ELi128ELb0ELb1ELb1ELb1ELb0ELb1EEEEEEEEEvNT_6ParamsE)
        /*03d4*/ 	.word	0x00000000


	//----- nvinfo : EIATTR_REGCOUNT
	.align		4
.L_174:
        /*03d8*/ 	.byte	0x04, 0x2f
        /*03da*/ 	.short	(.L_176 - .L_175)
	.align		4
.L_175:
        /*03dc*/ 	.word	index@(_ZN7cutlass13device_kernelIN5flash11enable_sm90INS1_16FlashAttnFwdSm90INS1_25CollectiveMainloopFwdSm90ILi2EN4cute5tupleIJNS5_1CILi1EEES8_S8_EEENS6_IJNS7_ILi128EEENS7_ILi64EEENS7_ILi256EEEEEELi256ENS_6half_tEfNS_4arch4Sm90ELb0ELb1ELb0ELb0ELb1ELb0ELb0ELb1ELb1ELb1ELb0ELb0EEENS1_21CollectiveEpilogueFwdINS6_IJSA_SC_SB_EEES9_SE_SG_Li256ELb0ELb1ELb0ELb0EEENS1_30DynamicPersistentTileSchedulerILi256ELi128ELb0ELb1ELb1EEEEEEEEEvNT_6ParamsE)
        /*03e0*/ 	.word	0x00000004


	//----- nvinfo : EIATTR_FRAME_SIZE
	.align		4
.L_176:
        /*03e4*/ 	.byte	0x04, 0x11
        /*03e6*/ 	.short	(.L_178 - .L_177)
	.align		4
.L_177:
        /*03e8*/ 	.word	index@(_ZN7cutlass13device_kernelIN5flash11enable_sm90INS1_16FlashAttnFwdSm90INS1_25CollectiveMainloopFwdSm90ILi2EN4cute5tupleIJNS5_1CILi1EEES8_S8_EEENS6_IJNS7_ILi128EEENS7_ILi64EEENS7_ILi256EEEEEELi256ENS_6half_tEfNS_4arch4Sm90ELb0ELb1ELb0ELb0ELb1ELb0ELb0ELb1ELb1ELb1ELb0ELb0EEENS1_21CollectiveEpilogueFwdINS6_IJSA_SC_SB_EEES9_SE_SG_Li256ELb0ELb1ELb0ELb0EEENS1_30DynamicPersistentTileSchedulerILi256ELi128ELb0ELb1ELb1EEEEEEEEEvNT_6ParamsE)
        /*03ec*/ 	.word	0x00000000


	//----- nvinfo : EIATTR_REGCOUNT
	.align		4
.L_178:
        /*03f0*/ 	.byte	0x04, 0x2f
        /*03f2*/ 	.short	(.L_180 - .L_179)
	.align		4
.L_179:
        /*03f4*/ 	.word	index@(_ZN7cutlass13device_kernelIN5flash11enable_sm90INS1_16FlashAttnFwdSm90INS1_25CollectiveMainloopFwdSm90ILi2EN4cute5tupleIJNS5_1CILi1EEES8_S8_EEENS6_IJNS7_ILi128EEENS7_ILi80EEENS7_ILi256EEEEEELi256ENS_6half_tEfNS_4arch4Sm90ELb0ELb0ELb0ELb1ELb1ELb1ELb0ELb1ELb1ELb1ELb0ELb0EEENS1_21CollectiveEpilogueFwdINS6_IJSA_SC_SB_EEES9_SE_SG_Li256ELb1ELb1ELb0ELb0EEENS1_36VarlenDynamicPersistentTileSchedulerILi128ELi80ELi256ELi128ELb0ELb1ELb1ELb0ELb1ELb1EEEEEEEEEvNT_6ParamsE)
        /*03f8*/ 	.word	0x00000004


	//----- nvinfo : EIATTR_FRAME_SIZE
	.align		4
.L_180:
        /*03fc*/ 	.byte	0x04, 0x11
        /*03fe*/ 	.short	(.L_182 - .L_181)
	.align		4
.L_181:
        /*0400*/ 	.word	index@(_ZN7cutlass13device_kernelIN5flash11enable_sm90INS1_16FlashAttnFwdSm90INS1_25CollectiveMainloopFwdSm90ILi2EN4cute5tupleIJNS5_1CILi1EEES8_S8_EEENS6_IJNS7_ILi128EEENS7_ILi80EEENS7_ILi256EEEEEELi256ENS_6half_tEfNS_4arch4Sm90ELb0ELb0ELb0ELb1ELb1ELb1ELb0ELb1ELb1ELb1ELb0ELb0EEENS1_21CollectiveEpilogueFwdINS6_IJSA_SC_SB_EEES9_SE_SG_Li256ELb1ELb1ELb0ELb0EEENS1_36VarlenDynamicPersistentTileSchedulerILi128ELi80ELi256ELi128ELb0ELb1ELb1ELb0ELb1ELb1EEEEEEEEEvNT_6ParamsE)
        /*0404*/ 	.word	0x00000000


	//----- nvinfo : EIATTR_REGCOUNT
	.align		4
.L_182:
        /*0408*/ 	.byte	0x04, 0x2f
        /*040a*/ 	.short	(.L_184 - .L_183)
	.align		4
.L_183:
        /*040c*/ 	.word	index@(_ZN7cutlass13device_kernelIN5flash11enable_sm90INS1_16FlashAttnFwdSm90INS1_25CollectiveMainloopFwdSm90ILi2EN4cute5tupleIJNS5_1CILi1EEES8_S8_EEENS6_IJNS7_ILi128EEENS7_ILi80EEENS7_ILi256EEEEEELi256ENS_6half_tEfNS_4arch4Sm90ELb0ELb0ELb0ELb1ELb1ELb0ELb0ELb1ELb1ELb1ELb0ELb0EEENS1_21CollectiveEpilogueFwdINS6_IJSA_SC_SB_EEES9_SE_SG_Li256ELb1ELb1ELb0ELb0EEENS1_36VarlenDynamicPersistentTileSchedulerILi128ELi80ELi256ELi128ELb0ELb1ELb1ELb0ELb1ELb1EEEEEEEEEvNT_6ParamsE)
        /*0410*/ 	.word	0x00000004


	//----- nvinfo : EIATTR_FRAME_SIZE
	.align		4
.L_184:
        /*0414*/ 	.byte	0x04, 0x11
        /*0416*/ 	.short	(.L_186 - .L_185)
	.align		4
.L_185:
        /*0418*/ 	.word	index@(_ZN7cutlass13device_kernelIN5flash11enable_sm90INS1_16FlashAttnFwdSm90INS1_25CollectiveMainloopFwdSm90ILi2EN4cute5tupleIJNS5_1CILi1EEES8_S8_EEENS6_IJNS7_ILi128EEENS7_ILi80EEENS7_ILi256EEEEEELi256ENS_6half_tEfNS_4arch4Sm90ELb0ELb0ELb0ELb1ELb1ELb0ELb0ELb1ELb1ELb1ELb0ELb0EEENS1_21CollectiveEpilogueFwdINS6_IJSA_SC_SB_EEES9_SE_SG_Li256ELb1ELb1ELb0ELb0EEENS1_36VarlenDynamicPersistentTileSchedulerILi128ELi80ELi256ELi128ELb0ELb1ELb1ELb0ELb1ELb1EEEEEEEEEvNT_6ParamsE)
        /*041c*/ 	.word	0x00000000


	//----- nvinfo : EIATTR_REGCOUNT
	.align		4
.L_186:
        /*0420*/ 	.byte	0x04, 0x2f
        /*0422*/ 	.short	(.L_188 - .L_187)
	.align		4
.L_187:
        /*0424*/ 	.word	index@(_ZN7cutlass13device_kernelIN5flash11enable_sm90INS1_16FlashAttnFwdSm90INS1_25CollectiveMainloopFwdSm90ILi2EN4cute5tupleIJNS5_1CILi1EEES8_S8_EEENS6_IJNS7_ILi128EEENS7_ILi80EEENS7_ILi256EEEEEELi256ENS_6half_tEfNS_4arch4Sm90ELb0ELb0ELb0ELb0ELb1ELb0ELb0ELb1ELb1ELb1ELb0ELb0EEENS1_21CollectiveEpilogueFwdINS6_IJSA_SC_SB_EEES9_SE_SG_Li256ELb0ELb1ELb0ELb0EEENS1_29StaticPersistentTileSchedulerILb0EEEEEEEEEvNT_6ParamsE)
        /*0428*/ 	.word	0x00000004


	//----- nvinfo : EIATTR_FRAME_SIZE
	.align		4
.L_188:
        /*042c*/ 	.byte	0x04, 0x11
        /*042e*/ 	.short	(.L_190 - .L_189)
	.align		4
.L_189:
        /*0430*/ 	.word	index@(_ZN7cutlass13device_kernelIN5flash11enable_sm90INS1_16FlashAttnFwdSm90INS1_25CollectiveMainloopFwdSm90ILi2EN4cute5tupleIJNS5_1CILi1EEES8_S8_EEENS6_IJNS7_ILi128EEENS7_ILi80EEENS7_ILi256EEEEEELi256ENS_6half_tEfNS_4arch4Sm90ELb0ELb0ELb0ELb0ELb1ELb0ELb0ELb1ELb1ELb1ELb0ELb0EEENS1_21CollectiveEpilogueFwdINS6_IJSA_SC_SB_EEES9_SE_SG_Li256ELb0ELb1ELb0ELb0EEENS1_29StaticPersistentTileSchedulerILb0EEEEEEEEEvNT_6ParamsE)
        /*0434*/ 	.word	0x00000000


	//----- nvinfo : EIATTR_MIN_STACK_SIZE
	.align		4
.L_190:
        /*0438*/ 	.byte	0x04, 0x12
        /*043a*/ 	.short	(.L_192 - .L_191)
	.align		4
.L_191:
        /*043c*/ 	.word	index@(_ZN7cutlass13device_kernelIN5flash11enable_sm90INS1_16FlashAttnFwdSm90INS1_25CollectiveMainloopFwdSm90ILi2EN4cute5tupleIJNS5_1CILi1EEES8_S8_EEENS6_IJNS7_ILi128EEENS7_ILi80EEENS7_ILi256EEEEEELi256ENS_6half_tEfNS_4arch4Sm90ELb0ELb0ELb0ELb0ELb1ELb0ELb0ELb1ELb1ELb1ELb0ELb0EEENS1_21CollectiveEpilogueFwdINS6_IJSA_SC_SB_EEES9_SE_SG_Li256ELb0ELb1ELb0ELb0EEENS1_29StaticPersistentTileSchedulerILb0EEEEEEEEEvNT_6ParamsE)
        /*0440*/ 	.word	0x00000000


	//----- nvinfo : EIATTR_MIN_STACK_SIZE
	.align		4
.L_192:
        /*0444*/ 	.byte	0x04, 0x12
        /*0446*/ 	.short	(.L_194 - .L_193)
	.align		4
.L_193:
        /*0448*/ 	.word	index@(_ZN7cutlass13device_kernelIN5flash11enable_sm90INS1_16FlashAttnFwdSm90INS1_25CollectiveMainloopFwdSm90ILi2EN4cute5tupleIJNS5_1CILi1EEES8_S8_EEENS6_IJNS7_ILi128EEENS7_ILi80EEENS7_ILi256EEEEEELi256ENS_6half_tEfNS_4arch4Sm90ELb0ELb0ELb0ELb1ELb1ELb0ELb0ELb1ELb1ELb1ELb0ELb0EEENS1_21CollectiveEpilogueFwdINS6_IJSA_SC_SB_EEES9_SE_SG_Li256ELb1ELb1ELb0ELb0EEENS1_36VarlenDynamicPersistentTileSchedulerILi128ELi80ELi256ELi128ELb0ELb1ELb1ELb0ELb1ELb1EEEEEEEEEvNT_6ParamsE)
        /*044c*/ 	.word	0x00000000


	//----- nvinfo : EIATTR_MIN_STACK_SIZE
	.align		4
.L_194:
        /*0450*/ 	.byte	0x04, 0x12
        /*0452*/ 	.short	(.L_196 - .L_195)
	.align		4
.L_195:
        /*0454*/ 	.word	index@(_ZN7cutlass13device_kernelIN5flash11enable_sm90INS1_16FlashAttnFwdSm90INS1_25CollectiveMainloopFwdSm90ILi2EN4cute5tupleIJNS5_1CILi1EEES8_S8_EEENS6_IJNS7_ILi128EEENS7_ILi80EEENS7_ILi256EEEEEELi256ENS_6half_tEfNS_4arch4Sm90ELb0ELb0ELb0ELb1ELb1ELb1ELb0ELb1ELb1ELb1ELb0ELb0EEENS1_21CollectiveEpilogueFwdINS6_IJSA_SC_SB_EEES9_SE_SG_Li256ELb1ELb1ELb0ELb0EEENS1_36VarlenDynamicPersistentTileSchedulerILi128ELi80ELi256ELi128ELb0ELb1ELb1ELb0ELb1ELb1EEEEEEEEEvNT_6ParamsE)
        /*0458*/ 	.word	0x00000000


	//----- nvinfo : EIATTR_MIN_STACK_SIZE
	.align		4
.L_196:
        /*045c*/ 	.byte	0x04, 0x12
        /*045e*/ 	.short	(.L_198 - .L_197)
	.align		4
.L_197:
        /*0460*/ 	.word	index@(_ZN7cutlass13device_kernelIN5flash11enable_sm90INS1_16FlashAttnFwdSm90INS1_25CollectiveMainloopFwdSm90ILi2EN4cute5tupleIJNS5_1CILi1EEES8_S8_EEENS6_IJNS7_ILi128EEENS7_ILi64EEENS7_ILi256EEEEEELi256ENS_6half_tEfNS_4arch4Sm90ELb0ELb1ELb0ELb0ELb1ELb0ELb0ELb1ELb1ELb1ELb0ELb0EEENS1_21CollectiveEpilogueFwdINS6_IJSA_SC_SB_EEES9_SE_SG_Li256ELb0ELb1ELb0ELb0EEENS1_30DynamicPersistentTileSchedulerILi256ELi128ELb0ELb1ELb1EEEEEEEEEvNT_6ParamsE)
        /*0464*/ 	.word	0x00000000


	//----- nvinfo : EIATTR_MIN_STACK_SIZE
	.align		4
.L_198:
        /*0468*/ 	.byte	0x04, 0x12
        /*046a*/ 	.short	(.L_200 - .L_199)
	.align		4
.L_199:
        /*046c*/ 	.word	index@(_ZN7cutlass13device_kernelIN5flash11enable_sm90INS1_16FlashAttnFwdSm90INS1_25CollectiveMainloopFwdSm90ILi2EN4cute5tupleIJNS5_1CILi1EEES8_S8_EEENS6_IJNS7_ILi128EEENS7_ILi64EEENS7_ILi256EEEEEELi256ENS_6half_tEfNS_4arch4Sm90ELb0ELb1ELb0ELb1ELb1ELb0ELb0ELb1ELb1ELb1ELb0ELb0EEENS1_21CollectiveEpilogueFwdINS6_IJSA_SC_SB_EEES9_SE_SG_Li256ELb1ELb1ELb0ELb0EEENS1_36VarlenDynamicPersistentTileSchedulerILi128ELi64ELi256ELi128ELb0ELb1ELb1ELb1ELb0ELb1EEEEEEEEEvNT_6ParamsE)
        /*0470*/ 	.word	0x00000000


	//----- nvinfo : EIATTR_MIN_STACK_SIZE
	.align		4
.L_200:
        /*0474*/ 	.byte	0x04, 0x12
        /*0476*/ 	.short	(.L_202 - .L_201)
	.align		4
.L_201:
        /*0478*/ 	.word	index@(_ZN7cutlass13device_kernelIN5flash11enable_sm90INS1_16FlashAttnFwdSm90INS1_25CollectiveMainloopFwdSm90ILi2EN4cute5tupleIJNS5_1CILi1EEES8_S8_EEENS6_IJNS7_ILi128EEENS7_ILi64EEENS7_ILi256EEEEEELi256ENS_6half_tEfNS_4arch4Sm90ELb0ELb1ELb0ELb1ELb1ELb1ELb0ELb1ELb1ELb1ELb0ELb0EEENS1_21CollectiveEpilogueFwdINS6_IJSA_SC_SB_EEES9_SE_SG_Li256ELb1ELb1ELb0ELb0EEENS1_36VarlenDynamicPersistentTileSchedulerILi128ELi64ELi256ELi128ELb0ELb1ELb1ELb1ELb0ELb1EEEEEEEEEvNT_6ParamsE)
        /*047c*/ 	.word	0x00000000


	//----- nvinfo : EIATTR_MIN_STACK_SIZE
	.align		4
.L_202:
        /*0480*/ 	.byte	0x04, 0x12
        /*0482*/ 	.short	(.L_204 - .L_203)
	.align		4
.L_203:
        /*0484*/ 	.word	index@(_ZN7cutlass13device_kernelIN5flash11enable_sm90INS1_16FlashAttnFwdSm90INS1_25CollectiveMainloopFwdSm90ILi2EN4cute5tupleIJNS5_1CILi1EEES8_S8_EEENS6_IJNS7_ILi128EEENS7_ILi80EEENS7_ILi256EEEEEELi256ENS_6half_tEfNS_4arch4Sm90ELb1ELb0ELb0ELb0ELb1ELb0ELb0ELb1ELb1ELb1ELb0ELb0EEENS1_21CollectiveEpilogueFwdINS6_IJSA_SC_SB_EEES9_SE_SG_Li256ELb0ELb1ELb0ELb0EEENS1_30DynamicPersistentTileSchedulerILi256ELi128ELb0ELb1ELb1EEEEEEEEEvNT_6ParamsE)
        /*0488*/ 	.word	0x00000000


	//----- nvinfo : EIATTR_MIN_STACK_SIZE
	.align		4
.L_204:
        /*048c*/ 	.byte	0x04, 0x12
        /*048e*/ 	.short	(.L_206 - .L_205)
	.align		4
.L_205:
        /*0490*/ 	.word	index@(_ZN7cutlass13device_kernelIN5flash11enable_sm90INS1_16FlashAttnFwdSm90INS1_25CollectiveMainloopFwdSm90ILi2EN4cute5tupleIJNS5_1CILi1EEES8_S8_EEENS6_IJNS7_ILi128EEENS7_ILi80EEENS7_ILi256EEEEEELi256ENS_6half_tEfNS_4arch4Sm90ELb1ELb0ELb0ELb1ELb1ELb0ELb0ELb1ELb1ELb1ELb0ELb0EEENS1_21CollectiveEpilogueFwdINS6_IJSA_SC_SB_EEES9_SE_SG_Li256ELb1ELb1ELb0ELb0EEENS1_36VarlenDynamicPersistentTileSchedulerILi128ELi80ELi256ELi128ELb0ELb1ELb1ELb1ELb1ELb1EEEEEEEEEvNT_6ParamsE)
        /*0494*/ 	.word	0x00000000


	//----- nvinfo : EIATTR_MIN_STACK_SIZE
	.align		4
.L_206:
        /*0498*/ 	.byte	0x04, 0x12
        /*049a*/ 	.short	(.L_208 - .L_207)
	.align		4
.L_207:
        /*049c*/ 	.word	index@(_ZN7cutlass13device_kernelIN5flash11enable_sm90INS1_16FlashAttnFwdSm90INS1_25CollectiveMainloopFwdSm90ILi2EN4cute5tupleIJNS5_1CILi1EEES8_S8_EEENS6_IJNS7_ILi128EEENS7_ILi80EEENS7_ILi256EEEEEELi256ENS_6half_tEfNS_4arch4Sm90ELb1ELb0ELb0ELb1ELb1ELb1ELb0ELb1ELb1ELb1ELb0ELb0EEENS1_21CollectiveEpilogueFwdINS6_IJSA_SC_SB_EEES9_SE_SG_Li256ELb1ELb1ELb0ELb0EEENS1_36VarlenDynamicPersistentTileSchedulerILi128ELi80ELi256ELi128ELb0ELb1ELb1ELb1ELb1ELb1EEEEEEEEEvNT_6ParamsE)
        /*04a0*/ 	.word	0x00000000


	//----- nvinfo : EIATTR_MIN_STACK_SIZE
	.align		4
.L_208:
        /*04a4*/ 	.byte	0x04, 0x12
        /*04a6*/ 	.short	(.L_210 - .L_209)
	.align		4
.L_209:
        /*04a8*/ 	.word	index@(_ZN7cutlass13device_kernelIN5flash11enable_sm90INS1_16FlashAttnFwdSm90INS1_25CollectiveMainloopFwdSm90ILi2EN4cute5tupleIJNS5_1CILi1EEES8_S8_EEENS6_IJNS7_ILi128EEENS7_ILi96EEENS7_ILi192EEEEEELi192ENS_6half_tEfNS_4arch4Sm90ELb0ELb0ELb0ELb0ELb1ELb0ELb0ELb1ELb1ELb1ELb0ELb0EEENS1_21CollectiveEpilogueFwdINS6_IJSA_SC_SB_EEES9_SE_SG_Li256ELb0ELb1ELb0ELb0EEENS1_29StaticPersistentTileSchedulerILb0EEEEEEEEEvNT_6ParamsE)
        /*04ac*/ 	.word	0x00000000


	//----- nvinfo : EIATTR_MIN_STACK_SIZE
	.align		4
.L_210:
        /*04b0*/ 	.byte	0x04, 0x12
        /*04b2*/ 	.short	(.L_212 - .L_211)
	.align		4
.L_211:
        /*04b4*/ 	.word	index@(_ZN7cutlass13device_kernelIN5flash11enable_sm90INS1_16FlashAttnFwdSm90INS1_25CollectiveMainloopFwdSm90ILi2EN4cute5tupleIJNS5_1CILi1EEES8_S8_EEENS6_IJNS7_ILi128EEENS7_ILi96EEENS7_ILi192EEEEEELi192ENS_6half_tEfNS_4arch4Sm90ELb0ELb0ELb0ELb1ELb1ELb0ELb0ELb1ELb1ELb1ELb0ELb0EEENS1_21CollectiveEpilogueFwdINS6_IJSA_SC_SB_EEES9_SE_SG_Li256ELb1ELb1ELb0ELb0EEENS1_36VarlenDynamicPersistentTileSchedulerILi128ELi96ELi256ELi128ELb0ELb1ELb1ELb0ELb1ELb1EEEEEEEEEvNT_6ParamsE)
        /*04b8*/ 	.word	0x00000000


	//----- nvinfo : EIATTR_MIN_STACK_SIZE
	.align		4
.L_212:
        /*04bc*/ 	.byte	0x04, 0x12
        /*04be*/ 	.short	(.L_214 - .L_213)
	.align		4
.L_213:
        /*04c0*/ 	.word	index@(_ZN7cutlass13device_kernelIN5flash11enable_sm90INS1_16FlashAttnFwdSm90INS1_25CollectiveMainloopFwdSm90ILi2EN4cute5tupleIJNS5_1CILi1EEES8_S8_EEENS6_IJNS7_ILi128EEENS7_ILi96EEENS7_ILi192EEEEEELi192ENS_6half_tEfNS_4arch4Sm90ELb0ELb0ELb0ELb1ELb1ELb1ELb0ELb1ELb1ELb1ELb0ELb0EEENS1_21CollectiveEpilogueFwdINS6_IJSA_SC_SB_EEES9_SE_SG_Li256ELb1ELb1ELb0ELb0EEENS1_36VarlenDynamicPersistentTileSchedulerILi128ELi96ELi256ELi128ELb0ELb1ELb1ELb0ELb1ELb1EEEEEEEEEvNT_6ParamsE)
        /*04c4*/ 	.word	0x00000000


	//----- nvinfo : EIATTR_MIN_STACK_SIZE
	.align		4
.L_214:
        /*04c8*/ 	.byte	0x04, 0x12
        /*04ca*/ 	.short	(.L_216 - .L_215)
	.align		4
.L_215:
        /*04cc*/ 	.word	index@(_ZN7cutlass13device_kernelIN5flash11enable_sm90INS1_16FlashAttnFwdSm90INS1_25CollectiveMainloopFwdSm90ILi2EN4cute5tupleIJNS5_1CILi1EEES8_S8_EEENS6_IJNS7_ILi128EEENS7_ILi96EEENS7_ILi192EEEEEELi192ENS_6half_tEfNS_4arch4Sm90ELb0ELb1ELb0ELb0ELb1ELb0ELb0ELb1ELb1ELb1ELb0ELb0EEENS1_21CollectiveEpilogueFwdINS6_IJSA_SC_SB_EEES9_SE_SG_Li256ELb0ELb1ELb0ELb0EEENS1_30DynamicPersistentTileSchedulerILi256ELi128ELb0ELb1ELb1EEEEEEEEEvNT_6ParamsE)
        /*04d0*/ 	.word	0x00000000


	//----- nvinfo : EIATTR_MIN_STACK_SIZE
	.align		4
.L_216:
        /*04d4*/ 	.byte	0x04, 0x12
        /*04d6*/ 	.short	(.L_218 - .L_217)
	.align		4
.L_217:
        /*04d8*/ 	.word	index@(_ZN7cutlass13device_kernelIN5flash11enable_sm90INS1_16FlashAttnFwdSm90INS1_25CollectiveMainloopFwdSm90ILi2EN4cute5tupleIJNS5_1CILi1EEES8_S8_EEENS6_IJNS7_ILi128EEENS7_ILi96EEENS7_ILi192EEEEEELi192ENS_6half_tEfNS_4arch4Sm90ELb0ELb1ELb0ELb1ELb1ELb0ELb0ELb1ELb1ELb1ELb0ELb0EEENS1_21CollectiveEpilogueFwdINS6_IJSA_SC_SB_EEES9_SE_SG_Li256ELb1ELb1ELb0ELb0EEENS1_36VarlenDynamicPersistentTileSchedulerILi128ELi96ELi256ELi128ELb0ELb1ELb1ELb1ELb0ELb1EEEEEEEEEvNT_6ParamsE)
        /*04dc*/ 	.word	0x00000000


	//----- nvinfo : EIATTR_MIN_STACK_SIZE
	.align		4
.L_218:
        /*04e0*/ 	.byte	0x04, 0x12
        /*04e2*/ 	.short	(.L_220 - .L_219)
	.align		4
.L_219:
        /*04e4*/ 	.word	index@(_ZN7cutlass13device_kernelIN5flash11enable_sm90INS1_16FlashAttnFwdSm90INS1_25CollectiveMainloopFwdSm90ILi2EN4cute5tupleIJNS5_1CILi1EEES8_S8_EEENS6_IJNS7_ILi128EEENS7_ILi96EEENS7_ILi192EEEEEELi192ENS_6half_tEfNS_4arch4Sm90ELb0ELb1ELb0ELb1ELb1ELb1ELb0ELb1ELb1ELb1ELb0ELb0EEENS1_21CollectiveEpilogueFwdINS6_IJSA_SC_SB_EEES9_SE_SG_Li256ELb1ELb1ELb0ELb0EEENS1_36VarlenDynamicPersistentTileSchedulerILi128ELi96ELi256ELi128ELb0ELb1ELb1ELb1ELb0ELb1EEEEEEEEEvNT_6ParamsE)
        /*04e8*/ 	.word	0x00000000


	//----- nvinfo : EIATTR_MIN_STACK_SIZE
	.align		4
.L_220:
        /*04ec*/ 	.byte	0x04, 0x12
        /*04ee*/ 	.short	(.L_222 - .L_221)
	.align		4
.L_221:
        /*04f0*/ 	.word	index@(_ZN7cutlass13device_kernelIN5flash11enable_sm90INS1_16FlashAttnFwdSm90INS1_25CollectiveMainloopFwdSm90ILi2EN4cute5tupleIJNS5_1CILi1EEES8_S8_EEENS6_IJNS7_ILi128EEENS7_ILi96EEENS7_ILi192EEEEEELi192ENS_6half_tEfNS_4arch4Sm90ELb1ELb0ELb0ELb0ELb1ELb0ELb0ELb1ELb1ELb1ELb0ELb0EEENS1_21CollectiveEpilogueFwdINS6_IJSA_SC_SB_EEES9_SE_SG_Li256ELb0ELb1ELb0ELb0EEENS1_30DynamicPersistentTileSchedulerILi256ELi128ELb0ELb1ELb1EEEEEEEEEvNT_6ParamsE)
        /*04f4*/ 	.word	0x00000000


	//----- nvinfo : EIATTR_MIN_STACK_SIZE
	.align		4
.L_222:
        /*04f8*/ 	.byte	0x04, 0x12
        /*04fa*/ 	.short	(.L_224 - .L_223)
	.align		4
.L_223:
        /*04fc*/ 	.word	index@(_ZN7cutlass13device_kernelIN5flash11enable_sm90INS1_16FlashAttnFwdSm90INS1_25CollectiveMainloopFwdSm90ILi2EN4cute5tupleIJNS5_1CILi1EEES8_S8_EEENS6_IJNS7_ILi128EEENS7_ILi96EEENS7_ILi192EEEEEELi192ENS_6half_tEfNS_4arch4Sm90ELb1ELb0ELb0ELb1ELb1ELb0ELb0ELb1ELb1ELb1ELb0ELb0EEENS1_21CollectiveEpilogueFwdINS6_IJSA_SC_SB_EEES9_SE_SG_Li256ELb1ELb1ELb0ELb0EEENS1_36VarlenDynamicPersistentTileSchedulerILi128ELi96ELi256ELi128ELb0ELb1ELb1ELb1ELb1ELb1EEEEEEEEEvNT_6ParamsE)
        /*0500*/ 	.word	0x00000000


	//----- nvinfo : EIATTR_MIN_STACK_SIZE
	.align		4
.L_224:
        /*0504*/ 	.byte	0x04, 0x12
        /*0506*/ 	.short	(.L_226 - .L_225)
	.align		4
.L_225:
        /*0508*/ 	.word	index@(_ZN7cutlass13device_kernelIN5flash11enable_sm90INS1_16FlashAttnFwdSm90INS1_25CollectiveMainloopFwdSm90ILi2EN4cute5tupleIJNS5_1CILi1EEES8_S8_EEENS6_IJNS7_ILi128EEENS7_ILi96EEENS7_ILi192EEEEEELi192ENS_6half_tEfNS_4arch4Sm90ELb1ELb0ELb0ELb1ELb1ELb1ELb0ELb1ELb1ELb1ELb0ELb0EEENS1_21CollectiveEpilogueFwdINS6_IJSA_SC_SB_EEES9_SE_SG_Li256ELb1ELb1ELb0ELb0EEENS1_36VarlenDynamicPersistentTileSchedulerILi128ELi96ELi256ELi128ELb0ELb1ELb1ELb1ELb1ELb1EEEEEEEEEvNT_6ParamsE)
        /*050c*/ 	.word	0x00000000


	//----- nvinfo : EIATTR_MIN_STACK_SIZE
	.align		4
.L_226:
        /*0510*/ 	.byte	0x04, 0x12
        /*0512*/ 	.short	(.L_228 - .L_227)
	.align		4
.L_227:
        /*0514*/ 	.word	index@(_ZN7cutlass13device_kernelIN5flash11enable_sm90INS1_16FlashAttnFwdSm90INS1_25CollectiveMainloopFwdSm90ILi2EN4cute5tupleIJNS5_1CILi1EEES8_S8_EEENS6_IJNS7_ILi128EEESA_SA_EEELi128ENS_6half_tEfNS_4arch4Sm90ELb0ELb0ELb0ELb0ELb1ELb0ELb0ELb1ELb1ELb1ELb0ELb0EEENS1_21CollectiveEpilogueFwdISB_S9_SC_SE_Li256ELb0ELb1ELb0ELb0EEENS1_29StaticPersistentTileSchedulerILb0EEEEEEEEEvNT_6ParamsE)
        /*0518*/ 	.word	0x00000000


	//----- nvinfo : EIATTR_MIN_STACK_SIZE
	.align		4
.L_228:
        /*051c*/ 	.byte	0x04, 0x12
        /*051e*/ 	.short	(.L_230 - .L_229)
	.align		4
.L_229:
        /*0520*/ 	.word	index@(_ZN7cutlass13device_kernelIN5flash11enable_sm90INS1_16FlashAttnFwdSm90INS1_25CollectiveMainloopFwdSm90ILi2EN4cute5tupleIJNS5_1CILi1EEES8_S8_EEENS6_IJNS7_ILi128EEESA_SA_EEELi128ENS_6half_tEfNS_4arch4Sm90ELb0ELb0ELb0ELb1ELb1ELb0ELb0ELb1ELb1ELb1ELb0ELb0EEENS1_21CollectiveEpilogueFwdISB_S9_SC_SE_Li256ELb1ELb1ELb0ELb0EEENS1_36VarlenDynamicPersistentTileSchedulerILi128ELi128ELi256ELi128ELb0ELb1ELb1ELb0ELb1ELb1EEEEEEEEEvNT_6ParamsE)
        /*0524*/ 	.word	0x00000000


	//----- nvinfo : EIATTR_MIN_STACK_SIZE
	.align		4
.L_230:
        /*0528*/ 	.byte	0x04, 0x12
        /*052a*/ 	.short	(.L_232 - .L_231)
	.align		4
.L_231:
        /*052c*/ 	.word	index@(_ZN7cutlass13device_kernelIN5flash11enable_sm90INS1_16FlashAttnFwdSm90INS1_25CollectiveMainloopFwdSm90ILi2EN4cute5tupleIJNS5_1CILi1EEES8_S8_EEENS6_IJNS7_ILi128EEESA_SA_EEELi128ENS_6half_tEfNS_4arch4Sm90ELb0ELb0ELb0ELb1ELb1ELb1ELb0ELb1ELb1ELb1ELb0ELb0EEENS1_21CollectiveEpilogueFwdISB_S9_SC_SE_Li256ELb1ELb1ELb0ELb0EEENS1_36VarlenDynamicPersistentTileSchedulerILi128ELi128ELi256ELi128ELb0ELb1ELb1ELb0ELb1ELb1EEEEEEEEEvNT_6ParamsE)
        /*0530*/ 	.word	0x00000000


	//----- nvinfo : EIATTR_MIN_STACK_SIZE
	.align		4
.L_232:
        /*0534*/ 	.byte	0x04, 0x12
        /*0536*/ 	.short	(.L_234 - .L_233)
	.align		4
.L_233:
        /*0538*/ 	.word	index@(_ZN7cutlass13device_kernelIN5flash11enable_sm90INS1_16FlashAttnFwdSm90INS1_25CollectiveMainloopFwdSm90ILi2EN4cute5tupleIJNS5_1CILi1EEES8_S8_EEENS6_IJNS7_ILi128EEESA_SA_EEELi128ENS_6half_tEfNS_4arch4Sm90ELb0ELb1ELb0ELb0ELb1ELb0ELb0ELb1ELb1ELb1ELb0ELb0EEENS1_21CollectiveEpilogueFwdISB_S9_SC_SE_Li256ELb0ELb1ELb0ELb0EEENS1_30DynamicPersistentTileSchedulerILi256ELi128ELb0ELb1ELb1EEEEEEEEEvNT_6ParamsE)
        /*053c*/ 	.word	0x00000000


	//----- nvinfo : EIATTR_MIN_STACK_SIZE
	.align		4
.L_234:
        /*0540*/ 	.byte	0x04, 0x12
        /*0542*/ 	.short	(.L_236 - .L_235)
	.align		4
.L_235:
        /*0544*/ 	.word	index@(_ZN7cutlass13device_kernelIN5flash11enable_sm90INS1_16FlashAttnFwdSm90INS1_25CollectiveMainloopFwdSm90ILi2EN4cute5tupleIJNS5_1CILi1EEES8_S8_EEENS6_IJNS7_ILi128EEESA_SA_EEELi128ENS_6half_tEfNS_4arch4Sm90ELb0ELb1ELb0ELb1ELb1ELb0ELb0ELb1ELb1ELb1ELb0ELb0EEENS1_21CollectiveEpilogueFwdISB_S9_SC_SE_Li256ELb1ELb1ELb0ELb0EEENS1_36VarlenDynamicPersistentTileSchedulerILi128ELi128ELi256ELi128ELb0ELb1ELb1ELb1ELb0ELb1EEEEEEEEEvNT_6ParamsE)
        /*0548*/ 	.word	0x00000000


	//----- nvinfo : EIATTR_MIN_STACK_SIZE
	.align		4
.L_236:
        /*054c*/ 	.byte	0x04, 0x12
        /*054e*/ 	.short	(.L_238 - .L_237)
	.align		4
.L_237:
        /*0550*/ 	.word	index@(_ZN7cutlass13device_kernelIN5flash11enable_sm90INS1_16FlashAttnFwdSm90INS1_25CollectiveMainloopFwdSm90ILi2EN4cute5tupleIJNS5_1CILi1EEES8_S8_EEENS6_IJNS7_ILi128EEESA_SA_EEELi128ENS_6half_tEfNS_4arch4Sm90ELb0ELb1ELb0ELb1ELb1ELb1ELb0ELb1ELb1ELb1ELb0ELb0EEENS1_21CollectiveEpilogueFwdISB_S9_SC_SE_Li256ELb1ELb1ELb0ELb0EEENS1_36VarlenDynamicPersistentTileSchedulerILi128ELi128ELi256ELi128ELb0ELb1ELb1ELb1ELb0ELb1EEEEEEEEEvNT_6ParamsE)
        /*0554*/ 	.word	0x00000000


	//----- nvinfo : EIATTR_MIN_STACK_SIZE
	.align		4
.L_238:
        /*0558*/ 	.byte	0x04, 0x12
        /*055a*/ 	.short	(.L_240 - .L_239)
	.align		4
.L_239:
        /*055c*/ 	.word	index@(_ZN7cutlass13device_kernelIN5flash11enable_sm90INS1_16FlashAttnFwdSm90INS1_25CollectiveMainloopFwdSm90ILi2EN4cute5tupleIJNS5_1CILi1EEES8_S8_EEENS6_IJNS7_ILi128EEESA_SA_EEELi128ENS_6half_tEfNS_4arch4Sm90ELb1ELb0ELb0ELb0ELb1ELb0ELb0ELb1ELb1ELb1ELb0ELb0EEENS1_21CollectiveEpilogueFwdISB_S9_SC_SE_Li256ELb0ELb1ELb0ELb0EEENS1_30DynamicPersistentTileSchedulerILi256ELi128ELb0ELb1ELb1EEEEEEEEEvNT_6ParamsE)
        /*0560*/ 	.word	0x00000000


	//----- nvinfo : EIATTR_MIN_STACK_SIZE
	.align		4
.L_240:
        /*0564*/ 	.byte	0x04, 0x12
        /*0566*/ 	.short	(.L_242 - .L_241)
	.align		4
.L_241:
        /*0568*/ 	.word	index@(_ZN7cutlass13device_kernelIN5flash11enable_sm90INS1_16FlashAttnFwdSm90INS1_25CollectiveMainloopFwdSm90ILi2EN4cute5tupleIJNS5_1CILi1EEES8_S8_EEENS6_IJNS7_ILi128EEESA_SA_EEELi128ENS_6half_tEfNS_4arch4Sm90ELb1ELb0ELb0ELb1ELb1ELb0ELb0ELb1ELb1ELb1ELb0ELb0EEENS1_21CollectiveEpilogueFwdISB_S9_SC_SE_Li256ELb1ELb1ELb0ELb0EEENS1_36VarlenDynamicPersistentTileSchedulerILi128ELi128ELi256ELi128ELb0ELb1ELb1ELb1ELb1ELb1EEEEEEEEEvNT_6ParamsE)
        /*056c*/ 	.word	0x00000000


	//----- nvinfo : EIATTR_MIN_STACK_SIZE
	.align		4
.L_242:
        /*0570*/ 	.byte	0x04, 0x12
        /*0572*/ 	.short	(.L_244 - .L_243)
	.align		4
.L_243:
        /*0574*/ 	.word	index@(_ZN7cutlass13device_kernelIN5flash11enable_sm90INS1_16FlashAttnFwdSm90INS1_25CollectiveMainloopFwdSm90ILi2EN4cute5tupleIJNS5_1CILi1EEES8_S8_EEENS6_IJNS7_ILi128EEESA_SA_EEELi128ENS_6half_tEfNS_4arch4Sm90ELb1ELb0ELb0ELb1ELb1ELb1ELb0ELb1ELb1ELb1ELb0ELb0EEENS1_21CollectiveEpilogueFwdISB_S9_SC_SE_Li256ELb1ELb1ELb0ELb0EEENS1_36VarlenDynamicPersistentTileSchedulerILi128ELi128ELi256ELi128ELb0ELb1ELb1ELb1ELb1ELb1EEEEEEEEEvNT_6ParamsE)
        /*0578*/ 	.word	0x00000000


	//----- nvinfo : EIATTR_MIN_STACK_SIZE
	.align		4
.L_244:
        /*057c*/ 	.byte	0x04, 0x12
        /*057e*/ 	.short	(.L_246 - .L_245)
	.align		4
.L_245:
        /*0580*/ 	.word	index@(_ZN7cutlass13device_kernelIN5flash11enable_sm90INS1_16FlashAttnFwdSm90INS1_25CollectiveMainloopFwdSm90ILi2EN4cute5tupleIJNS5_1CILi1EEES8_S8_EEENS6_IJNS7_ILi192EEENS7_ILi128EEENS7_ILi96EEEEEELi96ENS_6half_tEfNS_4arch4Sm90ELb0ELb0ELb0ELb0ELb1ELb0ELb0ELb0ELb1ELb1ELb0ELb0EEENS1_21CollectiveEpilogueFwdINS6_IJSA_SC_SB_EEES9_SE_SG_Li384ELb0ELb1ELb0ELb0EEENS1_29StaticPersistentTileSchedulerILb0EEEEEEEEEvNT_6ParamsE)
        /*0584*/ 	.word	0x00000000


	//----- nvinfo : EIATTR_MIN_STACK_SIZE
	.align		4
.L_246:
        /*0588*/ 	.byte	0x04, 0x12
        /*058a*/ 	.short	(.L_248 - .L_247)
	.align		4
.L_247:
        /*058c*/ 	.word	index@(_ZN7cutlass13device_kernelIN5flash11enable_sm90INS1_16FlashAttnFwdSm90INS1_25CollectiveMainloopFwdSm90ILi2EN4cute5tupleIJNS5_1CILi1EEES8_S8_EEENS6_IJNS7_ILi192EEENS7_ILi128EEENS7_ILi96EEEEEELi96ENS_6half_tEfNS_4arch4Sm90ELb0ELb0ELb0ELb1ELb1ELb0ELb0ELb0ELb1ELb1ELb0ELb0EEENS1_21CollectiveEpilogueFwdINS6_IJSA_SC_SB_EEES9_SE_SG_Li384ELb1ELb1ELb0ELb0EEENS1_36VarlenDynamicPersistentTileSchedulerILi192ELi128ELi384ELi128ELb0ELb1ELb1ELb0ELb1ELb1EEEEEEEEEvNT_6ParamsE)
        /*0590*/ 	.word	0x00000000


	//----- nvinfo : EIATTR_MIN_STACK_SIZE
	.align		4
.L_248:
        /*0594*/ 	.byte	0x04, 0x12
        /*0596*/ 	.short	(.L_250 - .L_249)
	.align		4
.L_249:
        /*0598*/ 	.word	index@(_ZN7cutlass13device_kernelIN5flash11enable_sm90INS1_16FlashAttnFwdSm90INS1_25CollectiveMainloopFwdSm90ILi2EN4cute5tupleIJNS5_1CILi1EEES8_S8_EEENS6_IJNS7_ILi192EEENS7_ILi128EEENS7_ILi96EEEEEELi96ENS_6half_tEfNS_4arch4Sm90ELb0ELb0ELb0ELb1ELb1ELb1ELb0ELb0ELb1ELb1ELb0ELb0EEENS1_21CollectiveEpilogueFwdINS6_IJSA_SC_SB_EEES9_SE_SG_Li384ELb1ELb1ELb0ELb0EEENS1_36VarlenDynamicPersistentTileSchedulerILi192ELi128ELi384ELi128ELb0ELb1ELb1ELb0ELb1ELb1EEEEEEEEEvNT_6ParamsE)
        /*059c*/ 	.word	0x00000000


	//----- nvinfo : EIATTR_MIN_STACK_SIZE
	.align		4
.L_250:
        /*05a0*/ 	.byte	0x04, 0x12
        /*05a2*/ 	.short	(.L_252 - .L_251)
	.align		4
.L_251:
        /*05a4*/ 	.word	index@(_ZN7cutlass13device_kernelIN5flash11enable_sm90INS1_16FlashAttnFwdSm90INS1_25CollectiveMainloopFwdSm90ILi2EN4cute5tupleIJNS5_1CILi1EEES8_S8_EEENS6_IJNS7_ILi192EEENS7_ILi128EEENS7_ILi96EEEEEELi96ENS_6half_tEfNS_4arch4Sm90ELb0ELb1ELb0ELb0ELb1ELb0ELb0ELb0ELb1ELb1ELb0ELb0EEENS1_21CollectiveEpilogueFwdINS6_IJSA_SC_SB_EEES9_SE_SG_Li384ELb0ELb1ELb0ELb0EEENS1_30DynamicPersistentTileSchedulerILi384ELi128ELb0ELb1ELb1EEEEEEEEEvNT_6ParamsE)
        /*05a8*/ 	.word	0x00000000


	//----- nvinfo : EIATTR_MIN_STACK_SIZE
	.align		4
.L_252:
        /*05ac*/ 	.byte	0x04, 0x12
        /*05ae*/ 	.short	(.L_254 - .L_253)
	.align		4
.L_253:
        /*05b0*/ 	.word	index@(_ZN7cutlass13device_kernelIN5flash11enable_sm90INS1_16FlashAttnFwdSm90INS1_25CollectiveMainloopFwdSm90ILi2EN4cute5tupleIJNS5_1CILi1EEES8_S8_EEENS6_IJNS7_ILi192EEENS7_ILi128EEENS7_ILi96EEEEEELi96ENS_6half_tEfNS_4arch4Sm90ELb0ELb1ELb0ELb1ELb1ELb0ELb0ELb0ELb1ELb1ELb0ELb0EEENS1_21CollectiveEpilogueFwdINS6_IJSA_SC_SB_EEES9_SE_SG_Li384ELb1ELb1ELb0ELb0EEENS1_36VarlenDynamicPersistentTileSchedulerILi192ELi128ELi384ELi128ELb0ELb1ELb1ELb1ELb0ELb1EEEEEEEEEvNT_6ParamsE)
        /*05b4*/ 	.word	0x00000000


	//----- nvinfo : EIATTR_MIN_STACK_SIZE
	.align		4
.L_254:
        /*05b8*/ 	.byte	0x04, 0x12
        /*05ba*/ 	.short	(.L_256 - .L_255)
	.align		4
.L_255:
        /*05bc*/ 	.word	index@(_ZN7cutlass13device_kernelIN5flash11enable_sm90INS1_16FlashAttnFwdSm90INS1_25CollectiveMainloopFwdSm90ILi2EN4cute5tupleIJNS5_1CILi1EEES8_S8_EEENS6_IJNS7_ILi192EEENS7_ILi128EEENS7_ILi96EEEEEELi96ENS_6half_tEfNS_4arch4Sm90ELb0ELb1ELb0ELb1ELb1ELb1ELb0ELb0ELb1ELb1ELb0ELb0EEENS1_21CollectiveEpilogueFwdINS6_IJSA_SC_SB_EEES9_SE_SG_Li384ELb1ELb1ELb0ELb0EEENS1_36VarlenDynamicPersistentTileSchedulerILi192ELi128ELi384ELi128ELb0ELb1ELb1ELb1ELb0ELb1EEEEEEEEEvNT_6ParamsE)
        /*05c0*/ 	.word	0x00000000


	//----- nvinfo : EIATTR_MIN_STACK_SIZE
	.align		4
.L_256:
        /*05c4*/ 	.byte	0x04, 0x12
        /*05c6*/ 	.short	(.L_258 - .L_257)
	.align		4
.L_257:
        /*05c8*/ 	.word	index@(_ZN7cutlass13device_kernelIN5flash11enable_sm90INS1_16FlashAttnFwdSm90INS1_25CollectiveMainloopFwdSm90ILi2EN4cute5tupleIJNS5_1CILi1EEES8_S8_EEENS6_IJNS7_ILi192EEENS7_ILi128EEENS7_ILi96EEEEEELi96ENS_6half_tEfNS_4arch4Sm90ELb1ELb0ELb0ELb0ELb1ELb0ELb0ELb0ELb1ELb1ELb0ELb0EEENS1_21CollectiveEpilogueFwdINS6_IJSA_SC_SB_EEES9_SE_SG_Li384ELb0ELb1ELb0ELb0EEENS1_30DynamicPersistentTileSchedulerILi384ELi128ELb0ELb1ELb1EEEEEEEEEvNT_6ParamsE)
        /*05cc*/ 	.word	0x00000000


	//----- nvinfo : EIATTR_MIN_STACK_SIZE
	.align		4
.L_258:
        /*05d0*/ 	.byte	0x04, 0x12
        /*05d2*/ 	.short	(.L_260 - .L_259)
	.align		4
.L_259:
        /*05d4*/ 	.word	index@(_ZN7cutlass13device_kernelIN5flash11enable_sm90INS1_16FlashAttnFwdSm90INS1_25CollectiveMainloopFwdSm90ILi2EN4cute5tupleIJNS5_1CILi1EEES8_S8_EEENS6_IJNS7_ILi192EEENS7_ILi128EEENS7_ILi96EEEEEELi96ENS_6half_tEfNS_4arch4Sm90ELb1ELb0ELb0ELb1ELb1ELb0ELb0ELb0ELb1ELb1ELb0ELb0EEENS1_21CollectiveEpilogueFwdINS6_IJSA_SC_SB_EEES9_SE_SG_Li384ELb1ELb1ELb0ELb0EEENS1_36VarlenDynamicPersistentTileSchedulerILi192ELi128ELi384ELi128ELb0ELb1ELb1ELb1ELb1ELb1EEEEEEEEEvNT_6ParamsE)
        /*05d8*/ 	.word	0x00000000


	//----- nvinfo : EIATTR_MIN_STACK_SIZE
	.align		4
.L_260:
        /*05dc*/ 	.byte	0x04, 0x12
        /*05de*/ 	.short	(.L_262 - .L_261)
	.align		4
.L_261:
        /*05e0*/ 	.word	index@(_ZN7cutlass13device_kernelIN5flash11enable_sm90INS1_16FlashAttnFwdSm90INS1_25CollectiveMainloopFwdSm90ILi2EN4cute5tupleIJNS5_1CILi1EEES8_S8_EEENS6_IJNS7_ILi192EEENS7_ILi128EEENS7_ILi96EEEEEELi96ENS_6half_tEfNS_4arch4Sm90ELb1ELb0ELb0ELb1ELb1ELb1ELb0ELb0ELb1ELb1ELb0ELb0EEENS1_21CollectiveEpilogueFwdINS6_IJSA_SC_SB_EEES9_SE_SG_Li384ELb1ELb1ELb0ELb0EEENS1_36VarlenDynamicPersistentTileSchedulerILi192ELi128ELi384ELi128ELb0ELb1ELb1ELb1ELb1ELb1EEEEEEEEEvNT_6ParamsE)
        /*05e4*/ 	.word	0x00000000


	//----- nvinfo : EIATTR_MIN_STACK_SIZE
	.align		4
.L_262:
        /*05e8*/ 	.byte	0x04, 0x12
        /*05ea*/ 	.short	(.L_264 - .L_263)
	.align		4
.L_263:
        /*05ec*/ 	.word	index@(_ZN7cutlass13device_kernelIN5flash11enable_sm90INS1_16FlashAttnFwdSm90INS1_25CollectiveMainloopFwdSm90ILi2EN4cute5tupleIJNS5_1CILi1EEES8_S8_EEENS6_IJNS7_ILi192EEENS7_ILi128EEENS7_ILi64EEEEEELi64ENS_6half_tEfNS_4arch4Sm90ELb0ELb0ELb0ELb0ELb1ELb0ELb0ELb1ELb1ELb1ELb0ELb0EEENS1_21CollectiveEpilogueFwdINS6_IJSA_SC_SB_EEES9_SE_SG_Li384ELb0ELb1ELb0ELb0EEENS1_29StaticPersistentTileSchedulerILb0EEEEEEEEEvNT_6ParamsE)
        /*05f0*/ 	.word	0x00000000


	//----- nvinfo : EIATTR_MIN_STACK_SIZE
	.align		4
.L_264:
        /*05f4*/ 	.byte	0x04, 0x12
        /*05f6*/ 	.short	(.L_266 - .L_265)
	.align		4
.L_265:
        /*05f8*/ 	.word	index@(_ZN7cutlass13device_kernelIN5flash11enable_sm90INS1_16FlashAttnFwdSm90INS1_25CollectiveMainloopFwdSm90ILi2EN4cute5tupleIJNS5_1CILi1EEES8_S8_EEENS6_IJNS7_ILi192EEENS7_ILi128EEENS7_ILi64EEEEEELi64ENS_6half_tEfNS_4arch4Sm90ELb0ELb0ELb0ELb1ELb1ELb0ELb0ELb1ELb1ELb1ELb0ELb0EEENS1_21CollectiveEpilogueFwdINS6_IJSA_SC_SB_EEES9_SE_SG_Li384ELb1ELb1ELb0ELb0EEENS1_36VarlenDynamicPersistentTileSchedulerILi192ELi128ELi384ELi128ELb0ELb1ELb1ELb0ELb1ELb1EEEEEEEEEvNT_6ParamsE)
        /*05fc*/ 	.word	0x00000000


	//----- nvinfo : EIATTR_MIN_STACK_SIZE
	.align		4
.L_266:
        /*0600*/ 	.byte	0x04, 0x12
        /*0602*/ 	.short	(.L_268 - .L_267)
	.align		4
.L_267:
        /*0604*/ 	.word	index@(_ZN7cutlass13device_kernelIN5flash11enable_sm90INS1_16FlashAttnFwdSm90INS1_25CollectiveMainloopFwdSm90ILi2EN4cute5tupleIJNS5_1CILi1EEES8_S8_EEENS6_IJNS7_ILi192EEENS7_ILi128EEENS7_ILi64EEEEEELi64ENS_6half_tEfNS_4arch4Sm90ELb0ELb0ELb0ELb1ELb1ELb1ELb0ELb1ELb1ELb1ELb0ELb0EEENS1_21CollectiveEpilogueFwdINS6_IJSA_SC_SB_EEES9_SE_SG_Li384ELb1ELb1ELb0ELb0EEENS1_36VarlenDynamicPersistentTileSchedulerILi192ELi128ELi384ELi128ELb0ELb1ELb1ELb0ELb1ELb1EEEEEEEEEvNT_6ParamsE)
        /*0608*/ 	.word	0x00000000


	//----- nvinfo : EIATTR_MIN_STACK_SIZE
	.align		4
.L_268:
        /*060c*/ 	.byte	0x04, 0x12
        /*060e*/ 	.short	(.L_270 - .L_269)
	.align		4
.L_269:
        /*0610*/ 	.word	index@(_ZN7cutlass13device_kernelIN5flash11enable_sm90INS1_16FlashAttnFwdSm90INS1_25CollectiveMainloopFwdSm90ILi2EN4cute5tupleIJNS5_1CILi1EEES8_S8_EEENS6_IJNS7_ILi192EEENS7_ILi128EEENS7_ILi64EEEEEELi64ENS_6half_tEfNS_4arch4Sm90ELb0ELb1ELb0ELb0ELb1ELb0ELb0ELb1ELb1ELb1ELb0ELb0EEENS1_21CollectiveEpilogueFwdINS6_IJSA_SC_SB_EEES9_SE_SG_Li384ELb0ELb1ELb0ELb0EEENS1_30DynamicPersistentTileSchedulerILi384ELi128ELb0ELb1ELb1EEEEEEEEEvNT_6ParamsE)
        /*0614*/ 	.word	0x00000000


	//----- nvinfo : EIATTR_MIN_STACK_SIZE
	.align		4
.L_270:
        /*0618*/ 	.byte	0x04, 0x12
        /*061a*/ 	.short	(.L_272 - .L_271)
	.align		4
.L_271:
        /*061c*/ 	.word	index@(_ZN7cutlass13device_kernelIN5flash11enable_sm90INS1_16FlashAttnFwdSm90INS1_25CollectiveMainloopFwdSm90ILi2EN4cute5tupleIJNS5_1CILi1EEES8_S8_EEENS6_IJNS7_ILi192EEENS7_ILi128EEENS7_ILi64EEEEEELi64ENS_6half_tEfNS_4arch4Sm90ELb0ELb1ELb0ELb1ELb1ELb0ELb0ELb1ELb1ELb1ELb0ELb0EEENS1_21CollectiveEpilogueFwdINS6_IJSA_SC_SB_EEES9_SE_SG_Li384ELb1ELb1ELb0ELb0EEENS1_36VarlenDynamicPersistentTileSchedulerILi192ELi128ELi384ELi128ELb0ELb1ELb1ELb1ELb0ELb1EEEEEEEEEvNT_6ParamsE)
        /*0620*/ 	.word	0x00000000


	//----- nvinfo : EIATTR_MIN_STACK_SIZE
	.align		4
.L_272:
        /*0624*/ 	.byte	0x04, 0x12
        /*0626*/ 	.short	(.L_274 - .L_273)
	.align		4
.L_273:
        /*0628*/ 	.word	index@(_ZN7cutlass13device_kernelIN5flash11enable_sm90INS1_16FlashAttnFwdSm90INS1_25CollectiveMainloopFwdSm90ILi2EN4cute5tupleIJNS5_1CILi1EEES8_S8_EEENS6_IJNS7_ILi192EEENS7_ILi128EEENS7_ILi64EEEEEELi64ENS_6half_tEfNS_4arch4Sm90ELb0ELb1ELb0ELb1ELb1ELb1ELb0ELb1ELb1ELb1ELb0ELb0EEENS1_21CollectiveEpilogueFwdINS6_IJSA_SC_SB_EEES9_SE_SG_Li384ELb1ELb1ELb0ELb0EEENS1_36VarlenDynamicPersistentTileSchedulerILi192ELi128ELi384ELi128ELb0ELb1ELb1ELb1ELb0ELb1EEEEEEEEEvNT_6ParamsE)
        /*062c*/ 	.word	0x00000000


	//----- nvinfo : EIATTR_MIN_STACK_SIZE
	.align		4
.L_274:
        /*0630*/ 	.byte	0x04, 0x12
        /*0632*/ 	.short	(.L_276 - .L_275)
	.align		4
.L_275:
        /*0634*/ 	.word	index@(_ZN7cutlass13device_kernelIN5flash11enable_sm90INS1_16FlashAttnFwdSm90INS1_25CollectiveMainloopFwdSm90ILi2EN4cute5tupleIJNS5_1CILi1EEES8_S8_EEENS6_IJNS7_ILi192EEENS7_ILi128EEENS7_ILi64EEEEEELi64ENS_6half_tEfNS_4arch4Sm90ELb1ELb0ELb0ELb0ELb1ELb0ELb0ELb1ELb1ELb1ELb0ELb0EEENS1_21CollectiveEpilogueFwdINS6_IJSA_SC_SB_EEES9_SE_SG_Li384ELb0ELb1ELb0ELb0EEENS1_30DynamicPersistentTileSchedulerILi384ELi128ELb0ELb1ELb1EEEEEEEEEvNT_6ParamsE)
        /*0638*/ 	.word	0x00000000


	//----- nvinfo : EIATTR_MIN_STACK_SIZE
	.align		4
.L_276:
        /*063c*/ 	.byte	0x04, 0x12
        /*063e*/ 	.short	(.L_278 - .L_277)
	.align		4
.L_277:
        /*0640*/ 	.word	index@(_ZN7cutlass13device_kernelIN5flash11enable_sm90INS1_16FlashAttnFwdSm90INS1_25CollectiveMainloopFwdSm90ILi2EN4cute5tupleIJNS5_1CILi1EEES8_S8_EEENS6_IJNS7_ILi192EEENS7_ILi128EEENS7_ILi64EEEEEELi64ENS_6half_tEfNS_4arch4Sm90ELb1ELb0ELb0ELb1ELb1ELb0ELb0ELb1ELb1ELb1ELb0ELb0EEENS1_21CollectiveEpilogueFwdINS6_IJSA_SC_SB_EEES9_SE_SG_Li384ELb1ELb1ELb0ELb0EEENS1_36VarlenDynamicPersistentTileSchedulerILi192ELi128ELi384ELi128ELb0ELb1ELb1ELb1ELb1ELb1EEEEEEEEEvNT_6ParamsE)
        /*0644*/ 	.word	0x00000000


	//----- nvinfo : EIATTR_MIN_STACK_SIZE
	.align		4
.L_278:
        /*0648*/ 	.byte	0x04, 0x12
        /*064a*/ 	.short	(.L_280 - .L_279)
	.align		4
.L_279:
        /*064c*/ 	.word	index@(_ZN7cutlass13device_kernelIN5flash11enable_sm90INS1_16FlashAttnFwdSm90INS1_25CollectiveMainloopFwdSm90ILi2EN4cute5tupleIJNS5_1CILi1EEES8_S8_EEENS6_IJNS7_ILi192EEENS7_ILi128EEENS7_ILi64EEEEEELi64ENS_6half_tEfNS_4arch4Sm90ELb1ELb0ELb0ELb1ELb1ELb1ELb0ELb1ELb1ELb1ELb0ELb0EEENS1_21CollectiveEpilogueFwdINS6_IJSA_SC_SB_EEES9_SE_SG_Li384ELb1ELb1ELb0ELb0EEENS1_36VarlenDynamicPersistentTileSchedulerILi192ELi128ELi384ELi128ELb0ELb1ELb1ELb1ELb1ELb1EEEEEEEEEvNT_6ParamsE)
        /*0650*/ 	.word	0x00000000
.L_280:


//--------------------- .nv.compat                --------------------------
	.section	.nv.compat,"",@"SHT_CUDA_COMPAT_INFO"
	.align	4
        /*0000*/ 	.byte	0x02, 0x09, 0x01, 0x00, 0x02, 0x02, 0x01, 0x00, 0x02, 0x05, 0x05, 0x00, 0x03, 0x07, 0x01, 0x01
        /*0010*/ 	.byte	0x02, 0x03, 0x00, 0x00, 0x02, 0x06, 0x01, 0x00, 0x04, 0x0b, 0x08, 0x00, 0x09, 0x00, 0x00, 0x00
        /*0020*/ 	.byte	0x00, 0x00, 0x00, 0x00


//--------------------- .nv.info._ZN7cutlass13device_kernelIN5flash11enable_sm90INS1_16FlashAttnFwdSm90INS1_25CollectiveMainloopFwdSm90ILi2EN4cute5tupleIJNS5_1CILi1EEES8_S8_EEENS6_IJNS7_ILi128EEENS7_ILi80EEENS7_ILi256EEEEEELi256ENS_6half_tEfNS_4arch4Sm90ELb0ELb0ELb0ELb0ELb1ELb0ELb0ELb1ELb1ELb1ELb0ELb0EEENS1_21CollectiveEpilogueFwdINS6_IJSA_SC_SB_EEES9_SE_SG_Li256ELb0ELb1ELb0ELb0EEENS1_29StaticPersistentTileSchedulerILb0EEEEEEEEEvNT_6ParamsE --------------------------
	.section	.nv.info._ZN7cutlass13device_kernelIN5flash11enable_sm90INS1_16FlashAttnFwdSm90INS1_25CollectiveMainloopFwdSm90ILi2EN4cute5tupleIJNS5_1CILi1EEES8_S8_EEENS6_IJNS7_ILi128EEENS7_ILi80EEENS7_ILi256EEEEEELi256ENS_6half_tEfNS_4arch4Sm90ELb0ELb0ELb0ELb0ELb1ELb0ELb0ELb1ELb1ELb1ELb0ELb0EEENS1_21CollectiveEpilogueFwdINS6_IJSA_SC_SB_EEES9_SE_SG_Li256ELb0ELb1ELb0ELb0EEENS1_29StaticPersistentTileSchedulerILb0EEEEEEEEEvNT_6ParamsE,"",@"SHT_CUDA_INFO"
	.sectionflags	@""
	.align	4


	//----- nvinfo : EIATTR_CUDA_API_VERSION
	.align		4
        /*0000*/ 	.byte	0x04, 0x37
        /*0002*/ 	.short	(.L_282 - .L_281)
.L_281:
        /*0004*/ 	.word	0x00000082


	//----- nvinfo : EIATTR_KPARAM_INFO
	.align		4
.L_282:
        /*0008*/ 	.byte	0x04, 0x17
        /*000a*/ 	.short	(.L_284 - .L_283)
.L_283:
        /*000c*/ 	.word	0x00000000
        /*0010*/ 	.short	0x0000
        /*0012*/ 	.short	0x0000
        /*0014*/ 	.byte	0x00, 0xf0, 0x01, 0x28


	//----- nvinfo : EIATTR_SPARSE_MMA_MASK
	.align		4
.L_284:
        /*0018*/ 	.byte	0x03, 0x50
        /*001a*/ 	.short	0x0000


	//----- nvinfo : EIATTR_MAXREG_COUNT
	.align		4
        /*001c*/ 	.byte	0x03, 0x1b
        /*001e*/ 	.short	0x00a8


	//----- nvinfo : EIATTR_MERCURY_ISA_VERSION
	.align		4
        /*0020*/ 	.byte	0x03, 0x5f
        /*0022*/ 	.short	0x0101


	//----- nvinfo : EIATTR_VRC_CTA_INIT_COUNT
	.align		4
        /*0024*/ 	.byte	0x02, 0x4a
	.zero		1
	.zero		1


	//----- nvinfo : EIATTR_EXIT_INSTR_OFFSETS
	.align		4
        /*0028*/ 	.byte	0x04, 0x1c
        /*002a*/ 	.short	(.L_286 - .L_285)


	//   ....[0]....
.L_285:
        /*002c*/ 	.word	0x00000010


	//----- nvinfo : EIATTR_MAX_THREADS
	.align		4
.L_286:
        /*0030*/ 	.byte	0x04, 0x05
        /*0032*/ 	.short	(.L_288 - .L_287)
.L_287:
        /*0034*/ 	.word	0x00000180
        /*0038*/ 	.word	0x00000001
        /*003c*/ 	.word	0x00000001


	//----- nvinfo : EIATTR_CBANK_PARAM_SIZE
	.align		4
.L_288:
        /*0040*/ 	.byte	0x03, 0x19
        /*0042*/ 	.short	0x0a00


	//----- nvinfo : EIATTR_PARAM_CBANK
	.align		4
        /*0044*/ 	.byte	0x04, 0x0a
        /*0046*/ 	.short	(.L_290 - .L_289)
	.align		4
.L_289:
        /*0048*/ 	.word	index@(.nv.constant0._ZN7cutlass13device_kernelIN5flash11enable_sm90INS1_16FlashAttnFwdSm90INS1_25CollectiveMainloopFwdSm90ILi2EN4cute5tupleIJNS5_1CILi1EEES8_S8_EEENS6_IJNS7_ILi128EEENS7_ILi80EEENS7_ILi256EEEEEELi256ENS_6half_tEfNS_4arch4Sm90ELb0ELb0ELb0ELb0ELb1ELb0ELb0ELb1ELb1ELb1ELb0ELb0EEENS1_21CollectiveEpilogueFwdINS6_IJSA_SC_SB_EEES9_SE_SG_Li256ELb0ELb1ELb0ELb0EEENS1_29StaticPersistentTileSchedulerILb0EEEEEEEEEvNT_6ParamsE)
        /*004c*/ 	.short	0x0380
        /*004e*/ 	.short	0x0a00


	//----- nvinfo : EIATTR_SW_WAR
	.align		4
.L_290:
        /*0050*/ 	.byte	0x04, 0x36
        /*0052*/ 	.short	(.L_292 - .L_291)
.L_291:
        /*0054*/ 	.word	0x00000008
.L_292:


//--------------------- .nv.info._ZN7cutlass13device_kernelIN5flash11enable_sm90INS1_16FlashAttnFwdSm90INS1_25CollectiveMainloopFwdSm90ILi2EN4cute5tupleIJNS5_1CILi1EEES8_S8_EEENS6_IJNS7_ILi128EEENS7_ILi80EEENS7_ILi256EEEEEELi256ENS_6half_tEfNS_4arch4Sm90ELb0ELb0ELb0ELb1ELb1ELb0ELb0ELb1ELb1ELb1ELb0ELb0EEENS1_21CollectiveEpilogueFwdINS6_IJSA_SC_SB_EEES9_SE_SG_Li256ELb1ELb1ELb0ELb0EEENS1_36VarlenDynamicPersistentTileSchedulerILi128ELi80ELi256ELi128ELb0ELb1ELb1ELb0ELb1ELb1EEEEEEEEEvNT_6ParamsE --------------------------
	.section	.nv.info._ZN7cutlass13device_kernelIN5flash11enable_sm90INS1_16FlashAttnFwdSm90INS1_25CollectiveMainloopFwdSm90ILi2EN4cute5tupleIJNS5_1CILi1EEES8_S8_EEENS6_IJNS7_ILi128EEENS7_ILi80EEENS7_ILi256EEEEEELi256ENS_6half_tEfNS_4arch4Sm90ELb0ELb0ELb0ELb1ELb1ELb0ELb0ELb1ELb1ELb1ELb0ELb0EEENS1_21CollectiveEpilogueFwdINS6_IJSA_SC_SB_EEES9_SE_SG_Li256ELb1ELb1ELb0ELb0EEENS1_36VarlenDynamicPersistentTileSchedulerILi128ELi80ELi256ELi128ELb0ELb1ELb1ELb0ELb1ELb1EEEEEEEEEvNT_6ParamsE,"",@"SHT_CUDA_INFO"
	.sectionflags	@""
	.align	4


	//----- nvinfo : EIATTR_CUDA_API_VERSION
	.align		4
        /*0000*/ 	.byte	0x04, 0x37
        /*0002*/ 	.short	(.L_294 - .L_293)
.L_293:
        /*0004*/ 	.word	0x00000082


	//----- nvinfo : EIATTR_KPARAM_INFO
	.align		4
.L_294:
        /*0008*/ 	.byte	0x04, 0x17
        /*000a*/ 	.short	(.L_296 - .L_295)
.L_295:
        /*000c*/ 	.word	0x00000000
        /*0010*/ 	.short	0x0000
        /*0012*/ 	.short	0x0000
        /*0014*/ 	.byte	0x00, 0xf0, 0x01, 0x2a


	//----- nvinfo : EIATTR_SPARSE_MMA_MASK
	.align		4
.L_296:
        /*0018*/ 	.byte	0x03, 0x50
        /*001a*/ 	.short	0x0000


	//----- nvinfo : EIATTR_MAXREG_COUNT
	.align		4
        /*001c*/ 	.byte	0x03, 0x1b
        /*001e*/ 	.short	0x00a8


	//----- nvinfo : EIATTR_MERCURY_ISA_VERSION
	.align		4
        /*0020*/ 	.byte	0x03, 0x5f
        /*0022*/ 	.short	0x0101


	//----- nvinfo : EIATTR_VRC_CTA_INIT_COUNT
	.align		4
        /*0024*/ 	.byte	0x02, 0x4a
	.zero		1
	.zero		1


	//----- nvinfo : EIATTR_EXIT_INSTR_OFFSETS
	.align		4
        /*0028*/ 	.byte	0x04, 0x1c
        /*002a*/ 	.short	(.L_298 - .L_297)


	//   ....[0]....
.L_297:
        /*002c*/ 	.word	0x00000010


	//----- nvinfo : EIATTR_MAX_THREADS
	.align		4
.L_298:
        /*0030*/ 	.byte	0x04, 0x05
        /*0032*/ 	.short	(.L_300 - .L_299)
.L_299:
        /*0034*/ 	.word	0x00000180
        /*0038*/ 	.word	0x00000001
        /*003c*/ 	.word	0x00000001


	//----- nvinfo : EIATTR_CBANK_PARAM_SIZE
	.align		4
.L_300:
        /*0040*/ 	.byte	0x03, 0x19
        /*0042*/ 	.short	0x0a80


	//----- nvinfo : EIATTR_PARAM_CBANK
	.align		4
        /*0044*/ 	.byte	0x04, 0x0a
        /*0046*/ 	.short	(.L_302 - .L_301)
	.align		4
.L_301:
        /*0048*/ 	.word	index@(.nv.constant0._ZN7cutlass13device_kernelIN5flash11enable_sm90INS1_16FlashAttnFwdSm90INS1_25CollectiveMainloopFwdSm90ILi2EN4cute5tupleIJNS5_1CILi1EEES8_S8_EEENS6_IJNS7_ILi128EEENS7_ILi80EEENS7_ILi256EEEEEELi256ENS_6half_tEfNS_4arch4Sm90ELb0ELb0ELb0ELb1ELb1ELb0ELb0ELb1ELb1ELb1ELb0ELb0EEENS1_21CollectiveEpilogueFwdINS6_IJSA_SC_SB_EEES9_SE_SG_Li256ELb1ELb1ELb0ELb0EEENS1_36VarlenDynamicPersistentTileSchedulerILi128ELi80ELi256ELi128ELb0ELb1ELb1ELb0ELb1ELb1EEEEEEEEEvNT_6ParamsE)
        /*004c*/ 	.short	0x0380
        /*004e*/ 	.short	0x0a80


	//----- nvinfo : EIATTR_SW_WAR
	.align		4
.L_302:
        /*0050*/ 	.byte	0x04, 0x36
        /*0052*/ 	.short	(.L_304 - .L_303)
.L_303:
        /*0054*/ 	.word	0x00000008
.L_304:


//--------------------- .nv.info._ZN7cutlass13device_kernelIN5flash11enable_sm90INS1_16FlashAttnFwdSm90INS1_25CollectiveMainloopFwdSm90ILi2EN4cute5tupleIJNS5_1CILi1EEES8_S8_EEENS6_IJNS7_ILi128EEENS7_ILi80EEENS7_ILi256EEEEEELi256ENS_6half_tEfNS_4arch4Sm90ELb0ELb0ELb0ELb1ELb1ELb1ELb0ELb1ELb1ELb1ELb0ELb0EEENS1_21CollectiveEpilogueFwdINS6_IJSA_SC_SB_EEES9_SE_SG_Li256ELb1ELb1ELb0ELb0EEENS1_36VarlenDynamicPersistentTileSchedulerILi128ELi80ELi256ELi128ELb0ELb1ELb1ELb0ELb1ELb1EEEEEEEEEvNT_6ParamsE --------------------------
	.section	.nv.info._ZN7cutlass13device_kernelIN5flash11enable_sm90INS1_16FlashAttnFwdSm90INS1_25CollectiveMainloopFwdSm90ILi2EN4cute5tupleIJNS5_1CILi1EEES8_S8_EEENS6_IJNS7_ILi128EEENS7_ILi80EEENS7_ILi256EEEEEELi256ENS_6half_tEfNS_4arch4Sm90ELb0ELb0ELb0ELb1ELb1ELb1ELb0ELb1ELb1ELb1ELb0ELb0EEENS1_21CollectiveEpilogueFwdINS6_IJSA_SC_SB_EEES9_SE_SG_Li256ELb1ELb1ELb0ELb0EEENS1_36VarlenDynamicPersistentTileSchedulerILi128ELi80ELi256ELi128ELb0ELb1ELb1ELb0ELb1ELb1EEEEEEEEEvNT_6ParamsE,"",@"SHT_CUDA_INFO"
	.sectionflags	@""
	.align	4


	//----- nvinfo : EIATTR_CUDA_API_VERSION
	.align		4
        /*0000*/ 	.byte	0x04, 0x37
        /*0002*/ 	.short	(.L_306 - .L_305)
.L_305:
        /*0004*/ 	.word	0x00000082


	//----- nvinfo : EIATTR_KPARAM_INFO
	.align		4
.L_306:
        /*0008*/ 	.byte	0x04, 0x17
        /*000a*/ 	.short	(.L_308 - .L_307)
.L_307:
        /*000c*/ 	.word	0x00000000
        /*0010*/ 	.short	0x0000
        /*0012*/ 	.short	0x0000
        /*0014*/ 	.byte	0x00, 0xf0, 0x01, 0x2a


	//----- nvinfo : EIATTR_SPARSE_MMA_MASK
	.align		4
.L_308:
        /*0018*/ 	.byte	0x03, 0x50
        /*001a*/ 	.short	0x0000


	//----- nvinfo : EIATTR_MAXREG_COUNT
	.align		4
        /*001c*/ 	.byte	0x03, 0x1b
        /*001e*/ 	.short	0x00a8


	//----- nvinfo : EIATTR_MERCURY_ISA_VERSION
	.align		4
        /*0020*/ 	.byte	0x03, 0x5f
        /*0022*/ 	.short	0x0101


	//----- nvinfo : EIATTR_VRC_CTA_INIT_COUNT
	.align		4
        /*0024*/ 	.byte	0x02, 0x4a
	.zero		1
	.zero		1


	//----- nvinfo : EIATTR_EXIT_INSTR_OFFSETS
	.align		4
        /*0028*/ 	.byte	0x04, 0x1c
        /*002a*/ 	.short	(.L_310 - .L_309)


	//   ....[0]....
.L_309:
        /*002c*/ 	.word	0x00000010


	//----- nvinfo : EIATTR_MAX_THREADS
	.align		4
.L_310:
        /*0030*/ 	.byte	0x04, 0x05
        /*0032*/ 	.short	(.L_312 - .L_311)
.L_311:
        /*0034*/ 	.word	0x00000180
        /*0038*/ 	.word	0x00000001
        /*003c*/ 	.word	0x00000001


	//----- nvinfo : EIATTR_CBANK_PARAM_SIZE
	.align		4
.L_312:
        /*0040*/ 	.byte	0x03, 0x19
        /*0042*/ 	.short	0x0a80


	//----- nvinfo : EIATTR_PARAM_CBANK
	.align		4
        /*0044*/ 	.byte	0x04, 0x0a
        /*0046*/ 	.short	(.L_314 - .L_313)
	.align		4
.L_313:
        /*0048*/ 	.word	index@(.nv.constant0._ZN7cutlass13device_kernelIN5flash11enable_sm90INS1_16FlashAttnFwdSm90INS1_25CollectiveMainloopFwdSm90ILi2EN4cute5tupleIJNS5_1CILi1EEES8_S8_EEENS6_IJNS7_ILi128EEENS7_ILi80EEENS7_ILi256EEEEEELi256ENS_6half_tEfNS_4arch4Sm90ELb0ELb0ELb0ELb1ELb1ELb1ELb0ELb1ELb1ELb1ELb0ELb0EEENS1_21CollectiveEpilogueFwdINS6_IJSA_SC_SB_EEES9_SE_SG_Li256ELb1ELb1ELb0ELb0EEENS1_36VarlenDynamicPersistentTileSchedulerILi128ELi80ELi256ELi128ELb0ELb1ELb1ELb0ELb1ELb1EEEEEEEEEvNT_6ParamsE)
        /*004c*/ 	.short	0x0380
        /*004e*/ 	.short	0x0a80


	//----- nvinfo : EIATTR_SW_WAR
	.align		4
.L_314:
        /*0050*/ 	.byte	0x04, 0x36
        /*0052*/ 	.short	(.L_316 - .L_315)
.L_315:
        /*0054*/ 	.word	0x00000008
.L_316:


//--------------------- .nv.info._ZN7cutlass13device_kernelIN5flash11enable_sm90INS1_16FlashAttnFwdSm90INS1_25CollectiveMainloopFwdSm90ILi2EN4cute5tupleIJNS5_1CILi1EEES8_S8_EEENS6_IJNS7_ILi128EEENS7_ILi64EEENS7_ILi256EEEEEELi256ENS_6half_tEfNS_4arch4Sm90ELb0ELb1ELb0ELb0ELb1ELb0ELb0ELb1ELb1ELb1ELb0ELb0EEENS1_21CollectiveEpilogueFwdINS6_IJSA_SC_SB_EEES9_SE_SG_Li256ELb0ELb1ELb0ELb0EEENS1_30DynamicPersistentTileSchedulerILi256ELi128ELb0ELb1ELb1EEEEEEEEEvNT_6ParamsE --------------------------
	.section	.nv.info._ZN7cutlass13device_kernelIN5flash11enable_sm90INS1_16FlashAttnFwdSm90INS1_25CollectiveMainloopFwdSm90ILi2EN4cute5tupleIJNS5_1CILi1EEES8_S8_EEENS6_IJNS7_ILi128EEENS7_ILi64EEENS7_ILi256EEEEEELi256ENS_6half_tEfNS_4arch4Sm90ELb0ELb1ELb0ELb0ELb1ELb0ELb0ELb1ELb1ELb1ELb0ELb0EEENS1_21CollectiveEpilogueFwdINS6_IJSA_SC_SB_EEES9_SE_SG_Li256ELb0ELb1ELb0ELb0EEENS1_30DynamicPersistentTileSchedulerILi256ELi128ELb0ELb1ELb1EEEEEEEEEvNT_6ParamsE,"",@"SHT_CUDA_INFO"
	.sectionflags	@""
	.align	4


	//----- nvinfo : EIATTR_CUDA_API_VERSION
	.align		4
        /*0000*/ 	.byte	0x04, 0x37
        /*0002*/ 	.short	(.L_318 - .L_317)
.L_317:
        /*0004*/ 	.word	0x00000082


	//----- nvinfo : EIATTR_KPARAM_INFO
	.align		4
.L_318:
        /*0008*/ 	.byte	0x04, 0x17
        /*000a*/ 	.short	(.L_320 - .L_319)
.L_319:
        /*000c*/ 	.word	0x00000000
        /*0010*/ 	.short	0x0000
        /*0012*/ 	.short	0x0000
        /*0014*/ 	.byte	0x00, 0xf0, 0x01, 0x2a


	//----- nvinfo : EIATTR_SPARSE_MMA_MASK
	.align		4
.L_320:
        /*0018*/ 	.byte	0x03, 0x50
        /*001a*/ 	.short	0x0000


	//----- nvinfo : EIATTR_MAXREG_COUNT
	.align		4
        /*001c*/ 	.byte	0x03, 0x1b
        /*001e*/ 	.short	0x00a8


	//----- nvinfo : EIATTR_MERCURY_ISA_VERSION
	.align		4
        /*0020*/ 	.byte	0x03, 0x5f
        /*0022*/ 	.short	0x0101


	//----- nvinfo : EIATTR_VRC_CTA_INIT_COUNT
	.align		4
        /*0024*/ 	.byte	0x02, 0x4a
	.zero		1
	.zero		1


	//----- nvinfo : EIATTR_EXIT_INSTR_OFFSETS
	.align		4
        /*0028*/ 	.byte	0x04, 0x1c
        /*002a*/ 	.short	(.L_322 - .L_321)


	//   ....[0]....
.L_321:
        /*002c*/ 	.word	0x00000010


	//----- nvinfo : EIATTR_MAX_THREADS
	.align		4
.L_322:
        /*0030*/ 	.byte	0x04, 0x05
        /*0032*/ 	.short	(.L_324 - .L_323)
.L_323:
        /*0034*/ 	.word	0x00000180
        /*0038*/ 	.word	0x00000001
        /*003c*/ 	.word	0x00000001


	//----- nvinfo : EIATTR_CBANK_PARAM_SIZE
	.align		4
.L_324:
        /*0040*/ 	.byte	0x03, 0x19
        /*0042*/ 	.short	0x0a80


	//----- nvinfo : EIATTR_PARAM_CBANK
	.align		4
        /*0044*/ 	.byte	0x04, 0x0a
        /*0046*/ 	.short	(.L_326 - .L_325)
	.align		4
.L_325:
        /*0048*/ 	.word	index@(.nv.constant0._ZN7cutlass13device_kernelIN5flash11enable_sm90INS1_16FlashAttnFwdSm90INS1_25CollectiveMainloopFwdSm90ILi2EN4cute5tupleIJNS5_1CILi1EEES8_S8_EEENS6_IJNS7_ILi128EEENS7_ILi64EEENS7_ILi256EEEEEELi256ENS_6half_tEfNS_4arch4Sm90ELb0ELb1ELb0ELb0ELb1ELb0ELb0ELb1ELb1ELb1ELb0ELb0EEENS1_21CollectiveEpilogueFwdINS6_IJSA_SC_SB_EEES9_SE_SG_Li256ELb0ELb1ELb0ELb0EEENS1_30DynamicPersistentTileSchedulerILi256ELi128ELb0ELb1ELb1EEEEEEEEEvNT_6ParamsE)
        /*004c*/ 	.short	0x0380
        /*004e*/ 	.short	0x0a80


	//----- nvinfo : EIATTR_SW_WAR
	.align		4
.L_326:
        /*0050*/ 	.byte	0x04, 0x36
        /*0052*/ 	.short	(.L_328 - .L_327)
.L_327:
        /*0054*/ 	.word	0x00000008
.L_328:


//--------------------- .nv.info._ZN7cutlass13device_kernelIN5flash11enable_sm90INS1_16FlashAttnFwdSm90INS1_25CollectiveMainloopFwdSm90ILi2EN4cute5tupleIJNS5_1CILi1EEES8_S8_EEENS6_IJNS7_ILi128EEENS7_ILi64EEENS7_ILi256EEEEEELi256ENS_6half_tEfNS_4arch4Sm90ELb0ELb1ELb0ELb1ELb1ELb0ELb0ELb1ELb1ELb1ELb0ELb0EEENS1_21CollectiveEpilogueFwdINS6_IJSA_SC_SB_EEES9_SE_SG_Li256ELb1ELb1ELb0ELb0EEENS1_36VarlenDynamicPersistentTileSchedulerILi128ELi64ELi256ELi128ELb0ELb1ELb1ELb1ELb0ELb1EEEEEEEEEvNT_6ParamsE --------------------------
	.section	.nv.info._ZN7cutlass13device_kernelIN5flash11enable_sm90INS1_16FlashAttnFwdSm90INS1_25CollectiveMainloopFwdSm90ILi2EN4cute5tupleIJNS5_1CILi1EEES8_S8_EEENS6_IJNS7_ILi128EEENS7_ILi64EEENS7_ILi256EEEEEELi256ENS_6half_tEfNS_4arch4Sm90ELb0ELb1ELb0ELb1ELb1ELb0ELb0ELb1ELb1ELb1ELb0ELb0EEENS1_21CollectiveEpilogueFwdINS6_IJSA_SC_SB_EEES9_SE_SG_Li256ELb1ELb1ELb0ELb0EEENS1_36VarlenDynamicPersistentTileSchedulerILi128ELi64ELi256ELi128ELb0ELb1ELb1ELb1ELb0ELb1EEEEEEEEEvNT_6ParamsE,"",@"SHT_CUDA_INFO"
	.sectionflags	@""
	.align	4


	//----- nvinfo : EIATTR_CUDA_API_VERSION
	.align		4
        /*0000*/ 	.byte	0x04, 0x37
        /*0002*/ 	.short	(.L_330 - .L_329)
.L_329:
        /*0004*/ 	.word	0x00000082


	//----- nvinfo : EIATTR_KPARAM_INFO
	.align		4
.L_330:
        /*0008*/ 	.byte	0x04, 0x17
        /*000a*/ 	.short	(.L_332 - .L_331)
.L_331:
        /*000c*/ 	.word	0x00000000
        /*0010*/ 	.short	0x0000
        /*0012*/ 	.short	0x0000
        /*0014*/ 	.byte	0x00, 0xf0, 0x01, 0x2a


	//----- nvinfo : EIATTR_SPARSE_MMA_MASK
	.align		4
.L_332:
        /*0018*/ 	.byte	0x03, 0x50
        /*001a*/ 	.short	0x0000


	//----- nvinfo : EIATTR_MAXREG_COUNT
	.align		4
        /*001c*/ 	.byte	0x03, 0x1b
        /*001e*/ 	.short	0x00a8


	//----- nvinfo : EIATTR_MERCURY_ISA_VERSION
	.align		4
        /*0020*/ 	.byte	0x03, 0x5f
        /*0022*/ 	.short	0x0101


	//----- nvinfo : EIATTR_VRC_CTA_INIT_COUNT
	.align		4
        /*0024*/ 	.byte	0x02, 0x4a
	.zero		1
	.zero		1


	//----- nvinfo : EIATTR_EXIT_INSTR_OFFSETS
	.align		4
        /*0028*/ 	.byte	0x04, 0x1c
        /*002a*/ 	.short	(.L_334 - .L_333)


	//   ....[0]....
.L_333:
        /*002c*/ 	.word	0x00000010


	//----- nvinfo : EIATTR_MAX_THREADS
	.align		4
.L_334:
        /*0030*/ 	.byte	0x04, 0x05
        /*0032*/ 	.short	(.L_336 - .L_335)
.L_335:
        /*0034*/ 	.word	0x00000180
        /*0038*/ 	.word	0x00000001
        /*003c*/ 	.word	0x00000001


	//----- nvinfo : EIATTR_CBANK_PARAM_SIZE
	.align		4
.L_336:
        /*0040*/ 	.byte	0x03, 0x19
        /*0042*/ 	.short	0x0a80


	//----- nvinfo : EIATTR_PARAM_CBANK
	.align		4
        /*0044*/ 	.byte	0x04, 0x0a
        /*0046*/ 	.short	(.L_338 - .L_337)
	.align		4
.L_337:
        /*0048*/ 	.word	index@(.nv.constant0._ZN7cutlass13device_kernelIN5flash11enable_sm90INS1_16FlashAttnFwdSm90INS1_25CollectiveMainloopFwdSm90ILi2EN4cute5tupleIJNS5_1CILi1EEES8_S8_EEENS6_IJNS7_ILi128EEENS7_ILi64EEENS7_ILi256EEEEEELi256ENS_6half_tEfNS_4arch4Sm90ELb0ELb1ELb0ELb1ELb1ELb0ELb0ELb1ELb1ELb1ELb0ELb0EEENS1_21CollectiveEpilogueFwdINS6_IJSA_SC_SB_EEES9_SE_SG_Li256ELb1ELb1ELb0ELb0EEENS1_36VarlenDynamicPersistentTileSchedulerILi128ELi64ELi256ELi128ELb0ELb1ELb1ELb1ELb0ELb1EEEEEEEEEvNT_6ParamsE)
        /*004c*/ 	.short	0x0380
        /*004e*/ 	.short	0x0a80


	//----- nvinfo : EIATTR_SW_WAR
	.align		4
.L_338:
        /*0050*/ 	.byte	0x04, 0x36
        /*0052*/ 	.short	(.L_340 - .L_339)
.L_339:
        /*0054*/ 	.word	0x00000008
.L_340:


//--------------------- .nv.info._ZN7cutlass13device_kernelIN5flash11enable_sm90INS1_16FlashAttnFwdSm90INS1_25CollectiveMainloopFwdSm90ILi2EN4cute5tupleIJNS5_1CILi1EEES8_S8_EEENS6_IJNS7_ILi128EEENS7_ILi64EEENS7_ILi256EEEEEELi256ENS_6half_tEfNS_4arch4Sm90ELb0ELb1ELb0ELb1ELb1ELb1ELb0ELb1ELb1ELb1ELb0ELb0EEENS1_21CollectiveEpilogueFwdINS6_IJSA_SC_SB_EEES9_SE_SG_Li256ELb1ELb1ELb0ELb0EEENS1_36VarlenDynamicPersistentTileSchedulerILi128ELi64ELi256ELi128ELb0ELb1ELb1ELb1ELb0ELb1EEEEEEEEEvNT_6ParamsE --------------------------
	.section	.nv.info._ZN7cutlass13device_kernelIN5flash11enable_sm90INS1_16FlashAttnFwdSm90INS1_25CollectiveMainloopFwdSm90ILi2EN4cute5tupleIJNS5_1CILi1EEES8_S8_EEENS6_IJNS7_ILi128EEENS7_ILi64EEENS7_ILi256EEEEEELi256ENS_6half_tEfNS_4arch4Sm90ELb0ELb1ELb0ELb1ELb1ELb1ELb0ELb1ELb1ELb1ELb0ELb0EEENS1_21CollectiveEpilogueFwdINS6_IJSA_SC_SB_EEES9_SE_SG_Li256ELb1ELb1ELb0ELb0EEENS1_36VarlenDynamicPersistentTileSchedulerILi128ELi64ELi256ELi128ELb0ELb1ELb1ELb1ELb0ELb1EEEEEEEEEvNT_6ParamsE,"",@"SHT_CUDA_INFO"
	.sectionflags	@""
	.align	4


	//----- nvinfo : EIATTR_CUDA_API_VERSION
	.align		4
        /*0000*/ 	.byte	0x04, 0x37
        /*0002*/ 	.short	(.L_342 - .L_341)
.L_341:
        /*0004*/ 	.word	0x00000082


	//----- nvinfo : EIATTR_KPARAM_INFO
	.align		4
.L_342:
        /*0008*/ 	.byte	0x04, 0x17
        /*000a*/ 	.short	(.L_344 - .L_343)
.L_343:
        /*000c*/ 	.word	0x00000000
        /*0010*/ 	.short	0x0000
        /*0012*/ 	.short	0x0000
        /*0014*/ 	.byte	0x00, 0xf0, 0x01, 0x2a


	//----- nvinfo : EIATTR_SPARSE_MMA_MASK
	.align		4
.L_344:
        /*0018*/ 	.byte	0x03, 0x50
        /*001a*/ 	.short	0x0000


	//----- nvinfo : EIATTR_MAXREG_COUNT
	.align		4
        /*001c*/ 	.byte	0x03, 0x1b
        /*001e*/ 	.short	0x00a8


	//----- nvinfo : EIATTR_MERCURY_ISA_VERSION
	.align		4
        /*0020*/ 	.byte	0x03, 0x5f
        /*0022*/ 	.short	0x0101


	//----- nvinfo : EIATTR_VRC_CTA_INIT_COUNT
	.align		4
        /*0024*/ 	.byte	0x02, 0x4a
	.zero		1
	.zero		1


	//----- nvinfo : EIATTR_EXIT_INSTR_OFFSETS
	.align		4
        /*0028*/ 	.byte	0x04, 0x1c
        /*002a*/ 	.short	(.L_346 - .L_345)


	//   ....[0]....
.L_345:
        /*002c*/ 	.word	0x00000010


	//----- nvinfo : EIATTR_MAX_THREADS
	.align		4
.L_346:
        /*0030*/ 	.byte	0x04, 0x05
        /*0032*/ 	.short	(.L_348 - .L_347)
.L_347:
        /*0034*/ 	.word	0x00000180
        /*0038*/ 	.word	0x00000001
        /*003c*/ 	.word	0x00000001


	//----- nvinfo : EIATTR_CBANK_PARAM_SIZE
	.align		4
.L_348:
        /*0040*/ 	.byte	0x03, 0x19
        /*0042*/ 	.short	0x0a80


	//----- nvinfo : EIATTR_PARAM_CBANK
	.align		4
        /*0044*/ 	.byte	0x04, 0x0a
        /*0046*/ 	.short	(.L_350 - .L_349)
	.align		4
.L_349:
        /*0048*/ 	.word	index@(.nv.constant0._ZN7cutlass13device_kernelIN5flash11enable_sm90INS1_16FlashAttnFwdSm90INS1_25CollectiveMainloopFwdSm90ILi2EN4cute5tupleIJNS5_1CILi1EEES8_S8_EEENS6_IJNS7_ILi128EEENS7_ILi64EEENS7_ILi256EEEEEELi256ENS_6half_tEfNS_4arch4Sm90ELb0ELb1ELb0ELb1ELb1ELb1ELb0ELb1ELb1ELb1ELb0ELb0EEENS1_21CollectiveEpilogueFwdINS6_IJSA_SC_SB_EEES9_SE_SG_Li256ELb1ELb1ELb0ELb0EEENS1_36VarlenDynamicPersistentTileSchedulerILi128ELi64ELi256ELi128ELb0ELb1ELb1ELb1ELb0ELb1EEEEEEEEEvNT_6ParamsE)
        /*004c*/ 	.short	0x0380
        /*004e*/ 	.short	0x0a80


	//----- nvinfo : EIATTR_SW_WAR
	.align		4
.L_350:
        /*0050*/ 	.byte	0x04, 0x36
        /*0052*/ 	.short	(.L_352 - .L_351)
.L_351:
        /*0054*/ 	.word	0x00000008
.L_352:


//--------------------- .nv.info._ZN7cutlass13device_kernelIN5flash11enable_sm90INS1_16FlashAttnFwdSm90INS1_25CollectiveMainloopFwdSm90ILi2EN4cute5tupleIJNS5_1CILi1EEES8_S8_EEENS6_IJNS7_ILi128EEENS7_ILi80EEENS7_ILi256EEEEEELi256ENS_6half_tEfNS_4arch4Sm90ELb1ELb0ELb0ELb0ELb1ELb0ELb0ELb1ELb1ELb1ELb0ELb0EEENS1_21CollectiveEpilogueFwdINS6_IJSA_SC_SB_EEES9_SE_SG_Li256ELb0ELb1ELb0ELb0EEENS1_30DynamicPersistentTileSchedulerILi256ELi128ELb0ELb1ELb1EEEEEEEEEvNT_6ParamsE --------------------------
	.section	.nv.info._ZN7cutlass13device_kernelIN5flash11enable_sm90INS1_16FlashAttnFwdSm90INS1_25CollectiveMainloopFwdSm90ILi2EN4cute5tupleIJNS5_1CILi1EEES8_S8_EEENS6_IJNS7_ILi128EEENS7_ILi80EEENS7_ILi256EEEEEELi256ENS_6half_tEfNS_4arch4Sm90ELb1ELb0ELb0ELb0ELb1ELb0ELb0ELb1ELb1ELb1ELb0ELb0EEENS1_21CollectiveEpilogueFwdINS6_IJSA_SC_SB_EEES9_SE_SG_Li256ELb0ELb1ELb0ELb0EEENS1_30DynamicPersistentTileSchedulerILi256ELi128ELb0ELb1ELb1EEEEEEEEEvNT_6ParamsE,"",@"SHT_CUDA_INFO"
	.sectionflags	@""
	.align	4


	//----- nvinfo : EIATTR_CUDA_API_VERSION
	.align		4
        /*0000*/ 	.byte	0x04, 0x37
        /*0002*/ 	.short	(.L_354 - .L_353)
.L_353:
        /*0004*/ 	.word	0x00000082


	//----- nvinfo : EIATTR_KPARAM_INFO
	.align		4
.L_354:
        /*0008*/ 	.byte	0x04, 0x17
        /*000a*/ 	.short	(.L_356 - .L_355)
.L_355:
        /*000c*/ 	.word	0x00000000
        /*0010*/ 	.short	0x0000
        /*0012*/ 	.short	0x0000
        /*0014*/ 	.byte	0x00, 0xf0, 0x01, 0x2a


	//----- nvinfo : EIATTR_SPARSE_MMA_MASK
	.align		4
.L_356:
        /*0018*/ 	.byte	0x03, 0x50
        /*001a*/ 	.short	0x0000


	//----- nvinfo : EIATTR_MAXREG_COUNT
	.align		4
        /*001c*/ 	.byte	0x03, 0x1b
        /*001e*/ 	.short	0x00a8


	//----- nvinfo : EIATTR_MERCURY_ISA_VERSION
	.align		4
        /*0020*/ 	.byte	0x03, 0x5f
        /*0022*/ 	.short	0x0101


	//----- nvinfo : EIATTR_VRC_CTA_INIT_COUNT
	.align		4
        /*0024*/ 	.byte	0x02, 0x4a
	.zero		1
	.zero		1


	//----- nvinfo : EIATTR_EXIT_INSTR_OFFSETS
	.align		4
        /*0028*/ 	.byte	0x04, 0x1c
        /*002a*/ 	.short	(.L_358 - .L_357)


	//   ....[0]....
.L_357:
        /*002c*/ 	.word	0x00000010


	//----- nvinfo : EIATTR_MAX_THREADS
	.align		4
.L_358:
        /*0030*/ 	.byte	0x04, 0x05
        /*0032*/ 	.short	(.L_360 - .L_359)
.L_359:
        /*0034*/ 	.word	0x00000180
        /*0038*/ 	.word	0x00000001
        /*003c*/ 	.word	0x00000001


	//----- nvinfo : EIATTR_CBANK_PARAM_SIZE
	.align		4
.L_360:
        /*0040*/ 	.byte	0x03, 0x19
        /*0042*/ 	.short	0x0a80


	//----- nvinfo : EIATTR_PARAM_CBANK
	.align		4
        /*0044*/ 	.byte	0x04, 0x0a
        /*0046*/ 	.short	(.L_362 - .L_361)
	.align		4
.L_361:
        /*0048*/ 	.word	index@(.nv.constant0._ZN7cutlass13device_kernelIN5flash11enable_sm90INS1_16FlashAttnFwdSm90INS1_25CollectiveMainloopFwdSm90ILi2EN4cute5tupleIJNS5_1CILi1EEES8_S8_EEENS6_IJNS7_ILi128EEENS7_ILi80EEENS7_ILi256EEEEEELi256ENS_6half_tEfNS_4arch4Sm90ELb1ELb0ELb0ELb0ELb1ELb0ELb0ELb1ELb1ELb1ELb0ELb0EEENS1_21CollectiveEpilogueFwdINS6_IJSA_SC_SB_EEES9_SE_SG_Li256ELb0ELb1ELb0ELb0EEENS1_30DynamicPersistentTileSchedulerILi256ELi128ELb0ELb1ELb1EEEEEEEEEvNT_6ParamsE)
        /*004c*/ 	.short	0x0380
        /*004e*/ 	.short	0x0a80


	//----- nvinfo : EIATTR_SW_WAR
	.align		4
.L_362:
        /*0050*/ 	.byte	0x04, 0x36
        /*0052*/ 	.short	(.L_364 - .L_363)
.L_363:
        /*0054*/ 	.word	0x00000008
.L_364:


//--------------------- .nv.info._ZN7cutlass13device_kernelIN5flash11enable_sm90INS1_16FlashAttnFwdSm90INS1_25CollectiveMainloopFwdSm90ILi2EN4cute5tupleIJNS5_1CILi1EEES8_S8_EEENS6_IJNS7_ILi128EEENS7_ILi80EEENS7_ILi256EEEEEELi256ENS_6half_tEfNS_4arch4Sm90ELb1ELb0ELb0ELb1ELb1ELb0ELb0ELb1ELb1ELb1ELb0ELb0EEENS1_21CollectiveEpilogueFwdINS6_IJSA_SC_SB_EEES9_SE_SG_Li256ELb1ELb1ELb0ELb0EEENS1_36VarlenDynamicPersistentTileSchedulerILi128ELi80ELi256ELi128ELb0ELb1ELb1ELb1ELb1ELb1EEEEEEEEEvNT_6ParamsE --------------------------
	.section	.nv.info._ZN7cutlass13device_kernelIN5flash11enable_sm90INS1_16FlashAttnFwdSm90INS1_25CollectiveMainloopFwdSm90ILi2EN4cute5tupleIJNS5_1CILi1EEES8_S8_EEENS6_IJNS7_ILi128EEENS7_ILi80EEENS7_ILi256EEEEEELi256ENS_6half_tEfNS_4arch4Sm90ELb1ELb0ELb0ELb1ELb1ELb0ELb0ELb1ELb1ELb1ELb0ELb0EEENS1_21CollectiveEpilogueFwdINS6_IJSA_SC_SB_EEES9_SE_SG_Li256ELb1ELb1ELb0ELb0EEENS1_36VarlenDynamicPersistentTileSchedulerILi128ELi80ELi256ELi128ELb0ELb1ELb1ELb1ELb1ELb1EEEEEEEEEvNT_6ParamsE,"",@"SHT_CUDA_INFO"
	.sectionflags	@""
	.align	4


	//----- nvinfo : EIATTR_CUDA_API_VERSION
	.align		4
        /*0000*/ 	.byte	0x04, 0x37
        /*0002*/ 	.short	(.L_366 - .L_365)
.L_365:
        /*0004*/ 	.word	0x00000082


	//----- nvinfo : EIATTR_KPARAM_INFO
	.align		4
.L_366:
        /*0008*/ 	.byte	0x04, 0x17
        /*000a*/ 	.short	(.L_368 - .L_367)
.L_367:
        /*000c*/ 	.word	0x00000000
        /*0010*/ 	.short	0x0000
        /*0012*/ 	.short	0x0000
        /*0014*/ 	.byte	0x00, 0xf0, 0x01, 0x2a


	//----- nvinfo : EIATTR_SPARSE_MMA_MASK
	.align		4
.L_368:
        /*0018*/ 	.byte	0x03, 0x50
        /*001a*/ 	.short	0x0000


	//----- nvinfo : EIATTR_MAXREG_COUNT
	.align		4
        /*001c*/ 	.byte	0x03, 0x1b
        /*001e*/ 	.short	0x00a8


	//----- nvinfo : EIATTR_MERCURY_ISA_VERSION
	.align		4
        /*0020*/ 	.byte	0x03, 0x5f
        /*0022*/ 	.short	0x0101


	//----- nvinfo : EIATTR_VRC_CTA_INIT_COUNT
	.align		4
        /*0024*/ 	.byte	0x02, 0x4a
	.zero		1
	.zero		1


	//----- nvinfo : EIATTR_EXIT_INSTR_OFFSETS
	.align		4
        /*0028*/ 	.byte	0x04, 0x1c
        /*002a*/ 	.short	(.L_370 - .L_369)


	//   ....[0]....
.L_369:
        /*002c*/ 	.word	0x00000010


	//----- nvinfo : EIATTR_MAX_THREADS
	.align		4
.L_370:
        /*0030*/ 	.byte	0x04, 0x05
        /*0032*/ 	.short	(.L_372 - .L_371)
.L_371:
        /*0034*/ 	.word	0x00000180
        /*0038*/ 	.word	0x00000001
        /*003c*/ 	.word	0x00000001


	//----- nvinfo : EIATTR_CBANK_PARAM_SIZE
	.align		4
.L_372:
        /*0040*/ 	.byte	0x03, 0x19
        /*0042*/ 	.short	0x0a80


	//----- nvinfo : EIATTR_PARAM_CBANK
	.align		4
        /*0044*/ 	.byte	0x04, 0x0a
        /*0046*/ 	.short	(.L_374 - .L_373)
	.align		4
.L_373:
        /*0048*/ 	.word	index@(.nv.constant0._ZN7cutlass13device_kernelIN5flash11enable_sm90INS1_16FlashAttnFwdSm90INS1_25CollectiveMainloopFwdSm90ILi2EN4cute5tupleIJNS5_1CILi1EEES8_S8_EEENS6_IJNS7_ILi128EEENS7_ILi80EEENS7_ILi256EEEEEELi256ENS_6half_tEfNS_4arch4Sm90ELb1ELb0ELb0ELb1ELb1ELb0ELb0ELb1ELb1ELb1ELb0ELb0EEENS1_21CollectiveEpilogueFwdINS6_IJSA_SC_SB_EEES9_SE_SG_Li256ELb1ELb1ELb0ELb0EEENS1_36VarlenDynamicPersistentTileSchedulerILi128ELi80ELi256ELi128ELb0ELb1ELb1ELb1ELb1ELb1EEEEEEEEEvNT_6ParamsE)
        /*004c*/ 	.short	0x0380
        /*004e*/ 	.short	0x0a80


	//----- nvinfo : EIATTR_SW_WAR
	.align		4
.L_374:
        /*0050*/ 	.byte	0x04, 0x36
        /*0052*/ 	.short	(.L_376 - .L_375)
.L_375:
        /*0054*/ 	.word	0x00000008
.L_376:


//--------------------- .nv.info._ZN7cutlass13device_kernelIN5flash11enable_sm90INS1_16FlashAttnFwdSm90INS1_25CollectiveMainloopFwdSm90ILi2EN4cute5tupleIJNS5_1CILi1EEES8_S8_EEENS6_IJNS7_ILi128EEENS7_ILi80EEENS7_ILi256EEEEEELi256ENS_6half_tEfNS_4arch4Sm90ELb1ELb0ELb0ELb1ELb1ELb1ELb0ELb1ELb1ELb1ELb0ELb0EEENS1_21CollectiveEpilogueFwdINS6_IJSA_SC_SB_EEES9_SE_SG_Li256ELb1ELb1ELb0ELb0EEENS1_36VarlenDynamicPersistentTileSchedulerILi128ELi80ELi256ELi128ELb0ELb1ELb1ELb1ELb1ELb1EEEEEEEEEvNT_6ParamsE --------------------------
	.section	.nv.info._ZN7cutlass13device_kernelIN5flash11enable_sm90INS1_16FlashAttnFwdSm90INS1_25CollectiveMainloopFwdSm90ILi2EN4cute5tupleIJNS5_1CILi1EEES8_S8_EEENS6_IJNS7_ILi128EEENS7_ILi80EEENS7_ILi256EEEEEELi256ENS_6half_tEfNS_4arch4Sm90ELb1ELb0ELb0ELb1ELb1ELb1ELb0ELb1ELb1ELb1ELb0ELb0EEENS1_21CollectiveEpilogueFwdINS6_IJSA_SC_SB_EEES9_SE_SG_Li256ELb1ELb1ELb0ELb0EEENS1_36VarlenDynamicPersistentTileSchedulerILi128ELi80ELi256ELi128ELb0ELb1ELb1ELb1ELb1ELb1EEEEEEEEEvNT_6ParamsE,"",@"SHT_CUDA_INFO"
	.sectionflags	@""
	.align	4


	//----- nvinfo : EIATTR_CUDA_API_VERSION
	.align		4
        /*0000*/ 	.byte	0x04, 0x37
        /*0002*/ 	.short	(.L_378 - .L_377)
.L_377:
        /*0004*/ 	.word	0x00000082


	//----- nvinfo : EIATTR_KPARAM_INFO
	.align		4
.L_378:
        /*0008*/ 	.byte	0x04, 0x17
        /*000a*/ 	.short	(.L_380 - .L_379)
.L_379:
        /*000c*/ 	.word	0x00000000
        /*0010*/ 	.short	0x0000
        /*0012*/ 	.short	0x0000
        /*0014*/ 	.byte	0x00, 0xf0, 0x01, 0x2a


	//----- nvinfo : EIATTR_SPARSE_MMA_MASK
	.align		4
.L_380:
        /*0018*/ 	.byte	0x03, 0x50
        /*001a*/ 	.short	0x0000


	//----- nvinfo : EIATTR_MAXREG_COUNT
	.align		4
        /*001c*/ 	.byte	0x03, 0x1b
        /*001e*/ 	.short	0x00a8


	//----- nvinfo : EIATTR_MERCURY_ISA_VERSION
	.align		4
        /*0020*/ 	.byte	0x03, 0x5f
        /*0022*/ 	.short	0x0101


	//----- nvinfo : EIATTR_VRC_CTA_INIT_COUNT
	.align		4
        /*0024*/ 	.byte	0x02, 0x4a
	.zero		1
	.zero		1


	//----- nvinfo : EIATTR_EXIT_INSTR_OFFSETS
	.align		4
        /*0028*/ 	.byte	0x04, 0x1c
        /*002a*/ 	.short	(.L_382 - .L_381)


	//   ....[0]....
.L_381:
        /*002c*/ 	.word	0x00000010


	//----- nvinfo : EIATTR_MAX_THREADS
	.align		4
.L_382:
        /*0030*/ 	.byte	0x04, 0x05
        /*0032*/ 	.short	(.L_384 - .L_383)
.L_383:
        /*0034*/ 	.word	0x00000180
        /*0038*/ 	.word	0x00000001
        /*003c*/ 	.word	0x00000001


	//----- nvinfo : EIATTR_CBANK_PARAM_SIZE
	.align		4
.L_384:
        /*0040*/ 	.byte	0x03, 0x19
        /*0042*/ 	.short	0x0a80


	//----- nvinfo : EIATTR_PARAM_CBANK
	.align		4
        /*0044*/ 	.byte	0x04, 0x0a
        /*0046*/ 	.short	(.L_386 - .L_385)
	.align		4
.L_385:
        /*0048*/ 	.word	index@(.nv.constant0._ZN7cutlass13device_kernelIN5flash11enable_sm90INS1_16FlashAttnFwdSm90INS1_25CollectiveMainloopFwdSm90ILi2EN4cute5tupleIJNS5_1CILi1EEES8_S8_EEENS6_IJNS7_ILi128EEENS7_ILi80EEENS7_ILi256EEEEEELi256ENS_6half_tEfNS_4arch4Sm90ELb1ELb0ELb0ELb1ELb1ELb1ELb0ELb1ELb1ELb1ELb0ELb0EEENS1_21CollectiveEpilogueFwdINS6_IJSA_SC_SB_EEES9_SE_SG_Li256ELb1ELb1ELb0ELb0EEENS1_36VarlenDynamicPersistentTileSchedulerILi128ELi80ELi256ELi128ELb0ELb1ELb1ELb1ELb1ELb1EEEEEEEEEvNT_6ParamsE)
        /*004c*/ 	.short	0x0380
        /*004e*/ 	.short	0x0a80


	//----- nvinfo : EIATTR_SW_WAR
	.align		4
.L_386:
        /*0050*/ 	.byte	0x04, 0x36
        /*0052*/ 	.short	(.L_388 - .L_387)
.L_387:
        /*0054*/ 	.word	0x00000008
.L_388:


//--------------------- .nv.info._ZN7cutlass13device_kernelIN5flash11enable_sm90INS1_16FlashAttnFwdSm90INS1_25CollectiveMainloopFwdSm90ILi2EN4cute5tupleIJNS5_1CILi1EEES8_S8_EEENS6_IJNS7_ILi128EEENS7_ILi96EEENS7_ILi192EEEEEELi192ENS_6half_tEfNS_4arch4Sm90ELb0ELb0ELb0ELb0ELb1ELb0ELb0ELb1ELb1ELb1ELb0ELb0EEENS1_21CollectiveEpilogueFwdINS6_IJSA_SC_SB_EEES9_SE_SG_Li256ELb0ELb1ELb0ELb0EEENS1_29StaticPersistentTileSchedulerILb0EEEEEEEEEvNT_6ParamsE --------------------------
	.section	.nv.info._ZN7cutlass13device_kernelIN5flash11enable_sm90INS1_16FlashAttnFwdSm90INS1_25CollectiveMainloopFwdSm90ILi2EN4cute5tupleIJNS5_1CILi1EEES8_S8_EEENS6_IJNS7_ILi128EEENS7_ILi96EEENS7_ILi192EEEEEELi192ENS_6half_tEfNS_4arch4Sm90ELb0ELb0ELb0ELb0ELb1ELb0ELb0ELb1ELb1ELb1ELb0ELb0EEENS1_21CollectiveEpilogueFwdINS6_IJSA_SC_SB_EEES9_SE_SG_Li256ELb0ELb1ELb0ELb0EEENS1_29StaticPersistentTileSchedulerILb0EEEEEEEEEvNT_6ParamsE,"",@"SHT_CUDA_INFO"
	.sectionflags	@""
	.align	4


	//----- nvinfo : EIATTR_CUDA_API_VERSION
	.align		4
        /*0000*/ 	.byte	0x04, 0x37
        /*0002*/ 	.short	(.L_390 - .L_389)
.L_389:
        /*0004*/ 	.word	0x00000082


	//----- nvinfo : EIATTR_KPARAM_INFO
	.align		4
.L_390:
        /*0008*/ 	.byte	0x04, 0x17
        /*000a*/ 	.short	(.L_392 - .L_391)
.L_391:
        /*000c*/ 	.word	0x00000000
        /*0010*/ 	.short	0x0000
        /*0012*/ 	.short	0x0000
        /*0014*/ 	.byte	0x00, 0xf0, 0x01, 0x28


	//----- nvinfo : EIATTR_SPARSE_MMA_MASK
	.align		4
.L_392:
        /*0018*/ 	.byte	0x03, 0x50
        /*001a*/ 	.short	0x0000


	//----- nvinfo : EIATTR_MAXREG_COUNT
	.align		4
        /*001c*/ 	.byte	0x03, 0x1b
        /*001e*/ 	.short	0x00a8


	//----- nvinfo : EIATTR_MERCURY_ISA_VERSION
	.align		4
        /*0020*/ 	.byte	0x03, 0x5f
        /*0022*/ 	.short	0x0101


	//----- nvinfo : EIATTR_VRC_CTA_INIT_COUNT
	.align		4
        /*0024*/ 	.byte	0x02, 0x4a
	.zero		1
	.zero		1


	//----- nvinfo : EIATTR_EXIT_INSTR_OFFSETS
	.align		4
        /*0028*/ 	.byte	0x04, 0x1c
        /*002a*/ 	.short	(.L_394 - .L_393)


	//   ....[0]....
.L_393:
        /*002c*/ 	.word	0x00000010


	//----- nvinfo : EIATTR_MAX_THREADS
	.align		4
.L_394:
        /*0030*/ 	.byte	0x04, 0x05
        /*0032*/ 	.short	(.L_396 - .L_395)
.L_395:
        /*0034*/ 	.word	0x00000180
        /*0038*/ 	.word	0x00000001
        /*003c*/ 	.word	0x00000001


	//----- nvinfo : EIATTR_CBANK_PARAM_SIZE
	.align		4
.L_396:
        /*0040*/ 	.byte	0x03, 0x19
        /*0042*/ 	.short	0x0a00


	//----- nvinfo : EIATTR_PARAM_CBANK
	.align		4
        /*0044*/ 	.byte	0x04, 0x0a
        /*0046*/ 	.short	(.L_398 - .L_397)
	.align		4
.L_397:
        /*0048*/ 	.word	index@(.nv.constant0._ZN7cutlass13device_kernelIN5flash11enable_sm90INS1_16FlashAttnFwdSm90INS1_25CollectiveMainloopFwdSm90ILi2EN4cute5tupleIJNS5_1CILi1EEES8_S8_EEENS6_IJNS7_ILi128EEENS7_ILi96EEENS7_ILi192EEEEEELi192ENS_6half_tEfNS_4arch4Sm90ELb0ELb0ELb0ELb0ELb1ELb0ELb0ELb1ELb1ELb1ELb0ELb0EEENS1_21CollectiveEpilogueFwdINS6_IJSA_SC_SB_EEES9_SE_SG_Li256ELb0ELb1ELb0ELb0EEENS1_29StaticPersistentTileSchedulerILb0EEEEEEEEEvNT_6ParamsE)
        /*004c*/ 	.short	0x0380
        /*004e*/ 	.short	0x0a00


	//----- nvinfo : EIATTR_SW_WAR
	.align		4
.L_398:
        /*0050*/ 	.byte	0x04, 0x36
        /*0052*/ 	.short	(.L_400 - .L_399)
.L_399:
        /*0054*/ 	.word	0x00000008
.L_400:


//--------------------- .nv.info._ZN7cutlass13device_kernelIN5flash11enable_sm90INS1_16FlashAttnFwdSm90INS1_25CollectiveMainloopFwdSm90ILi2EN4cute5tupleIJNS5_1CILi1EEES8_S8_EEENS6_IJNS7_ILi128EEENS7_ILi96EEENS7_ILi192EEEEEELi192ENS_6half_tEfNS_4arch4Sm90ELb0ELb0ELb0ELb1ELb1ELb0ELb0ELb1ELb1ELb1ELb0ELb0EEENS1_21CollectiveEpilogueFwdINS6_IJSA_SC_SB_EEES9_SE_SG_Li256ELb1ELb1ELb0ELb0EEENS1_36VarlenDynamicPersistentTileSchedulerILi128ELi96ELi256ELi128ELb0ELb1ELb1ELb0ELb1ELb1EEEEEEEEEvNT_6ParamsE --------------------------
	.section	.nv.info._ZN7cutlass13device_kernelIN5flash11enable_sm90INS1_16FlashAttnFwdSm90INS1_25CollectiveMainloopFwdSm90ILi2EN4cute5tupleIJNS5_1CILi1EEES8_S8_EEENS6_IJNS7_ILi128EEENS7_ILi96EEENS7_ILi192EEEEEELi192ENS_6half_tEfNS_4arch4Sm90ELb0ELb0ELb0ELb1ELb1ELb0ELb0ELb1ELb1ELb1ELb0ELb0EEENS1_21CollectiveEpilogueFwdINS6_IJSA_SC_SB_EEES9_SE_SG_Li256ELb1ELb1ELb0ELb0EEENS1_36VarlenDynamicPersistentTileSchedulerILi128ELi96ELi256ELi128ELb0ELb1ELb1ELb0ELb1ELb1EEEEEEEEEvNT_6ParamsE,"",@"SHT_CUDA_INFO"
	.sectionflags	@""
	.align	4


	//----- nvinfo : EIATTR_CUDA_API_VERSION
	.align		4
        /*0000*/ 	.byte	0x04, 0x37
        /*0002*/ 	.short	(.L_402 - .L_401)
.L_401:
        /*0004*/ 	.word	0x00000082


	//----- nvinfo : EIATTR_KPARAM_INFO
	.align		4
.L_402:
        /*0008*/ 	.byte	0x04, 0x17
        /*000a*/ 	.short	(.L_404 - .L_403)
.L_403:
        /*000c*/ 	.word	0x00000000
        /*0010*/ 	.short	0x0000
        /*0012*/ 	.short	0x0000
        /*0014*/ 	.byte	0x00, 0xf0, 0x01, 0x2a


	//----- nvinfo : EIATTR_SPARSE_MMA_MASK
	.align		4
.L_404:
        /*0018*/ 	.byte	0x03, 0x50
        /*001a*/ 	.short	0x0000


	//----- nvinfo : EIATTR_MAXREG_COUNT
	.align		4
        /*001c*/ 	.byte	0x03, 0x1b
        /*001e*/ 	.short	0x00a8


	//----- nvinfo : EIATTR_MERCURY_ISA_VERSION
	.align		4
        /*0020*/ 	.byte	0x03, 0x5f
        /*0022*/ 	.short	0x0101


	//----- nvinfo : EIATTR_VRC_CTA_INIT_COUNT
	.align		4
        /*0024*/ 	.byte	0x02, 0x4a
	.zero		1
	.zero		1


	//----- nvinfo : EIATTR_EXIT_INSTR_OFFSETS
	.align		4
        /*0028*/ 	.byte	0x04, 0x1c
        /*002a*/ 	.short	(.L_406 - .L_405)


	//   ....[0]....
.L_405:
        /*002c*/ 	.word	0x00000010


	//----- nvinfo : EIATTR_MAX_THREADS
	.align		4
.L_406:
        /*0030*/ 	.byte	0x04, 0x05
        /*0032*/ 	.short	(.L_408 - .L_407)
.L_407:
        /*0034*/ 	.word	0x00000180
        /*0038*/ 	.word	0x00000001
        /*003c*/ 	.word	0x00000001


	//----- nvinfo : EIATTR_CBANK_PARAM_SIZE
	.align		4
.L_408:
        /*0040*/ 	.byte	0x03, 0x19
        /*0042*/ 	.short	0x0a80


	//----- nvinfo : EIATTR_PARAM_CBANK
	.align		4
        /*0044*/ 	.byte	0x04, 0x0a
        /*0046*/ 	.short	(.L_410 - .L_409)
	.align		4
.L_409:
        /*0048*/ 	.word	index@(.nv.constant0._ZN7cutlass13device_kernelIN5flash11enable_sm90INS1_16FlashAttnFwdSm90INS1_25CollectiveMainloopFwdSm90ILi2EN4cute5tupleIJNS5_1CILi1EEES8_S8_EEENS6_IJNS7_ILi128EEENS7_ILi96EEENS7_ILi192EEEEEELi192ENS_6half_tEfNS_4arch4Sm90ELb0ELb0ELb0ELb1ELb1ELb0ELb0ELb1ELb1ELb1ELb0ELb0EEENS1_21CollectiveEpilogueFwdINS6_IJSA_SC_SB_EEES9_SE_SG_Li256ELb1ELb1ELb0ELb0EEENS1_36VarlenDynamicPersistentTileSchedulerILi128ELi96ELi256ELi128ELb0ELb1ELb1ELb0ELb1ELb1EEEEEEEEEvNT_6ParamsE)
        /*004c*/ 	.short	0x0380
        /*004e*/ 	.short	0x0a80


	//----- nvinfo : EIATTR_SW_WAR
	.align		4
.L_410:
        /*0050*/ 	.byte	0x04, 0x36
        /*0052*/ 	.short	(.L_412 - .L_411)
.L_411:
        /*0054*/ 	.word	0x00000008
.L_412:


//--------------------- .nv.info._ZN7cutlass13device_kernelIN5flash11enable_sm90INS1_16FlashAttnFwdSm90INS1_25CollectiveMainloopFwdSm90ILi2EN4cute5tupleIJNS5_1CILi1EEES8_S8_EEENS6_IJNS7_ILi128EEENS7_ILi96EEENS7_ILi192EEEEEELi192ENS_6half_tEfNS_4arch4Sm90ELb0ELb0ELb0ELb1ELb1ELb1ELb0ELb1ELb1ELb1ELb0ELb0EEENS1_21CollectiveEpilogueFwdINS6_IJSA_SC_SB_EEES9_SE_SG_Li256ELb1ELb1ELb0ELb0EEENS1_36VarlenDynamicPersistentTileSchedulerILi128ELi96ELi256ELi128ELb0ELb1ELb1ELb0ELb1ELb1EEEEEEEEEvNT_6ParamsE --------------------------
	.section	.nv.info._ZN7cutlass13device_kernelIN5flash11enable_sm90INS1_16FlashAttnFwdSm90INS1_25CollectiveMainloopFwdSm90ILi2EN4cute5tupleIJNS5_1CILi1EEES8_S8_EEENS6_IJNS7_ILi128EEENS7_ILi96EEENS7_ILi192EEEEEELi192ENS_6half_tEfNS_4arch4Sm90ELb0ELb0ELb0ELb1ELb1ELb1ELb0ELb1ELb1ELb1ELb0ELb0EEENS1_21CollectiveEpilogueFwdINS6_IJSA_SC_SB_EEES9_SE_SG_Li256ELb1ELb1ELb0ELb0EEENS1_36VarlenDynamicPersistentTileSchedulerILi128ELi96ELi256ELi128ELb0ELb1ELb1ELb0ELb1ELb1EEEEEEEEEvNT_6ParamsE,"",@"SHT_CUDA_INFO"
	.sectionflags	@""
	.align	4


	//----- nvinfo : EIATTR_CUDA_API_VERSION
	.align		4
        /*0000*/ 	.byte	0x04, 0x37
        /*0002*/ 	.short	(.L_414 - .L_413)
.L_413:
        /*0004*/ 	.word	0x00000082


	//----- nvinfo : EIATTR_KPARAM_INFO
	.align		4
.L_414:
        /*0008*/ 	.byte	0x04, 0x17
        /*000a*/ 	.short	(.L_416 - .L_415)
.L_415:
        /*000c*/ 	.word	0x00000000
        /*0010*/ 	.short	0x0000
        /*0012*/ 	.short	0x0000
        /*0014*/ 	.byte	0x00, 0xf0, 0x01, 0x2a


	//----- nvinfo : EIATTR_SPARSE_MMA_MASK
	.align		4
.L_416:
        /*0018*/ 	.byte	0x03, 0x50
        /*001a*/ 	.short	0x0000


	//----- nvinfo : EIATTR_MAXREG_COUNT
	.align		4
        /*001c*/ 	.byte	0x03, 0x1b
        /*001e*/ 	.short	0x00a8


	//----- nvinfo : EIATTR_MERCURY_ISA_VERSION
	.align		4
        /*0020*/ 	.byte	0x03, 0x5f
        /*0022*/ 	.short	0x0101


	//----- nvinfo : EIATTR_VRC_CTA_INIT_COUNT
	.align		4
        /*0024*/ 	.byte	0x02, 0x4a
	.zero		1
	.zero		1


	//----- nvinfo : EIATTR_EXIT_INSTR_OFFSETS
	.align		4
        /*0028*/ 	.byte	0x04, 0x1c
        /*002a*/ 	.short	(.L_418 - .L_417)


	//   ....[0]....
.L_417:
        /*002c*/ 	.word	0x00000010


	//----- nvinfo : EIATTR_MAX_THREADS
	.align		4
.L_418:
        /*0030*/ 	.byte	0x04, 0x05
        /*0032*/ 	.short	(.L_420 - .L_419)
.L_419:
        /*0034*/ 	.word	0x00000180
        /*0038*/ 	.word	0x00000001
        /*003c*/ 	.word	0x00000001


	//----- nvinfo : EIATTR_CBANK_PARAM_SIZE
	.align		4
.L_420:
        /*0040*/ 	.byte	0x03, 0x19
        /*0042*/ 	.short	0x0a80


	//----- nvinfo : EIATTR_PARAM_CBANK
	.align		4
        /*0044*/ 	.byte	0x04, 0x0a
        /*0046*/ 	.short	(.L_422 - .L_421)
	.align		4
.L_421:
        /*0048*/ 	.word	index@(.nv.constant0._ZN7cutlass13device_kernelIN5flash11enable_sm90INS1_16FlashAttnFwdSm90INS1_25CollectiveMainloopFwdSm90ILi2EN4cute5tupleIJNS5_1CILi1EEES8_S8_EEENS6_IJNS7_ILi128EEENS7_ILi96EEENS7_ILi192EEEEEELi192ENS_6half_tEfNS_4arch4Sm90ELb0ELb0ELb0ELb1ELb1ELb1ELb0ELb1ELb1ELb1ELb0ELb0EEENS1_21CollectiveEpilogueFwdINS6_IJSA_SC_SB_EEES9_SE_SG_Li256ELb1ELb1ELb0ELb0EEENS1_36VarlenDynamicPersistentTileSchedulerILi128ELi96ELi256ELi128ELb0ELb1ELb1ELb0ELb1ELb1EEEEEEEEEvNT_6ParamsE)
        /*004c*/ 	.short	0x0380
        /*004e*/ 	.short	0x0a80


	//----- nvinfo : EIATTR_SW_WAR
	.align		4
.L_422:
        /*0050*/ 	.byte	0x04, 0x36
        /*0052*/ 	.short	(.L_424 - .L_423)
.L_423:
        /*0054*/ 	.word	0x00000008
.L_424:


//--------------------- .nv.info._ZN7cutlass13device_kernelIN5flash11enable_sm90INS1_16FlashAttnFwdSm90INS1_25CollectiveMainloopFwdSm90ILi2EN4cute5tupleIJNS5_1CILi1EEES8_S8_EEENS6_IJNS7_ILi128EEENS7_ILi96EEENS7_ILi192EEEEEELi192ENS_6half_tEfNS_4arch4Sm90ELb0ELb1ELb0ELb0ELb1ELb0ELb0ELb1ELb1ELb1ELb0ELb0EEENS1_21CollectiveEpilogueFwdINS6_IJSA_SC_SB_EEES9_SE_SG_Li256ELb0ELb1ELb0ELb0EEENS1_30DynamicPersistentTileSchedulerILi256ELi128ELb0ELb1ELb1EEEEEEEEEvNT_6ParamsE --------------------------
	.section	.nv.info._ZN7cutlass13device_kernelIN5flash11enable_sm90INS1_16FlashAttnFwdSm90INS1_25CollectiveMainloopFwdSm90ILi2EN4cute5tupleIJNS5_1CILi1EEES8_S8_EEENS6_IJNS7_ILi128EEENS7_ILi96EEENS7_ILi192EEEEEELi192ENS_6half_tEfNS_4arch4Sm90ELb0ELb1ELb0ELb0ELb1ELb0ELb0ELb1ELb1ELb1ELb0ELb0EEENS1_21CollectiveEpilogueFwdINS6_IJSA_SC_SB_EEES9_SE_SG_Li256ELb0ELb1ELb0ELb0EEENS1_30DynamicPersistentTileSchedulerILi256ELi128ELb0ELb1ELb1EEEEEEEEEvNT_6ParamsE,"",@"SHT_CUDA_INFO"
	.sectionflags	@""
	.align	4


	//----- nvinfo : EIATTR_CUDA_API_VERSION
	.align		4
        /*0000*/ 	.byte	0x04, 0x37
        /*0002*/ 	.short	(.L_426 - .L_425)
.L_425:
        /*0004*/ 	.word	0x00000082


	//----- nvinfo : EIATTR_KPARAM_INFO
	.align		4
.L_426:
        /*0008*/ 	.byte	0x04, 0x17
        /*000a*/ 	.short	(.L_428 - .L_427)
.L_427:
        /*000c*/ 	.word	0x00000000
        /*0010*/ 	.short	0x0000
        /*0012*/ 	.short	0x0000
        /*0014*/ 	.byte	0x00, 0xf0, 0x01, 0x2a


	//----- nvinfo : EIATTR_SPARSE_MMA_MASK
	.align		4
.L_428:
        /*0018*/ 	.byte	0x03, 0x50
        /*001a*/ 	.short	0x0000


	//----- nvinfo : EIATTR_MAXREG_COUNT
	.align		4
        /*001c*/ 	.byte	0x03, 0x1b
        /*001e*/ 	.short	0x00a8


	//----- nvinfo : EIATTR_MERCURY_ISA_VERSION
	.align		4
        /*0020*/ 	.byte	0x03, 0x5f
        /*0022*/ 	.short	0x0101


	//----- nvinfo : EIATTR_VRC_CTA_INIT_COUNT
	.align		4
        /*0024*/ 	.byte	0x02, 0x4a
	.zero		1
	.zero		1


	//----- nvinfo : EIATTR_EXIT_INSTR_OFFSETS
	.align		4
        /*0028*/ 	.byte	0x04, 0x1c
        /*002a*/ 	.short	(.L_430 - .L_429)


	//   ....[0]....
.L_429:
        /*002c*/ 	.word	0x00000010


	//----- nvinfo : EIATTR_MAX_THREADS
	.align		4
.L_430:
        /*0030*/ 	.byte	0x04, 0x05
        /*0032*/ 	.short	(.L_432 - .L_431)
.L_431:
        /*0034*/ 	.word	0x00000180
        /*0038*/ 	.word	0x00000001
        /*003c*/ 	.word	0x00000001


	//----- nvinfo : EIATTR_CBANK_PARAM_SIZE
	.align		4
.L_432:
        /*0040*/ 	.byte	0x03, 0x19
        /*0042*/ 	.short	0x0a80


	//----- nvinfo : EIATTR_PARAM_CBANK
	.align		4
        /*0044*/ 	.byte	0x04, 0x0a
        /*0046*/ 	.short	(.L_434 - .L_433)
	.align		4
.L_433:
        /*0048*/ 	.word	index@(.nv.constant0._ZN7cutlass13device_kernelIN5flash11enable_sm90INS1_16FlashAttnFwdSm90INS1_25CollectiveMainloopFwdSm90ILi2EN4cute5tupleIJNS5_1CILi1EEES8_S8_EEENS6_IJNS7_ILi128EEENS7_ILi96EEENS7_ILi192EEEEEELi192ENS_6half_tEfNS_4arch4Sm90ELb0ELb1ELb0ELb0ELb1ELb0ELb0ELb1ELb1ELb1ELb0ELb0EEENS1_21CollectiveEpilogueFwdINS6_IJSA_SC_SB_EEES9_SE_SG_Li256ELb0ELb1ELb0ELb0EEENS1_30DynamicPersistentTileSchedulerILi256ELi128ELb0ELb1ELb1EEEEEEEEEvNT_6ParamsE)
        /*004c*/ 	.short	0x0380
        /*004e*/ 	.short	0x0a80


	//----- nvinfo : EIATTR_SW_WAR
	.align		4
.L_434:
        /*0050*/ 	.byte	0x04, 0x36
        /*0052*/ 	.short	(.L_436 - .L_435)
.L_435:
        /*0054*/ 	.word	0x00000008
.L_436:


//--------------------- .nv.info._ZN7cutlass13device_kernelIN5flash11enable_sm90INS1_16FlashAttnFwdSm90INS1_25CollectiveMainloopFwdSm90ILi2EN4cute5tupleIJNS5_1CILi1EEES8_S8_EEENS6_IJNS7_ILi128EEENS7_ILi96EEENS7_ILi192EEEEEELi192ENS_6half_tEfNS_4arch4Sm90ELb0ELb1ELb0ELb1ELb1ELb0ELb0ELb1ELb1ELb1ELb0ELb0EEENS1_21CollectiveEpilogueFwdINS6_IJSA_SC_SB_EEES9_SE_SG_Li256ELb1ELb1ELb0ELb0EEENS1_36VarlenDynamicPersistentTileSchedulerILi128ELi96ELi256ELi128ELb0ELb1ELb1ELb1ELb0ELb1EEEEEEEEEvNT_6ParamsE --------------------------
	.section	.nv.info._ZN7cutlass13device_kernelIN5flash11enable_sm90INS1_16FlashAttnFwdSm90INS1_25CollectiveMainloopFwdSm90ILi2EN4cute5tupleIJNS5_1CILi1EEES8_S8_EEENS6_IJNS7_ILi128EEENS7_ILi96EEENS7_ILi192EEEEEELi192ENS_6half_tEfNS_4arch4Sm90ELb0ELb1ELb0ELb1ELb1ELb0ELb0ELb1ELb1ELb1ELb0ELb0EEENS1_21CollectiveEpilogueFwdINS6_IJSA_SC_SB_EEES9_SE_SG_Li256ELb1ELb1ELb0ELb0EEENS1_36VarlenDynamicPersistentTileSchedulerILi128ELi96ELi256ELi128ELb0ELb1ELb1ELb1ELb0ELb1EEEEEEEEEvNT_6ParamsE,"",@"SHT_CUDA_INFO"
	.sectionflags	@""
	.align	4


	//----- nvinfo : EIATTR_CUDA_API_VERSION
	.align		4
        /*0000*/ 	.byte	0x04, 0x37
        /*0002*/ 	.short	(.L_438 - .L_437)
.L_437:
        /*0004*/ 	.word	0x00000082


	//----- nvinfo : EIATTR_KPARAM_INFO
	.align		4
.L_438:
        /*0008*/ 	.byte	0x04, 0x17
        /*000a*/ 	.short	(.L_440 - .L_439)
.L_439:
        /*000c*/ 	.word	0x00000000
        /*0010*/ 	.short	0x0000
        /*0012*/ 	.short	0x0000
        /*0014*/ 	.byte	0x00, 0xf0, 0x01, 0x2a


	//----- nvinfo : EIATTR_SPARSE_MMA_MASK
	.align		4
.L_440:
        /*0018*/ 	.byte	0x03, 0x50
        /*001a*/ 	.short	0x0000


	//----- nvinfo : EIATTR_MAXREG_COUNT
	.align		4
        /*001c*/ 	.byte	0x03, 0x1b
        /*001e*/ 	.short	0x00a8


	//----- nvinfo : EIATTR_MERCURY_ISA_VERSION
	.align		4
        /*0020*/ 	.byte	0x03, 0x5f
        /*0022*/ 	.short	0x0101


	//----- nvinfo : EIATTR_VRC_CTA_INIT_COUNT
	.align		4
        /*0024*/ 	.byte	0x02, 0x4a
	.zero		1
	.zero		1


	//----- nvinfo : EIATTR_EXIT_INSTR_OFFSETS
	.align		4
        /*0028*/ 	.byte	0x04, 0x1c
        /*002a*/ 	.short	(.L_442 - .L_441)


	//   ....[0]....
.L_441:
        /*002c*/ 	.word	0x00000010


	//----- nvinfo : EIATTR_MAX_THREADS
	.align		4
.L_442:
        /*0030*/ 	.byte	0x04, 0x05
        /*0032*/ 	.short	(.L_444 - .L_443)
.L_443:
        /*0034*/ 	.word	0x00000180
        /*0038*/ 	.word	0x00000001
        /*003c*/ 	.word	0x00000001


	//----- nvinfo : EIATTR_CBANK_PARAM_SIZE
	.align		4
.L_444:
        /*0040*/ 	.byte	0x03, 0x19
        /*0042*/ 	.short	0x0a80


	//----- nvinfo : EIATTR_PARAM_CBANK
	.align		4
        /*0044*/ 	.byte	0x04, 0x0a
        /*0046*/ 	.short	(.L_446 - .L_445)
	.align		4
.L_445:
        /*0048*/ 	.word	index@(.nv.constant0._ZN7cutlass13device_kernelIN5flash11enable_sm90INS1_16FlashAttnFwdSm90INS1_25CollectiveMainloopFwdSm90ILi2EN4cute5tupleIJNS5_1CILi1EEES8_S8_EEENS6_IJNS7_ILi128EEENS7_ILi96EEENS7_ILi192EEEEEELi192ENS_6half_tEfNS_4arch4Sm90ELb0ELb1ELb0ELb1ELb1ELb0ELb0ELb1ELb1ELb1ELb0ELb0EEENS1_21CollectiveEpilogueFwdINS6_IJSA_SC_SB_EEES9_SE_SG_Li256ELb1ELb1ELb0ELb0EEENS1_36VarlenDynamicPersistentTileSchedulerILi128ELi96ELi256ELi128ELb0ELb1ELb1ELb1ELb0ELb1EEEEEEEEEvNT_6ParamsE)
        /*004c*/ 	.short	0x0380
        /*004e*/ 	.short	0x0a80


	//----- nvinfo : EIATTR_SW_WAR
	.align		4
.L_446:
        /*0050*/ 	.byte	0x04, 0x36
        /*0052*/ 	.short	(.L_448 - .L_447)
.L_447:
        /*0054*/ 	.word	0x00000008
.L_448:


//--------------------- .nv.info._ZN7cutlass13device_kernelIN5flash11enable_sm90INS1_16FlashAttnFwdSm90INS1_25CollectiveMainloopFwdSm90ILi2EN4cute5tupleIJNS5_1CILi1EEES8_S8_EEENS6_IJNS7_ILi128EEENS7_ILi96EEENS7_ILi192EEEEEELi192ENS_6half_tEfNS_4arch4Sm90ELb0ELb1ELb0ELb1ELb1ELb1ELb0ELb1ELb1ELb1ELb0ELb0EEENS1_21CollectiveEpilogueFwdINS6_IJSA_SC_SB_EEES9_SE_SG_Li256ELb1ELb1ELb0ELb0EEENS1_36VarlenDynamicPersistentTileSchedulerILi128ELi96ELi256ELi128ELb0ELb1ELb1ELb1ELb0ELb1EEEEEEEEEvNT_6ParamsE --------------------------
	.section	.nv.info._ZN7cutlass13device_kernelIN5flash11enable_sm90INS1_16FlashAttnFwdSm90INS1_25CollectiveMainloopFwdSm90ILi2EN4cute5tupleIJNS5_1CILi1EEES8_S8_EEENS6_IJNS7_ILi128EEENS7_ILi96EEENS7_ILi192EEEEEELi192ENS_6half_tEfNS_4arch4Sm90ELb0ELb1ELb0ELb1ELb1ELb1ELb0ELb1ELb1ELb1ELb0ELb0EEENS1_21CollectiveEpilogueFwdINS6_IJSA_SC_SB_EEES9_SE_SG_Li256ELb1ELb1ELb0ELb0EEENS1_36VarlenDynamicPersistentTileSchedulerILi128ELi96ELi256ELi128ELb0ELb1ELb1ELb1ELb0ELb1EEEEEEEEEvNT_6ParamsE,"",@"SHT_CUDA_INFO"
	.sectionflags	@""
	.align	4


	//----- nvinfo : EIATTR_CUDA_API_VERSION
	.align		4
        /*0000*/ 	.byte	0x04, 0x37
        /*0002*/ 	.short	(.L_450 - .L_449)
.L_449:
        /*0004*/ 	.word	0x00000082


	//----- nvinfo : EIATTR_KPARAM_INFO
	.align		4
.L_450:
        /*0008*/ 	.byte	0x04, 0x17
        /*000a*/ 	.short	(.L_452 - .L_451)
.L_451:
        /*000c*/ 	.word	0x00000000
        /*0010*/ 	.short	0x0000
        /*0012*/ 	.short	0x0000
        /*0014*/ 	.byte	0x00, 0xf0, 0x01, 0x2a


	//----- nvinfo : EIATTR_SPARSE_MMA_MASK
	.align		4
.L_452:
        /*0018*/ 	.byte	0x03, 0x50
        /*001a*/ 	.short	0x0000


	//----- nvinfo : EIATTR_MAXREG_COUNT
	.align		4
        /*001c*/ 	.byte	0x03, 0x1b
        /*001e*/ 	.short	0x00a8


	//----- nvinfo : EIATTR_MERCURY_ISA_VERSION
	.align		4
        /*0020*/ 	.byte	0x03, 0x5f
        /*0022*/ 	.short	0x0101


	//----- nvinfo : EIATTR_VRC_CTA_INIT_COUNT
	.align		4
        /*0024*/ 	.byte	0x02, 0x4a
	.zero		1
	.zero		1


	//----- nvinfo : EIATTR_EXIT_INSTR_OFFSETS
	.align		4
        /*0028*/ 	.byte	0x04, 0x1c
        /*002a*/ 	.short	(.L_454 - .L_453)


	//   ....[0]....
.L_453:
        /*002c*/ 	.word	0x00000010


	//----- nvinfo : EIATTR_MAX_THREADS
	.align		4
.L_454:
        /*0030*/ 	.byte	0x04, 0x05
        /*0032*/ 	.short	(.L_456 - .L_455)
.L_455:
        /*0034*/ 	.word	0x00000180
        /*0038*/ 	.word	0x00000001
        /*003c*/ 	.word	0x00000001


	//----- nvinfo : EIATTR_CBANK_PARAM_SIZE
	.align		4
.L_456:
        /*0040*/ 	.byte	0x03, 0x19
        /*0042*/ 	.short	0x0a80


	//----- nvinfo : EIATTR_PARAM_CBANK
	.align		4
        /*0044*/ 	.byte	0x04, 0x0a
        /*0046*/ 	.short	(.L_458 - .L_457)
	.align		4
.L_457:
        /*0048*/ 	.word	index@(.nv.constant0._ZN7cutlass13device_kernelIN5flash11enable_sm90INS1_16FlashAttnFwdSm90INS1_25CollectiveMainloopFwdSm90ILi2EN4cute5tupleIJNS5_1CILi1EEES8_S8_EEENS6_IJNS7_ILi128EEENS7_ILi96EEENS7_ILi192EEEEEELi192ENS_6half_tEfNS_4arch4Sm90ELb0ELb1ELb0ELb1ELb1ELb1ELb0ELb1ELb1ELb1ELb0ELb0EEENS1_21CollectiveEpilogueFwdINS6_IJSA_SC_SB_EEES9_SE_SG_Li256ELb1ELb1ELb0ELb0EEENS1_36VarlenDynamicPersistentTileSchedulerILi128ELi96ELi256ELi128ELb0ELb1ELb1ELb1ELb0ELb1EEEEEEEEEvNT_6ParamsE)
        /*004c*/ 	.short	0x0380
        /*004e*/ 	.short	0x0a80


	//----- nvinfo : EIATTR_SW_WAR
	.align		4
.L_458:
        /*0050*/ 	.byte	0x04, 0x36
        /*0052*/ 	.short	(.L_460 - .L_459)
.L_459:
        /*0054*/ 	.word	0x00000008
.L_460:


//--------------------- .nv.info._ZN7cutlass13device_kernelIN5flash11enable_sm90INS1_16FlashAttnFwdSm90INS1_25CollectiveMainloopFwdSm90ILi2EN4cute5tupleIJNS5_1CILi1EEES8_S8_EEENS6_IJNS7_ILi128EEENS7_ILi96EEENS7_ILi192EEEEEELi192ENS_6half_tEfNS_4arch4Sm90ELb1ELb0ELb0ELb0ELb1ELb0ELb0ELb1ELb1ELb1ELb0ELb0EEENS1_21CollectiveEpilogueFwdINS6_IJSA_SC_SB_EEES9_SE_SG_Li256ELb0ELb1ELb0ELb0EEENS1_30DynamicPersistentTileSchedulerILi256ELi128ELb0ELb1ELb1EEEEEEEEEvNT_6ParamsE --------------------------
	.section	.nv.info._ZN7cutlass13device_kernelIN5flash11enable_sm90INS1_16FlashAttnFwdSm90INS1_25CollectiveMainloopFwdSm90ILi2EN4cute5tupleIJNS5_1CILi1EEES8_S8_EEENS6_IJNS7_ILi128EEENS7_ILi96EEENS7_ILi192EEEEEELi192ENS_6half_tEfNS_4arch4Sm90ELb1ELb0ELb0ELb0ELb1ELb0ELb0ELb1ELb1ELb1ELb0ELb0EEENS1_21CollectiveEpilogueFwdINS6_IJSA_SC_SB_EEES9_SE_SG_Li256ELb0ELb1ELb0ELb0EEENS1_30DynamicPersistentTileSchedulerILi256ELi128ELb0ELb1ELb1EEEEEEEEEvNT_6ParamsE,"",@"SHT_CUDA_INFO"
	.sectionflags	@""
	.align	4


	//----- nvinfo : EIATTR_CUDA_API_VERSION
	.align		4
        /*0000*/ 	.byte	0x04, 0x37
        /*0002*/ 	.short	(.L_462 - .L_461)
.L_461:
        /*0004*/ 	.word	0x00000082


	//----- nvinfo : EIATTR_KPARAM_INFO
	.align		4
.L_462:
        /*0008*/ 	.byte	0x04, 0x17
        /*000a*/ 	.short	(.L_464 - .L_463)
.L_463:
        /*000c*/ 	.word	0x00000000
        /*0010*/ 	.short	0x0000
        /*0012*/ 	.short	0x0000
        /*0014*/ 	.byte	0x00, 0xf0, 0x01, 0x2a


	//----- nvinfo : EIATTR_SPARSE_MMA_MASK
	.align		4
.L_464:
        /*0018*/ 	.byte	0x03, 0x50
        /*001a*/ 	.short	0x0000


	//----- nvinfo : EIATTR_MAXREG_COUNT
	.align		4
        /*001c*/ 	.byte	0x03, 0x1b
        /*001e*/ 	.short	0x00a8


	//----- nvinfo : EIATTR_MERCURY_ISA_VERSION
	.align		4
        /*0020*/ 	.byte	0x03, 0x5f
        /*0022*/ 	.short	0x0101


	//----- nvinfo : EIATTR_VRC_CTA_INIT_COUNT
	.align		4
        /*0024*/ 	.byte	0x02, 0x4a
	.zero		1
	.zero		1


	//----- nvinfo : EIATTR_EXIT_INSTR_OFFSETS
	.align		4
        /*0028*/ 	.byte	0x04, 0x1c
        /*002a*/ 	.short	(.L_466 - .L_465)


	//   ....[0]....
.L_465:
        /*002c*/ 	.word	0x00000010


	//----- nvinfo : EIATTR_MAX_THREADS
	.align		4
.L_466:
        /*0030*/ 	.byte	0x04, 0x05
        /*0032*/ 	.short	(.L_468 - .L_467)
.L_467:
        /*0034*/ 	.word	0x00000180
        /*0038*/ 	.word	0x00000001
        /*003c*/ 	.word	0x00000001


	//----- nvinfo : EIATTR_CBANK_PARAM_SIZE
	.align		4
.L_468:
        /*0040*/ 	.byte	0x03, 0x19
        /*0042*/ 	.short	0x0a80


	//----- nvinfo : EIATTR_PARAM_CBANK
	.align		4
        /*0044*/ 	.byte	0x04, 0x0a
        /*0046*/ 	.short	(.L_470 - .L_469)
	.align		4
.L_469:
        /*0048*/ 	.word	index@(.nv.constant0._ZN7cutlass13device_kernelIN5flash11enable_sm90INS1_16FlashAttnFwdSm90INS1_25CollectiveMainloopFwdSm90ILi2EN4cute5tupleIJNS5_1CILi1EEES8_S8_EEENS6_IJNS7_ILi128EEENS7_ILi96EEENS7_ILi192EEEEEELi192ENS_6half_tEfNS_4arch4Sm90ELb1ELb0ELb0ELb0ELb1ELb0ELb0ELb1ELb1ELb1ELb0ELb0EEENS1_21CollectiveEpilogueFwdINS6_IJSA_SC_SB_EEES9_SE_SG_Li256ELb0ELb1ELb0ELb0EEENS1_30DynamicPersistentTileSchedulerILi256ELi128ELb0ELb1ELb1EEEEEEEEEvNT_6ParamsE)
        /*004c*/ 	.short	0x0380
        /*004e*/ 	.short	0x0a80


	//----- nvinfo : EIATTR_SW_WAR
	.align		4
.L_470:
        /*0050*/ 	.byte	0x04, 0x36
        /*0052*/ 	.short	(.L_472 - .L_471)
.L_471:
        /*0054*/ 	.word	0x00000008
.L_472:


//--------------------- .nv.info._ZN7cutlass13device_kernelIN5flash11enable_sm90INS1_16FlashAttnFwdSm90INS1_25CollectiveMainloopFwdSm90ILi2EN4cute5tupleIJNS5_1CILi1EEES8_S8_EEENS6_IJNS7_ILi128EEENS7_ILi96EEENS7_ILi192EEEEEELi192ENS_6half_tEfNS_4arch4Sm90ELb1ELb0ELb0ELb1ELb1ELb0ELb0ELb1ELb1ELb1ELb0ELb0EEENS1_21CollectiveEpilogueFwdINS6_IJSA_SC_SB_EEES9_SE_SG_Li256ELb1ELb1ELb0ELb0EEENS1_36VarlenDynamicPersistentTileSchedulerILi128ELi96ELi256ELi128ELb0ELb1ELb1ELb1ELb1ELb1EEEEEEEEEvNT_6ParamsE --------------------------
	.section	.nv.info._ZN7cutlass13device_kernelIN5flash11enable_sm90INS1_16FlashAttnFwdSm90INS1_25CollectiveMainloopFwdSm90ILi2EN4cute5tupleIJNS5_1CILi1EEES8_S8_EEENS6_IJNS7_ILi128EEENS7_ILi96EEENS7_ILi192EEEEEELi192ENS_6half_tEfNS_4arch4Sm90ELb1ELb0ELb0ELb1ELb1ELb0ELb0ELb1ELb1ELb1ELb0ELb0EEENS1_21CollectiveEpilogueFwdINS6_IJSA_SC_SB_EEES9_SE_SG_Li256ELb1ELb1ELb0ELb0EEENS1_36VarlenDynamicPersistentTileSchedulerILi128ELi96ELi256ELi128ELb0ELb1ELb1ELb1ELb1ELb1EEEEEEEEEvNT_6ParamsE,"",@"SHT_CUDA_INFO"
	.sectionflags	@""
	.align	4


	//----- nvinfo : EIATTR_CUDA_API_VERSION
	.align		4
        /*0000*/ 	.byte	0x04, 0x37
        /*0002*/ 	.short	(.L_474 - .L_473)
.L_473:
        /*0004*/ 	.word	0x00000082


	//----- nvinfo : EIATTR_KPARAM_INFO
	.align		4
.L_474:
        /*0008*/ 	.byte	0x04, 0x17
        /*000a*/ 	.short	(.L_476 - .L_475)
.L_475:
        /*000c*/ 	.word	0x00000000
        /*0010*/ 	.short	0x0000
        /*0012*/ 	.short	0x0000
        /*0014*/ 	.byte	0x00, 0xf0, 0x01, 0x2a


	//----- nvinfo : EIATTR_SPARSE_MMA_MASK
	.align		4
.L_476:
        /*0018*/ 	.byte	0x03, 0x50
        /*001a*/ 	.short	0x0000


	//----- nvinfo : EIATTR_MAXREG_COUNT
	.align		4
        /*001c*/ 	.byte	0x03, 0x1b
        /*001e*/ 	.short	0x00a8


	//----- nvinfo : EIATTR_MERCURY_ISA_VERSION
	.align		4
        /*0020*/ 	.byte	0x03, 0x5f
        /*0022*/ 	.short	0x0101


	//----- nvinfo : EIATTR_VRC_CTA_INIT_COUNT
	.align		4
        /*0024*/ 	.byte	0x02, 0x4a
	.zero		1
	.zero		1


	//----- nvinfo : EIATTR_EXIT_INSTR_OFFSETS
	.align		4
        /*0028*/ 	.byte	0x04, 0x1c
        /*002a*/ 	.short	(.L_478 - .L_477)


	//   ....[0]....
.L_477:
        /*002c*/ 	.word	0x00000010


	//----- nvinfo : EIATTR_MAX_THREADS
	.align		4
.L_478:
        /*0030*/ 	.byte	0x04, 0x05
        /*0032*/ 	.short	(.L_480 - .L_479)
.L_479:
        /*0034*/ 	.word	0x00000180
        /*0038*/ 	.word	0x00000001
        /*003c*/ 	.word	0x00000001


	//----- nvinfo : EIATTR_CBANK_PARAM_SIZE
	.align		4
.L_480:
        /*0040*/ 	.byte	0x03, 0x19
        /*0042*/ 	.short	0x0a80


	//----- nvinfo : EIATTR_PARAM_CBANK
	.align		4
        /*0044*/ 	.byte	0x04, 0x0a
        /*0046*/ 	.short	(.L_482 - .L_481)
	.align		4
.L_481:
        /*0048*/ 	.word	index@(.nv.constant0._ZN7cutlass13device_kernelIN5flash11enable_sm90INS1_16FlashAttnFwdSm90INS1_25CollectiveMainloopFwdSm90ILi2EN4cute5tupleIJNS5_1CILi1EEES8_S8_EEENS6_IJNS7_ILi128EEENS7_ILi96EEENS7_ILi192EEEEEELi192ENS_6half_tEfNS_4arch4Sm90ELb1ELb0ELb0ELb1ELb1ELb0ELb0ELb1ELb1ELb1ELb0ELb0EEENS1_21CollectiveEpilogueFwdINS6_IJSA_SC_SB_EEES9_SE_SG_Li256ELb1ELb1ELb0ELb0EEENS1_36VarlenDynamicPersistentTileSchedulerILi128ELi96ELi256ELi128ELb0ELb1ELb1ELb1ELb1ELb1EEEEEEEEEvNT_6ParamsE)
        /*004c*/ 	.short	0x0380
        /*004e*/ 	.short	0x0a80


	//----- nvinfo : EIATTR_SW_WAR
	.align		4
.L_482:
        /*0050*/ 	.byte	0x04, 0x36
        /*0052*/ 	.short	(.L_484 - .L_483)
.L_483:
        /*0054*/ 	.word	0x00000008
.L_484:


//--------------------- .nv.info._ZN7cutlass13device_kernelIN5flash11enable_sm90INS1_16FlashAttnFwdSm90INS1_25CollectiveMainloopFwdSm90ILi2EN4cute5tupleIJNS5_1CILi1EEES8_S8_EEENS6_IJNS7_ILi128EEENS7_ILi96EEENS7_ILi192EEEEEELi192ENS_6half_tEfNS_4arch4Sm90ELb1ELb0ELb0ELb1ELb1ELb1ELb0ELb1ELb1ELb1ELb0ELb0EEENS1_21CollectiveEpilogueFwdINS6_IJSA_SC_SB_EEES9_SE_SG_Li256ELb1ELb1ELb0ELb0EEENS1_36VarlenDynamicPersistentTileSchedulerILi128ELi96ELi256ELi128ELb0ELb1ELb1ELb1ELb1ELb1EEEEEEEEEvNT_6ParamsE --------------------------
	.section	.nv.info._ZN7cutlass13device_kernelIN5flash11enable_sm90INS1_16FlashAttnFwdSm90INS1_25CollectiveMainloopFwdSm90ILi2EN4cute5tupleIJNS5_1CILi1EEES8_S8_EEENS6_IJNS7_ILi128EEENS7_ILi96EEENS7_ILi192EEEEEELi192ENS_6half_tEfNS_4arch4Sm90ELb1ELb0ELb0ELb1ELb1ELb1ELb0ELb1ELb1ELb1ELb0ELb0EEENS1_21CollectiveEpilogueFwdINS6_IJSA_SC_SB_EEES9_SE_SG_Li256ELb1ELb1ELb0ELb0EEENS1_36VarlenDynamicPersistentTileSchedulerILi128ELi96ELi256ELi128ELb0ELb1ELb1ELb1ELb1ELb1EEEEEEEEEvNT_6ParamsE,"",@"SHT_CUDA_INFO"
	.sectionflags	@""
	.align	4


	//----- nvinfo : EIATTR_CUDA_API_VERSION
	.align		4
        /*0000*/ 	.byte	0x04, 0x37
        /*0002*/ 	.short	(.L_486 - .L_485)
.L_485:
        /*0004*/ 	.word	0x00000082


	//----- nvinfo : EIATTR_KPARAM_INFO
	.align		4
.L_486:
        /*0008*/ 	.byte	0x04, 0x17
        /*000a*/ 	.short	(.L_488 - .L_487)
.L_487:
        /*000c*/ 	.word	0x00000000
        /*0010*/ 	.short	0x0000
        /*0012*/ 	.short	0x0000
        /*0014*/ 	.byte	0x00, 0xf0, 0x01, 0x2a


	//----- nvinfo : EIATTR_SPARSE_MMA_MASK
	.align		4
.L_488:
        /*0018*/ 	.byte	0x03, 0x50
        /*001a*/ 	.short	0x0000


	//----- nvinfo : EIATTR_MAXREG_COUNT
	.align		4
        /*001c*/ 	.byte	0x03, 0x1b
        /*001e*/ 	.short	0x00a8


	//----- nvinfo : EIATTR_MERCURY_ISA_VERSION
	.align		4
        /*0020*/ 	.byte	0x03, 0x5f
        /*0022*/ 	.short	0x0101


	//----- nvinfo : EIATTR_VRC_CTA_INIT_COUNT
	.align		4
        /*0024*/ 	.byte	0x02, 0x4a
	.zero		1
	.zero		1


	//----- nvinfo : EIATTR_EXIT_INSTR_OFFSETS
	.align		4
        /*0028*/ 	.byte	0x04, 0x1c
        /*002a*/ 	.short	(.L_490 - .L_489)


	//   ....[0]....
.L_489:
        /*002c*/ 	.word	0x00000010


	//----- nvinfo : EIATTR_MAX_THREADS
	.align		4
.L_490:
        /*0030*/ 	.byte	0x04, 0x05
        /*0032*/ 	.short	(.L_492 - .L_491)
.L_491:
        /*0034*/ 	.word	0x00000180
        /*0038*/ 	.word	0x00000001
        /*003c*/ 	.word	0x00000001


	//----- nvinfo : EIATTR_CBANK_PARAM_SIZE
	.align		4
.L_492:
        /*0040*/ 	.byte	0x03, 0x19
        /*0042*/ 	.short	0x0a80


	//----- nvinfo : EIATTR_PARAM_CBANK
	.align		4
        /*0044*/ 	.byte	0x04, 0x0a
        /*0046*/ 	.short	(.L_494 - .L_493)
	.align		4
.L_493:
        /*0048*/ 	.word	index@(.nv.constant0._ZN7cutlass13device_kernelIN5flash11enable_sm90INS1_16FlashAttnFwdSm90INS1_25CollectiveMainloopFwdSm90ILi2EN4cute5tupleIJNS5_1CILi1EEES8_S8_EEENS6_IJNS7_ILi128EEENS7_ILi96EEENS7_ILi192EEEEEELi192ENS_6half_tEfNS_4arch4Sm90ELb1ELb0ELb0ELb1ELb1ELb1ELb0ELb1ELb1ELb1ELb0ELb0EEENS1_21CollectiveEpilogueFwdINS6_IJSA_SC_SB_EEES9_SE_SG_Li256ELb1ELb1ELb0ELb0EEENS1_36VarlenDynamicPersistentTileSchedulerILi128ELi96ELi256ELi128ELb0ELb1ELb1ELb1ELb1ELb1EEEEEEEEEvNT_6ParamsE)
        /*004c*/ 	.short	0x0380
        /*004e*/ 	.short	0x0a80


	//----- nvinfo : EIATTR_SW_WAR
	.align		4
.L_494:
        /*0050*/ 	.byte	0x04, 0x36
        /*0052*/ 	.short	(.L_496 - .L_495)
.L_495:
        /*0054*/ 	.word	0x00000008
.L_496:


//--------------------- .nv.info._ZN7cutlass13device_kernelIN5flash11enable_sm90INS1_16FlashAttnFwdSm90INS1_25CollectiveMainloopFwdSm90ILi2EN4cute5tupleIJNS5_1CILi1EEES8_S8_EEENS6_IJNS7_ILi128EEESA_SA_EEELi128ENS_6half_tEfNS_4arch4Sm90ELb0ELb0ELb0ELb0ELb1ELb0ELb0ELb1ELb1ELb1ELb0ELb0EEENS1_21CollectiveEpilogueFwdISB_S9_SC_SE_Li256ELb0ELb1ELb0ELb0EEENS1_29StaticPersistentTileSchedulerILb0EEEEEEEEEvNT_6ParamsE --------------------------
	.section	.nv.info._ZN7cutlass13device_kernelIN5flash11enable_sm90INS1_16FlashAttnFwdSm90INS1_25CollectiveMainloopFwdSm90ILi2EN4cute5tupleIJNS5_1CILi1EEES8_S8_EEENS6_IJNS7_ILi128EEESA_SA_EEELi128ENS_6half_tEfNS_4arch4Sm90ELb0ELb0ELb0ELb0ELb1ELb0ELb0ELb1ELb1ELb1ELb0ELb0EEENS1_21CollectiveEpilogueFwdISB_S9_SC_SE_Li256ELb0ELb1ELb0ELb0EEENS1_29StaticPersistentTileSchedulerILb0EEEEEEEEEvNT_6ParamsE,"",@"SHT_CUDA_INFO"
	.sectionflags	@""
	.align	4


	//----- nvinfo : EIATTR_CUDA_API_VERSION
	.align		4
        /*0000*/ 	.byte	0x04, 0x37
        /*0002*/ 	.short	(.L_498 - .L_497)
.L_497:
        /*0004*/ 	.word	0x00000082


	//----- nvinfo : EIATTR_KPARAM_INFO
	.align		4
.L_498:
        /*0008*/ 	.byte	0x04, 0x17
        /*000a*/ 	.short	(.L_500 - .L_499)
.L_499:
        /*000c*/ 	.word	0x00000000
        /*0010*/ 	.short	0x0000
        /*0012*/ 	.short	0x0000
        /*0014*/ 	.byte	0x00, 0xf0, 0x01, 0x28


	//----- nvinfo : EIATTR_SPARSE_MMA_MASK
	.align		4
.L_500:
        /*0018*/ 	.byte	0x03, 0x50
        /*001a*/ 	.short	0x0000


	//----- nvinfo : EIATTR_MAXREG_COUNT
	.align		4
        /*001c*/ 	.byte	0x03, 0x1b
        /*001e*/ 	.short	0x00a8


	//----- nvinfo : EIATTR_MERCURY_ISA_VERSION
	.align		4
        /*0020*/ 	.byte	0x03, 0x5f
        /*0022*/ 	.short	0x0101


	//----- nvinfo : EIATTR_VRC_CTA_INIT_COUNT
	.align		4
        /*0024*/ 	.byte	0x02, 0x4a
	.zero		1
	.zero		1


	//----- nvinfo : EIATTR_EXIT_INSTR_OFFSETS
	.align		4
        /*0028*/ 	.byte	0x04, 0x1c
        /*002a*/ 	.short	(.L_502 - .L_501)


	//   ....[0]....
.L_501:
        /*002c*/ 	.word	0x00000010


	//----- nvinfo : EIATTR_MAX_THREADS
	.align		4
.L_502:
        /*0030*/ 	.byte	0x04, 0x05
        /*0032*/ 	.short	(.L_504 - .L_503)
.L_503:
        /*0034*/ 	.word	0x00000180
        /*0038*/ 	.word	0x00000001
        /*003c*/ 	.word	0x00000001


	//----- nvinfo : EIATTR_CBANK_PARAM_SIZE
	.align		4
.L_504:
        /*0040*/ 	.byte	0x03, 0x19
        /*0042*/ 	.short	0x0a00


	//----- nvinfo : EIATTR_PARAM_CBANK
	.align		4
        /*0044*/ 	.byte	0x04, 0x0a
        /*0046*/ 	.short	(.L_506 - .L_505)
	.align		4
.L_505:
        /*0048*/ 	.word	index@(.nv.constant0._ZN7cutlass13device_kernelIN5flash11enable_sm90INS1_16FlashAttnFwdSm90INS1_25CollectiveMainloopFwdSm90ILi2EN4cute5tupleIJNS5_1CILi1EEES8_S8_EEENS6_IJNS7_ILi128EEESA_SA_EEELi128ENS_6half_tEfNS_4arch4Sm90ELb0ELb0ELb0ELb0ELb1ELb0ELb0ELb1ELb1ELb1ELb0ELb0EEENS1_21CollectiveEpilogueFwdISB_S9_SC_SE_Li256ELb0ELb1ELb0ELb0EEENS1_29StaticPersistentTileSchedulerILb0EEEEEEEEEvNT_6ParamsE)
        /*004c*/ 	.short	0x0380
        /*004e*/ 	.short	0x0a00


	//----- nvinfo : EIATTR_SW_WAR
	.align		4
.L_506:
        /*0050*/ 	.byte	0x04, 0x36
        /*0052*/ 	.short	(.L_508 - .L_507)
.L_507:
        /*0054*/ 	.word	0x00000008
.L_508:


//--------------------- .nv.info._ZN7cutlass13device_kernelIN5flash11enable_sm90INS1_16FlashAttnFwdSm90INS1_25CollectiveMainloopFwdSm90ILi2EN4cute5tupleIJNS5_1CILi1EEES8_S8_EEENS6_IJNS7_ILi128EEESA_SA_EEELi128ENS_6half_tEfNS_4arch4Sm90ELb0ELb0ELb0ELb1ELb1ELb0ELb0ELb1ELb1ELb1ELb0ELb0EEENS1_21CollectiveEpilogueFwdISB_S9_SC_SE_Li256ELb1ELb1ELb0ELb0EEENS1_36VarlenDynamicPersistentTileSchedulerILi128ELi128ELi256ELi128ELb0ELb1ELb1ELb0ELb1ELb1EEEEEEEEEvNT_6ParamsE --------------------------
	.section	.nv.info._ZN7cutlass13device_kernelIN5flash11enable_sm90INS1_16FlashAttnFwdSm90INS1_25CollectiveMainloopFwdSm90ILi2EN4cute5tupleIJNS5_1CILi1EEES8_S8_EEENS6_IJNS7_ILi128EEESA_SA_EEELi128ENS_6half_tEfNS_4arch4Sm90ELb0ELb0ELb0ELb1ELb1ELb0ELb0ELb1ELb1ELb1ELb0ELb0EEENS1_21CollectiveEpilogueFwdISB_S9_SC_SE_Li256ELb1ELb1ELb0ELb0EEENS1_36VarlenDynamicPersistentTileSchedulerILi128ELi128ELi256ELi128ELb0ELb1ELb1ELb0ELb1ELb1EEEEEEEEEvNT_6ParamsE,"",@"SHT_CUDA_INFO"
	.sectionflags	@""
	.align	4


	//----- nvinfo : EIATTR_CUDA_API_VERSION
	.align		4
        /*0000*/ 	.byte	0x04, 0x37
        /*0002*/ 	.short	(.L_510 - .L_509)
.L_509:
        /*0004*/ 	.word	0x00000082


	//----- nvinfo : EIATTR_KPARAM_INFO
	.align		4
.L_510:
        /*0008*/ 	.byte	0x04, 0x17
        /*000a*/ 	.short	(.L_512 - .L_511)
.L_511:
        /*000c*/ 	.word	0x00000000
        /*0010*/ 	.short	0x0000
        /*0012*/ 	.short	0x0000
        /*0014*/ 	.byte	0x00, 0xf0, 0x01, 0x2a


	//----- nvinfo : EIATTR_SPARSE_MMA_MASK
	.align		4
.L_512:
        /*0018*/ 	.byte	0x03, 0x50
        /*001a*/ 	.short	0x0000


	//----- nvinfo : EIATTR_MAXREG_COUNT
	.align		4
        /*001c*/ 	.byte	0x03, 0x1b
        /*001e*/ 	.short	0x00a8


	//----- nvinfo : EIATTR_MERCURY_ISA_VERSION
	.align		4
        /*0020*/ 	.byte	0x03, 0x5f
        /*0022*/ 	.short	0x0101


	//----- nvinfo : EIATTR_VRC_CTA_INIT_COUNT
	.align		4
        /*0024*/ 	.byte	0x02, 0x4a
	.zero		1
	.zero		1


	//----- nvinfo : EIATTR_EXIT_INSTR_OFFSETS
	.align		4
        /*0028*/ 	.byte	0x04, 0x1c
        /*002a*/ 	.short	(.L_514 - .L_513)


	//   ....[0]....
.L_513:
        /*002c*/ 	.word	0x00000010


	//----- nvinfo : EIATTR_MAX_THREADS
	.align		4
.L_514:
        /*0030*/ 	.byte	0x04, 0x05
        /*0032*/ 	.short	(.L_516 - .L_515)
.L_515:
        /*0034*/ 	.word	0x00000180
        /*0038*/ 	.word	0x00000001
        /*003c*/ 	.word	0x00000001


	//----- nvinfo : EIATTR_CBANK_PARAM_SIZE
	.align		4
.L_516:
        /*0040*/ 	.byte	0x03, 0x19
        /*0042*/ 	.short	0x0a80


	//----- nvinfo : EIATTR_PARAM_CBANK
	.align		4
        /*0044*/ 	.byte	0x04, 0x0a
        /*0046*/ 	.short	(.L_518 - .L_517)
	.align		4
.L_517:
        /*0048*/ 	.word	index@(.nv.constant0._ZN7cutlass13device_kernelIN5flash11enable_sm90INS1_16FlashAttnFwdSm90INS1_25CollectiveMainloopFwdSm90ILi2EN4cute5tupleIJNS5_1CILi1EEES8_S8_EEENS6_IJNS7_ILi128EEESA_SA_EEELi128ENS_6half_tEfNS_4arch4Sm90ELb0ELb0ELb0ELb1ELb1ELb0ELb0ELb1ELb1ELb1ELb0ELb0EEENS1_21CollectiveEpilogueFwdISB_S9_SC_SE_Li256ELb1ELb1ELb0ELb0EEENS1_36VarlenDynamicPersistentTileSchedulerILi128ELi128ELi256ELi128ELb0ELb1ELb1ELb0ELb1ELb1EEEEEEEEEvNT_6ParamsE)
        /*004c*/ 	.short	0x0380
        /*004e*/ 	.short	0x0a80


	//----- nvinfo : EIATTR_SW_WAR
	.align		4
.L_518:
        /*0050*/ 	.byte	0x04, 0x36
        /*0052*/ 	.short	(.L_520 - .L_519)
.L_519:
        /*0054*/ 	.word	0x00000008
.L_520:


//--------------------- .nv.info._ZN7cutlass13device_kernelIN5flash11enable_sm90INS1_16FlashAttnFwdSm90INS1_25CollectiveMainloopFwdSm90ILi2EN4cute5tupleIJNS5_1CILi1EEES8_S8_EEENS6_IJNS7_ILi128EEESA_SA_EEELi128ENS_6half_tEfNS_4arch4Sm90ELb0ELb0ELb0ELb1ELb1ELb1ELb0ELb1ELb1ELb1ELb0ELb0EEENS1_21CollectiveEpilogueFwdISB_S9_SC_SE_Li256ELb1ELb1ELb0ELb0EEENS1_36VarlenDynamicPersistentTileSchedulerILi128ELi128ELi256ELi128ELb0ELb1ELb1ELb0ELb1ELb1EEEEEEEEEvNT_6ParamsE --------------------------
	.section	.nv.info._ZN7cutlass13device_kernelIN5flash11enable_sm90INS1_16FlashAttnFwdSm90INS1_25CollectiveMainloopFwdSm90ILi2EN4cute5tupleIJNS5_1CILi1EEES8_S8_EEENS6_IJNS7_ILi128EEESA_SA_EEELi128ENS_6half_tEfNS_4arch4Sm90ELb0ELb0ELb0ELb1ELb1ELb1ELb0ELb1ELb1ELb1ELb0ELb0EEENS1_21CollectiveEpilogueFwdISB_S9_SC_SE_Li256ELb1ELb1ELb0ELb0EEENS1_36VarlenDynamicPersistentTileSchedulerILi128ELi128ELi256ELi128ELb0ELb1ELb1ELb0ELb1ELb1EEEEEEEEEvNT_6ParamsE,"",@"SHT_CUDA_INFO"
	.sectionflags	@""
	.align	4


	//----- nvinfo : EIATTR_CUDA_API_VERSION
	.align		4
        /*0000*/ 	.byte	0x04, 0x37
        /*0002*/ 	.short	(.L_522 - .L_521)
.L_521:
        /*0004*/ 	.word	0x00000082


	//----- nvinfo : EIATTR_KPARAM_INFO
	.align		4
.L_522:
        /*0008*/ 	.byte	0x04, 0x17
        /*000a*/ 	.short	(.L_524 - .L_523)
.L_523:
        /*000c*/ 	.word	0x00000000
        /*0010*/ 	.short	0x0000
        /*0012*/ 	.short	0x0000
        /*0014*/ 	.byte	0x00, 0xf0, 0x01, 0x2a


	//----- nvinfo : EIATTR_SPARSE_MMA_MASK
	.align		4
.L_524:
        /*0018*/ 	.byte	0x03, 0x50
        /*001a*/ 	.short	0x0000


	//----- nvinfo : EIATTR_MAXREG_COUNT
	.align		4
        /*001c*/ 	.byte	0x03, 0x1b
        /*001e*/ 	.short	0x00a8


	//----- nvinfo : EIATTR_MERCURY_ISA_VERSION
	.align		4
        /*0020*/ 	.byte	0x03, 0x5f
        /*0022*/ 	.short	0x0101


	//----- nvinfo : EIATTR_VRC_CTA_INIT_COUNT
	.align		4
        /*0024*/ 	.byte	0x02, 0x4a
	.zero		1
	.zero		1


	//----- nvinfo : EIATTR_EXIT_INSTR_OFFSETS
	.align		4
        /*0028*/ 	.byte	0x04, 0x1c
        /*002a*/ 	.short	(.L_526 - .L_525)


	//   ....[0]....
.L_525:
        /*002c*/ 	.word	0x00000010


	//----- nvinfo : EIATTR_MAX_THREADS
	.align		4
.L_526:
        /*0030*/ 	.byte	0x04, 0x05
        /*0032*/ 	.short	(.L_528 - .L_527)
.L_527:
        /*0034*/ 	.word	0x00000180
        /*0038*/ 	.word	0x00000001
        /*003c*/ 	.word	0x00000001


	//----- nvinfo : EIATTR_CBANK_PARAM_SIZE
	.align		4
.L_528:
        /*0040*/ 	.byte	0x03, 0x19
        /*0042*/ 	.short	0x0a80


	//----- nvinfo : EIATTR_PARAM_CBANK
	.align		4
        /*0044*/ 	.byte	0x04, 0x0a
        /*0046*/ 	.short	(.L_530 - .L_529)
	.align		4
.L_529:
        /*0048*/ 	.word	index@(.nv.constant0._ZN7cutlass13device_kernelIN5flash11enable_sm90INS1_16FlashAttnFwdSm90INS1_25CollectiveMainloopFwdSm90ILi2EN4cute5tupleIJNS5_1CILi1EEES8_S8_EEENS6_IJNS7_ILi128EEESA_SA_EEELi128ENS_6half_tEfNS_4arch4Sm90ELb0ELb0ELb0ELb1ELb1ELb1ELb0ELb1ELb1ELb1ELb0ELb0EEENS1_21CollectiveEpilogueFwdISB_S9_SC_SE_Li256ELb1ELb1ELb0ELb0EEENS1_36VarlenDynamicPersistentTileSchedulerILi128ELi128ELi256ELi128ELb0ELb1ELb1ELb0ELb1ELb1EEEEEEEEEvNT_6ParamsE)
        /*004c*/ 	.short	0x0380
        /*004e*/ 	.short	0x0a80


	//----- nvinfo : EIATTR_SW_WAR
	.align		4
.L_530:
        /*0050*/ 	.byte	0x04, 0x36
        /*0052*/ 	.short	(.L_532 - .L_531)
.L_531:
        /*0054*/ 	.word	0x00000008
.L_532:


//--------------------- .nv.info._ZN7cutlass13device_kernelIN5flash11enable_sm90INS1_16FlashAttnFwdSm90INS1_25CollectiveMainloopFwdSm90ILi2EN4cute5tupleIJNS5_1CILi1EEES8_S8_EEENS6_IJNS7_ILi128EEESA_SA_EEELi128ENS_6half_tEfNS_4arch4Sm90ELb0ELb1ELb0ELb0ELb1ELb0ELb0ELb1ELb1ELb1ELb0ELb0EEENS1_21CollectiveEpilogueFwdISB_S9_SC_SE_Li256ELb0ELb1ELb0ELb0EEENS1_30DynamicPersistentTileSchedulerILi256ELi128ELb0ELb1ELb1EEEEEEEEEvNT_6ParamsE --------------------------
	.section	.nv.info._ZN7cutlass13device_kernelIN5flash11enable_sm90INS1_16FlashAttnFwdSm90INS1_25CollectiveMainloopFwdSm90ILi2EN4cute5tupleIJNS5_1CILi1EEES8_S8_EEENS6_IJNS7_ILi128EEESA_SA_EEELi128ENS_6half_tEfNS_4arch4Sm90ELb0ELb1ELb0ELb0ELb1ELb0ELb0ELb1ELb1ELb1ELb0ELb0EEENS1_21CollectiveEpilogueFwdISB_S9_SC_SE_Li256ELb0ELb1ELb0ELb0EEENS1_30DynamicPersistentTileSchedulerILi256ELi128ELb0ELb1ELb1EEEEEEEEEvNT_6ParamsE,"",@"SHT_CUDA_INFO"
	.sectionflags	@""
	.align	4


	//----- nvinfo : EIATTR_CUDA_API_VERSION
	.align		4
        /*0000*/ 	.byte	0x04, 0x37
        /*0002*/ 	.short	(.L_534 - .L_533)
.L_533:
        /*0004*/ 	.word	0x00000082


	//----- nvinfo : EIATTR_KPARAM_INFO
	.align		4
.L_534:
        /*0008*/ 	.byte	0x04, 0x17
        /*000a*/ 	.short	(.L_536 - .L_535)
.L_535:
        /*000c*/ 	.word	0x00000000
        /*0010*/ 	.short	0x0000
        /*0012*/ 	.short	0x0000
        /*0014*/ 	.byte	0x00, 0xf0, 0x01, 0x2a


	//----- nvinfo : EIATTR_SPARSE_MMA_MASK
	.align		4
.L_536:
        /*0018*/ 	.byte	0x03, 0x50
        /*001a*/ 	.short	0x0000


	//----- nvinfo : EIATTR_MAXREG_COUNT
	.align		4
        /*001c*/ 	.byte	0x03, 0x1b
        /*001e*/ 	.short	0x00a8


	//----- nvinfo : EIATTR_MERCURY_ISA_VERSION
	.align		4
        /*0020*/ 	.byte	0x03, 0x5f
        /*0022*/ 	.short	0x0101


	//----- nvinfo : EIATTR_VRC_CTA_INIT_COUNT
	.align		4
        /*0024*/ 	.byte	0x02, 0x4a
	.zero		1
	.zero		1


	//----- nvinfo : EIATTR_EXIT_INSTR_OFFSETS
	.align		4
        /*0028*/ 	.byte	0x04, 0x1c
        /*002a*/ 	.short	(.L_538 - .L_537)


	//   ....[0]....
.L_537:
        /*002c*/ 	.word	0x00000010


	//----- nvinfo : EIATTR_MAX_THREADS
	.align		4
.L_538:
        /*0030*/ 	.byte	0x04, 0x05
        /*0032*/ 	.short	(.L_540 - .L_539)
.L_539:
        /*0034*/ 	.word	0x00000180
        /*0038*/ 	.word	0x00000001
        /*003c*/ 	.word	0x00000001


	//----- nvinfo : EIATTR_CBANK_PARAM_SIZE
	.align		4
.L_540:
        /*0040*/ 	.byte	0x03, 0x19
        /*0042*/ 	.short	0x0a80


	//----- nvinfo : EIATTR_PARAM_CBANK
	.align		4
        /*0044*/ 	.byte	0x04, 0x0a
        /*0046*/ 	.short	(.L_542 - .L_541)
	.align		4
.L_541:
        /*0048*/ 	.word	index@(.nv.constant0._ZN7cutlass13device_kernelIN5flash11enable_sm90INS1_16FlashAttnFwdSm90INS1_25CollectiveMainloopFwdSm90ILi2EN4cute5tupleIJNS5_1CILi1EEES8_S8_EEENS6_IJNS7_ILi128EEESA_SA_EEELi128ENS_6half_tEfNS_4arch4Sm90ELb0ELb1ELb0ELb0ELb1ELb0ELb0ELb1ELb1ELb1ELb0ELb0EEENS1_21CollectiveEpilogueFwdISB_S9_SC_SE_Li256ELb0ELb1ELb0ELb0EEENS1_30DynamicPersistentTileSchedulerILi256ELi128ELb0ELb1ELb1EEEEEEEEEvNT_6ParamsE)
        /*004c*/ 	.short	0x0380
        /*004e*/ 	.short	0x0a80


	//----- nvinfo : EIATTR_SW_WAR
	.align		4
.L_542:
        /*0050*/ 	.byte	0x04, 0x36
        /*0052*/ 	.short	(.L_544 - .L_543)
.L_543:
        /*0054*/ 	.word	0x00000008
.L_544:


//--------------------- .nv.info._ZN7cutlass13device_kernelIN5flash11enable_sm90INS1_16FlashAttnFwdSm90INS1_25CollectiveMainloopFwdSm90ILi2EN4cute5tupleIJNS5_1CILi1EEES8_S8_EEENS6_IJNS7_ILi128EEESA_SA_EEELi128ENS_6half_tEfNS_4arch4Sm90ELb0ELb1ELb0ELb1ELb1ELb0ELb0ELb1ELb1ELb1ELb0ELb0EEENS1_21CollectiveEpilogueFwdISB_S9_SC_SE_Li256ELb1ELb1ELb0ELb0EEENS1_36VarlenDynamicPersistentTileSchedulerILi128ELi128ELi256ELi128ELb0ELb1ELb1ELb1ELb0ELb1EEEEEEEEEvNT_6ParamsE --------------------------
	.section	.nv.info._ZN7cutlass13device_kernelIN5flash11enable_sm90INS1_16FlashAttnFwdSm90INS1_25CollectiveMainloopFwdSm90ILi2EN4cute5tupleIJNS5_1CILi1EEES8_S8_EEENS6_IJNS7_ILi128EEESA_SA_EEELi128ENS_6half_tEfNS_4arch4Sm90ELb0ELb1ELb0ELb1ELb1ELb0ELb0ELb1ELb1ELb1ELb0ELb0EEENS1_21CollectiveEpilogueFwdISB_S9_SC_SE_Li256ELb1ELb1ELb0ELb0EEENS1_36VarlenDynamicPersistentTileSchedulerILi128ELi128ELi256ELi128ELb0ELb1ELb1ELb1ELb0ELb1EEEEEEEEEvNT_6ParamsE,"",@"SHT_CUDA_INFO"
	.sectionflags	@""
	.align	4


	//----- nvinfo : EIATTR_CUDA_API_VERSION
	.align		4
        /*0000*/ 	.byte	0x04, 0x37
        /*0002*/ 	.short	(.L_546 - .L_545)
.L_545:
        /*0004*/ 	.word	0x00000082


	//----- nvinfo : EIATTR_KPARAM_INFO
	.align		4
.L_546:
        /*0008*/ 	.byte	0x04, 0x17
        /*000a*/ 	.short	(.L_548 - .L_547)
.L_547:
        /*000c*/ 	.word	0x00000000
        /*0010*/ 	.short	0x0000
        /*0012*/ 	.short	0x0000
        /*0014*/ 	.byte	0x00, 0xf0, 0x01, 0x2a


	//----- nvinfo : EIATTR_SPARSE_MMA_MASK
	.align		4
.L_548:
        /*0018*/ 	.byte	0x03, 0x50
        /*001a*/ 	.short	0x0000


	//----- nvinfo : EIATTR_MAXREG_COUNT
	.align		4
        /*001c*/ 	.byte	0x03, 0x1b
        /*001e*/ 	.short	0x00a8


	//----- nvinfo : EIATTR_MERCURY_ISA_VERSION
	.align		4
        /*0020*/ 	.byte	0x03, 0x5f
        /*0022*/ 	.short	0x0101


	//----- nvinfo : EIATTR_VRC_CTA_INIT_COUNT
	.align		4
        /*0024*/ 	.byte	0x02, 0x4a
	.zero		1
	.zero		1


	//----- nvinfo : EIATTR_EXIT_INSTR_OFFSETS
	.align		4
        /*0028*/ 	.byte	0x04, 0x1c
        /*002a*/ 	.short	(.L_550 - .L_549)


	//   ....[0]....
.L_549:
        /*002c*/ 	.word	0x00000010


	//----- nvinfo : EIATTR_MAX_THREADS
	.align		4
.L_550:
        /*0030*/ 	.byte	0x04, 0x05
        /*0032*/ 	.short	(.L_552 - .L_551)
.L_551:
        /*0034*/ 	.word	0x00000180
        /*0038*/ 	.word	0x00000001
        /*003c*/ 	.word	0x00000001


	//----- nvinfo : EIATTR_CBANK_PARAM_SIZE
	.align		4
.L_552:
        /*0040*/ 	.byte	0x03, 0x19
        /*0042*/ 	.short	0x0a80


	//----- nvinfo : EIATTR_PARAM_CBANK
	.align		4
        /*0044*/ 	.byte	0x04, 0x0a
        /*0046*/ 	.short	(.L_554 - .L_553)
	.align		4
.L_553:
        /*0048*/ 	.word	index@(.nv.constant0._ZN7cutlass13device_kernelIN5flash11enable_sm90INS1_16FlashAttnFwdSm90INS1_25CollectiveMainloopFwdSm90ILi2EN4cute5tupleIJNS5_1CILi1EEES8_S8_EEENS6_IJNS7_ILi128EEESA_SA_EEELi128ENS_6half_tEfNS_4arch4Sm90ELb0ELb1ELb0ELb1ELb1ELb0ELb0ELb1ELb1ELb1ELb0ELb0EEENS1_21CollectiveEpilogueFwdISB_S9_SC_SE_Li256ELb1ELb1ELb0ELb0EEENS1_36VarlenDynamicPersistentTileSchedulerILi128ELi128ELi256ELi128ELb0ELb1ELb1ELb1ELb0ELb1EEEEEEEEEvNT_6ParamsE)
        /*004c*/ 	.short	0x0380
        /*004e*/ 	.short	0x0a80


	//----- nvinfo : EIATTR_SW_WAR
	.align		4
.L_554:
        /*0050*/ 	.byte	0x04, 0x36
        /*0052*/ 	.short	(.L_556 - .L_555)
.L_555:
        /*0054*/ 	.word	0x00000008
.L_556:


//--------------------- .nv.info._ZN7cutlass13device_kernelIN5flash11enable_sm90INS1_16FlashAttnFwdSm90INS1_25CollectiveMainloopFwdSm90ILi2EN4cute5tupleIJNS5_1CILi1EEES8_S8_EEENS6_IJNS7_ILi128EEESA_SA_EEELi128ENS_6half_tEfNS_4arch4Sm90ELb0ELb1ELb0ELb1ELb1ELb1ELb0ELb1ELb1ELb1ELb0ELb0EEENS1_21CollectiveEpilogueFwdISB_S9_SC_SE_Li256ELb1ELb1ELb0ELb0EEENS1_36VarlenDynamicPersistentTileSchedulerILi128ELi128ELi256ELi128ELb0ELb1ELb1ELb1ELb0ELb1EEEEEEEEEvNT_6ParamsE --------------------------
	.section	.nv.info._ZN7cutlass13device_kernelIN5flash11enable_sm90INS1_16FlashAttnFwdSm90INS1_25CollectiveMainloopFwdSm90ILi2EN4cute5tupleIJNS5_1CILi1EEES8_S8_EEENS6_IJNS7_ILi128EEESA_SA_EEELi128ENS_6half_tEfNS_4arch4Sm90ELb0ELb1ELb0ELb1ELb1ELb1ELb0ELb1ELb1ELb1ELb0ELb0EEENS1_21CollectiveEpilogueFwdISB_S9_SC_SE_Li256ELb1ELb1ELb0ELb0EEENS1_36VarlenDynamicPersistentTileSchedulerILi128ELi128ELi256ELi128ELb0ELb1ELb1ELb1ELb0ELb1EEEEEEEEEvNT_6ParamsE,"",@"SHT_CUDA_INFO"
	.sectionflags	@""
	.align	4


	//----- nvinfo : EIATTR_CUDA_API_VERSION
	.align		4
        /*0000*/ 	.byte	0x04, 0x37
        /*0002*/ 	.short	(.L_558 - .L_557)
.L_557:
        /*0004*/ 	.word	0x00000082


	//----- nvinfo : EIATTR_KPARAM_INFO
	.align		4
.L_558:
        /*0008*/ 	.byte	0x04, 0x17
        /*000a*/ 	.short	(.L_560 - .L_559)
.L_559:
        /*000c*/ 	.word	0x00000000
        /*0010*/ 	.short	0x0000
        /*0012*/ 	.short	0x0000
        /*0014*/ 	.byte	0x00, 0xf0, 0x01, 0x2a


	//----- nvinfo : EIATTR_SPARSE_MMA_MASK
	.align		4
.L_560:
        /*0018*/ 	.byte	0x03, 0x50
        /*001a*/ 	.short	0x0000


	//----- nvinfo : EIATTR_MAXREG_COUNT
	.align		4
        /*001c*/ 	.byte	0x03, 0x1b
        /*001e*/ 	.short	0x00a8


	//----- nvinfo : EIATTR_MERCURY_ISA_VERSION
	.align		4
        /*0020*/ 	.byte	0x03, 0x5f
        /*0022*/ 	.short	0x0101


	//----- nvinfo : EIATTR_VRC_CTA_INIT_COUNT
	.align		4
        /*0024*/ 	.byte	0x02, 0x4a
	.zero		1
	.zero		1


	//----- nvinfo : EIATTR_EXIT_INSTR_OFFSETS
	.align		4
        /*0028*/ 	.byte	0x04, 0x1c
        /*002a*/ 	.short	(.L_562 - .L_561)


	//   ....[0]....
.L_561:
        /*002c*/ 	.word	0x00000010


	//----- nvinfo : EIATTR_MAX_THREADS
	.align		4
.L_562:
        /*0030*/ 	.byte	0x04, 0x05
        /*0032*/ 	.short	(.L_564 - .L_563)
.L_563:
        /*0034*/ 	.word	0x00000180
        /*0038*/ 	.word	0x00000001
        /*003c*/ 	.word	0x00000001


	//----- nvinfo : EIATTR_CBANK_PARAM_SIZE
	.align		4
.L_564:
        /*0040*/ 	.byte	0x03, 0x19
        /*0042*/ 	.short	0x0a80


	//----- nvinfo : EIATTR_PARAM_CBANK
	.align		4
        /*0044*/ 	.byte	0x04, 0x0a
        /*0046*/ 	.short	(.L_566 - .L_565)
	.align		4
.L_565:
        /*0048*/ 	.word	index@(.nv.constant0._ZN7cutlass13device_kernelIN5flash11enable_sm90INS1_16FlashAttnFwdSm90INS1_25CollectiveMainloopFwdSm90ILi2EN4cute5tupleIJNS5_1CILi1EEES8_S8_EEENS6_IJNS7_ILi128EEESA_SA_EEELi128ENS_6half_tEfNS_4arch4Sm90ELb0ELb1ELb0ELb1ELb1ELb1ELb0ELb1ELb1ELb1ELb0ELb0EEENS1_21CollectiveEpilogueFwdISB_S9_SC_SE_Li256ELb1ELb1ELb0ELb0EEENS1_36VarlenDynamicPersistentTileSchedulerILi128ELi128ELi256ELi128ELb0ELb1ELb1ELb1ELb0ELb1EEEEEEEEEvNT_6ParamsE)
        /*004c*/ 	.short	0x0380
        /*004e*/ 	.short	0x0a80


	//----- nvinfo : EIATTR_SW_WAR
	.align		4
.L_566:
        /*0050*/ 	.byte	0x04, 0x36
        /*0052*/ 	.short	(.L_568 - .L_567)
.L_567:
        /*0054*/ 	.word	0x00000008
.L_568:


//--------------------- .nv.info._ZN7cutlass13device_kernelIN5flash11enable_sm90INS1_16FlashAttnFwdSm90INS1_25CollectiveMainloopFwdSm90ILi2EN4cute5tupleIJNS5_1CILi1EEES8_S8_EEENS6_IJNS7_ILi128EEESA_SA_EEELi128ENS_6half_tEfNS_4arch4Sm90ELb1ELb0ELb0ELb0ELb1ELb0ELb0ELb1ELb1ELb1ELb0ELb0EEENS1_21CollectiveEpilogueFwdISB_S9_SC_SE_Li256ELb0ELb1ELb0ELb0EEENS1_30DynamicPersistentTileSchedulerILi256ELi128ELb0ELb1ELb1EEEEEEEEEvNT_6ParamsE --------------------------
	.section	.nv.info._ZN7cutlass13device_kernelIN5flash11enable_sm90INS1_16FlashAttnFwdSm90INS1_25CollectiveMainloopFwdSm90ILi2EN4cute5tupleIJNS5_1CILi1EEES8_S8_EEENS6_IJNS7_ILi128EEESA_SA_EEELi128ENS_6half_tEfNS_4arch4Sm90ELb1ELb0ELb0ELb0ELb1ELb0ELb0ELb1ELb1ELb1ELb0ELb0EEENS1_21CollectiveEpilogueFwdISB_S9_SC_SE_Li256ELb0ELb1ELb0ELb0EEENS1_30DynamicPersistentTileSchedulerILi256ELi128ELb0ELb1ELb1EEEEEEEEEvNT_6ParamsE,"",@"SHT_CUDA_INFO"
	.sectionflags	@""
	.align	4


	//----- nvinfo : EIATTR_CUDA_API_VERSION
	.align		4
        /*0000*/ 	.byte	0x04, 0x37
        /*0002*/ 	.short	(.L_570 - .L_569)
.L_569:
        /*0004*/ 	.word	0x00000082


	//----- nvinfo : EIATTR_KPARAM_INFO
	.align		4
.L_570:
        /*0008*/ 	.byte	0x04, 0x17
        /*000a*/ 	.short	(.L_572 - .L_571)
.L_571:
        /*000c*/ 	.word	0x00000000
        /*0010*/ 	.short	0x0000
        /*0012*/ 	.short	0x0000
        /*0014*/ 	.byte	0x00, 0xf0, 0x01, 0x2a


	//----- nvinfo : EIATTR_SPARSE_MMA_MASK
	.align		4
.L_572:
        /*0018*/ 	.byte	0x03, 0x50
        /*001a*/ 	.short	0x0000


	//----- nvinfo : EIATTR_MAXREG_COUNT
	.align		4
        /*001c*/ 	.byte	0x03, 0x1b
        /*001e*/ 	.short	0x00a8


	//----- nvinfo : EIATTR_MERCURY_ISA_VERSION
	.align		4
        /*0020*/ 	.byte	0x03, 0x5f
        /*0022*/ 	.short	0x0101


	//----- nvinfo : EIATTR_VRC_CTA_INIT_COUNT
	.align		4
        /*0024*/ 	.byte	0x02, 0x4a
	.zero		1
	.zero		1


	//----- nvinfo : EIATTR_EXIT_INSTR_OFFSETS
	.align		4
        /*0028*/ 	.byte	0x04, 0x1c
        /*002a*/ 	.short	(.L_574 - .L_573)


	//   ....[0]....
.L_573:
        /*002c*/ 	.word	0x00000010


	//----- nvinfo : EIATTR_MAX_THREADS
	.align		4
.L_574:
        /*0030*/ 	.byte	0x04, 0x05
        /*0032*/ 	.short	(.L_576 - .L_575)
.L_575:
        /*0034*/ 	.word	0x00000180
        /*0038*/ 	.word	0x00000001
        /*003c*/ 	.word	0x00000001


	//----- nvinfo : EIATTR_CBANK_PARAM_SIZE
	.align		4
.L_576:
        /*0040*/ 	.byte	0x03, 0x19
        /*0042*/ 	.short	0x0a80


	//----- nvinfo : EIATTR_PARAM_CBANK
	.align		4
        /*0044*/ 	.byte	0x04, 0x0a
        /*0046*/ 	.short	(.L_578 - .L_577)
	.align		4
.L_577:
        /*0048*/ 	.word	index@(.nv.constant0._ZN7cutlass13device_kernelIN5flash11enable_sm90INS1_16FlashAttnFwdSm90INS1_25CollectiveMainloopFwdSm90ILi2EN4cute5tupleIJNS5_1CILi1EEES8_S8_EEENS6_IJNS7_ILi128EEESA_SA_EEELi128ENS_6half_tEfNS_4arch4Sm90ELb1ELb0ELb0ELb0ELb1ELb0ELb0ELb1ELb1ELb1ELb0ELb0EEENS1_21CollectiveEpilogueFwdISB_S9_SC_SE_Li256ELb0ELb1ELb0ELb0EEENS1_30DynamicPersistentTileSchedulerILi256ELi128ELb0ELb1ELb1EEEEEEEEEvNT_6ParamsE)
        /*004c*/ 	.short	0x0380
        /*004e*/ 	.short	0x0a80


	//----- nvinfo : EIATTR_SW_WAR
	.align		4
.L_578:
        /*0050*/ 	.byte	0x04, 0x36
        /*0052*/ 	.short	(.L_580 - .L_579)
.L_579:
        /*0054*/ 	.word	0x00000008
.L_580:


//--------------------- .nv.info._ZN7cutlass13device_kernelIN5flash11enable_sm90INS1_16FlashAttnFwdSm90INS1_25CollectiveMainloopFwdSm90ILi2EN4cute5tupleIJNS5_1CILi1EEES8_S8_EEENS6_IJNS7_ILi128EEESA_SA_EEELi128ENS_6half_tEfNS_4arch4Sm90ELb1ELb0ELb0ELb1ELb1ELb0ELb0ELb1ELb1ELb1ELb0ELb0EEENS1_21CollectiveEpilogueFwdISB_S9_SC_SE_Li256ELb1ELb1ELb0ELb0EEENS1_36VarlenDynamicPersistentTileSchedulerILi128ELi128ELi256ELi128ELb0ELb1ELb1ELb1ELb1ELb1EEEEEEEEEvNT_6ParamsE --------------------------
	.section	.nv.info._ZN7cutlass13device_kernelIN5flash11enable_sm90INS1_16FlashAttnFwdSm90INS1_25CollectiveMainloopFwdSm90ILi2EN4cute5tupleIJNS5_1CILi1EEES8_S8_EEENS6_IJNS7_ILi128EEESA_SA_EEELi128ENS_6half_tEfNS_4arch4Sm90ELb1ELb0ELb0ELb1ELb1ELb0ELb0ELb1ELb1ELb1ELb0ELb0EEENS1_21CollectiveEpilogueFwdISB_S9_SC_SE_Li256ELb1ELb1ELb0ELb0EEENS1_36VarlenDynamicPersistentTileSchedulerILi128ELi128ELi256ELi128ELb0ELb1ELb1ELb1ELb1ELb1EEEEEEEEEvNT_6ParamsE,"",@"SHT_CUDA_INFO"
	.sectionflags	@""
	.align	4


	//----- nvinfo : EIATTR_CUDA_API_VERSION
	.align		4
        /*0000*/ 	.byte	0x04, 0x37
        /*0002*/ 	.short	(.L_582 - .L_581)
.L_581:
        /*0004*/ 	.word	0x00000082


	//----- nvinfo : EIATTR_KPARAM_INFO
	.align		4
.L_582:
        /*0008*/ 	.byte	0x04, 0x17
        /*000a*/ 	.short	(.L_584 - .L_583)
.L_583:
        /*000c*/ 	.word	0x00000000
        /*0010*/ 	.short	0x0000
        /*0012*/ 	.short	0x0000
        /*0014*/ 	.byte	0x00, 0xf0, 0x01, 0x2a


	//----- nvinfo : EIATTR_SPARSE_MMA_MASK
	.align		4
.L_584:
        /*0018*/ 	.byte	0x03, 0x50
        /*001a*/ 	.short	0x0000


	//----- nvinfo : EIATTR_MAXREG_COUNT
	.align		4
        /*001c*/ 	.byte	0x03, 0x1b
        /*001e*/ 	.short	0x00a8


	//----- nvinfo : EIATTR_MERCURY_ISA_VERSION
	.align		4
        /*0020*/ 	.byte	0x03, 0x5f
        /*0022*/ 	.short	0x0101


	//----- nvinfo : EIATTR_VRC_CTA_INIT_COUNT
	.align		4
        /*0024*/ 	.byte	0x02, 0x4a
	.zero		1
	.zero		1


	//----- nvinfo : EIATTR_EXIT_INSTR_OFFSETS
	.align		4
        /*0028*/ 	.byte	0x04, 0x1c
        /*002a*/ 	.short	(.L_586 - .L_585)


	//   ....[0]....
.L_585:
        /*002c*/ 	.word	0x00000010


	//----- nvinfo : EIATTR_MAX_THREADS
	.align		4
.L_586:
        /*0030*/ 	.byte	0x04, 0x05
        /*0032*/ 	.short	(.L_588 - .L_587)
.L_587:
        /*0034*/ 	.word	0x00000180
        /*0038*/ 	.word	0x00000001
        /*003c*/ 	.word	0x00000001


	//----- nvinfo : EIATTR_CBANK_PARAM_SIZE
	.align		4
.L_588:
        /*0040*/ 	.byte	0x03, 0x19
        /*0042*/ 	.short	0x0a80


	//----- nvinfo : EIATTR_PARAM_CBANK
	.align		4
        /*0044*/ 	.byte	0x04, 0x0a
        /*0046*/ 	.short	(.L_590 - .L_589)
	.align		4
.L_589:
        /*0048*/ 	.word	index@(.nv.constant0._ZN7cutlass13device_kernelIN5flash11enable_sm90INS1_16FlashAttnFwdSm90INS1_25CollectiveMainloopFwdSm90ILi2EN4cute5tupleIJNS5_1CILi1EEES8_S8_EEENS6_IJNS7_ILi128EEESA_SA_EEELi128ENS_6half_tEfNS_4arch4Sm90ELb1ELb0ELb0ELb1ELb1ELb0ELb0ELb1ELb1ELb1ELb0ELb0EEENS1_21CollectiveEpilogueFwdISB_S9_SC_SE_Li256ELb1ELb1ELb0ELb0EEENS1_36VarlenDynamicPersistentTileSchedulerILi128ELi128ELi256ELi128ELb0ELb1ELb1ELb1ELb1ELb1EEEEEEEEEvNT_6ParamsE)
        /*004c*/ 	.short	0x0380
        /*004e*/ 	.short	0x0a80


	//----- nvinfo : EIATTR_SW_WAR
	.align		4
.L_590:
        /*0050*/ 	.byte	0x04, 0x36
        /*0052*/ 	.short	(.L_592 - .L_591)
.L_591:
        /*0054*/ 	.word	0x00000008
.L_592:


//--------------------- .nv.info._ZN7cutlass13device_kernelIN5flash11enable_sm90INS1_16FlashAttnFwdSm90INS1_25CollectiveMainloopFwdSm90ILi2EN4cute5tupleIJNS5_1CILi1EEES8_S8_EEENS6_IJNS7_ILi128EEESA_SA_EEELi128ENS_6half_tEfNS_4arch4Sm90ELb1ELb0ELb0ELb1ELb1ELb1ELb0ELb1ELb1ELb1ELb0ELb0EEENS1_21CollectiveEpilogueFwdISB_S9_SC_SE_Li256ELb1ELb1ELb0ELb0EEENS1_36VarlenDynamicPersistentTileSchedulerILi128ELi128ELi256ELi128ELb0ELb1ELb1ELb1ELb1ELb1EEEEEEEEEvNT_6ParamsE --------------------------
	.section	.nv.info._ZN7cutlass13device_kernelIN5flash11enable_sm90INS1_16FlashAttnFwdSm90INS1_25CollectiveMainloopFwdSm90ILi2EN4cute5tupleIJNS5_1CILi1EEES8_S8_EEENS6_IJNS7_ILi128EEESA_SA_EEELi128ENS_6half_tEfNS_4arch4Sm90ELb1ELb0ELb0ELb1ELb1ELb1ELb0ELb1ELb1ELb1ELb0ELb0EEENS1_21CollectiveEpilogueFwdISB_S9_SC_SE_Li256ELb1ELb1ELb0ELb0EEENS1_36VarlenDynamicPersistentTileSchedulerILi128ELi128ELi256ELi128ELb0ELb1ELb1ELb1ELb1ELb1EEEEEEEEEvNT_6ParamsE,"",@"SHT_CUDA_INFO"
	.sectionflags	@""
	.align	4


	//----- nvinfo : EIATTR_CUDA_API_VERSION
	.align		4
        /*0000*/ 	.byte	0x04, 0x37
        /*0002*/ 	.short	(.L_594 - .L_593)
.L_593:
        /*0004*/ 	.word	0x00000082


	//----- nvinfo : EIATTR_KPARAM_INFO
	.align		4
.L_594:
        /*0008*/ 	.byte	0x04, 0x17
        /*000a*/ 	.short	(.L_596 - .L_595)
.L_595:
        /*000c*/ 	.word	0x00000000
        /*0010*/ 	.short	0x0000
        /*0012*/ 	.short	0x0000
        /*0014*/ 	.byte	0x00, 0xf0, 0x01, 0x2a


	//----- nvinfo : EIATTR_SPARSE_MMA_MASK
	.align		4
.L_596:
        /*0018*/ 	.byte	0x03, 0x50
        /*001a*/ 	.short	0x0000


	//----- nvinfo : EIATTR_MAXREG_COUNT
	.align		4
        /*001c*/ 	.byte	0x03, 0x1b
        /*001e*/ 	.short	0x00a8


	//----- nvinfo : EIATTR_MERCURY_ISA_VERSION
	.align		4
        /*0020*/ 	.byte	0x03, 0x5f
        /*0022*/ 	.short	0x0101


	//----- nvinfo : EIATTR_VRC_CTA_INIT_COUNT
	.align		4
        /*0024*/ 	.byte	0x02, 0x4a
	.zero		1
	.zero		1


	//----- nvinfo : EIATTR_EXIT_INSTR_OFFSETS
	.align		4
        /*0028*/ 	.byte	0x04, 0x1c
        /*002a*/ 	.short	(.L_598 - .L_597)


	//   ....[0]....
.L_597:
        /*002c*/ 	.word	0x00000010


	//----- nvinfo : EIATTR_MAX_THREADS
	.align		4
.L_598:
        /*0030*/ 	.byte	0x04, 0x05
        /*0032*/ 	.short	(.L_600 - .L_599)
.L_599:
        /*0034*/ 	.word	0x00000180
        /*0038*/ 	.word	0x00000001
        /*003c*/ 	.word	0x00000001


	//----- nvinfo : EIATTR_CBANK_PARAM_SIZE
	.align		4
.L_600:
        /*0040*/ 	.byte	0x03, 0x19
        /*0042*/ 	.short	0x0a80


	//----- nvinfo : EIATTR_PARAM_CBANK
	.align		4
        /*0044*/ 	.byte	0x04, 0x0a
        /*0046*/ 	.short	(.L_602 - .L_601)
	.align		4
.L_601:
        /*0048*/ 	.word	index@(.nv.constant0._ZN7cutlass13device_kernelIN5flash11enable_sm90INS1_16FlashAttnFwdSm90INS1_25CollectiveMainloopFwdSm90ILi2EN4cute5tupleIJNS5_1CILi1EEES8_S8_EEENS6_IJNS7_ILi128EEESA_SA_EEELi128ENS_6half_tEfNS_4arch4Sm90ELb1ELb0ELb0ELb1ELb1ELb1ELb0ELb1ELb1ELb1ELb0ELb0EEENS1_21CollectiveEpilogueFwdISB_S9_SC_SE_Li256ELb1ELb1ELb0ELb0EEENS1_36VarlenDynamicPersistentTileSchedulerILi128ELi128ELi256ELi128ELb0ELb1ELb1ELb1ELb1ELb1EEEEEEEEEvNT_6ParamsE)
        /*004c*/ 	.short	0x0380
        /*004e*/ 	.short	0x0a80


	//----- nvinfo : EIATTR_SW_WAR
	.align		4
.L_602:
        /*0050*/ 	.byte	0x04, 0x36
        /*0052*/ 	.short	(.L_604 - .L_603)
.L_603:
        /*0054*/ 	.word	0x00000008
.L_604:


//--------------------- .nv.info._ZN7cutlass13device_kernelIN5flash11enable_sm90INS1_16FlashAttnFwdSm90INS1_25CollectiveMainloopFwdSm90ILi2EN4cute5tupleIJNS5_1CILi1EEES8_S8_EEENS6_IJNS7_ILi192EEENS7_ILi128EEENS7_ILi96EEEEEELi96ENS_6half_tEfNS_4arch4Sm90ELb0ELb0ELb0ELb0ELb1ELb0ELb0ELb0ELb1ELb1ELb0ELb0EEENS1_21CollectiveEpilogueFwdINS6_IJSA_SC_SB_EEES9_SE_SG_Li384ELb0ELb1ELb0ELb0EEENS1_29StaticPersistentTileSchedulerILb0EEEEEEEEEvNT_6ParamsE --------------------------
	.section	.nv.info._ZN7cutlass13device_kernelIN5flash11enable_sm90INS1_16FlashAttnFwdSm90INS1_25CollectiveMainloopFwdSm90ILi2EN4cute5tupleIJNS5_1CILi1EEES8_S8_EEENS6_IJNS7_ILi192EEENS7_ILi128EEENS7_ILi96EEEEEELi96ENS_6half_tEfNS_4arch4Sm90ELb0ELb0ELb0ELb0ELb1ELb0ELb0ELb0ELb1ELb1ELb0ELb0EEENS1_21CollectiveEpilogueFwdINS6_IJSA_SC_SB_EEES9_SE_SG_Li384ELb0ELb1ELb0ELb0EEENS1_29StaticPersistentTileSchedulerILb0EEEEEEEEEvNT_6ParamsE,"",@"SHT_CUDA_INFO"
	.sectionflags	@""
	.align	4


	//----- nvinfo : EIATTR_CUDA_API_VERSION
	.align		4
        /*0000*/ 	.byte	0x04, 0x37
        /*0002*/ 	.short	(.L_606 - .L_605)
.L_605:
        /*0004*/ 	.word	0x00000082


	//----- nvinfo : EIATTR_KPARAM_INFO
	.align		4
.L_606:
        /*0008*/ 	.byte	0x04, 0x17
        /*000a*/ 	.short	(.L_608 - .L_607)
.L_607:
        /*000c*/ 	.word	0x00000000
        /*0010*/ 	.short	0x0000
        /*0012*/ 	.short	0x0000
        /*0014*/ 	.byte	0x00, 0xf0, 0x01, 0x28


	//----- nvinfo : EIATTR_SPARSE_MMA_MASK
	.align		4
.L_608:
        /*0018*/ 	.byte	0x03, 0x50
        /*001a*/ 	.short	0x0000


	//----- nvinfo : EIATTR_MAXREG_COUNT
	.align		4
        /*001c*/ 	.byte	0x03, 0x1b
        /*001e*/ 	.short	0x0080


	//----- nvinfo : EIATTR_MERCURY_ISA_VERSION
	.align		4
        /*0020*/ 	.byte	0x03, 0x5f
        /*0022*/ 	.short	0x0101


	//----- nvinfo : EIATTR_VRC_CTA_INIT_COUNT
	.align		4
        /*0024*/ 	.byte	0x02, 0x4a
	.zero		1
	.zero		1


	//----- nvinfo : EIATTR_EXIT_INSTR_OFFSETS
	.align		4
        /*0028*/ 	.byte	0x04, 0x1c
        /*002a*/ 	.short	(.L_610 - .L_609)


	//   ....[0]....
.L_609:
        /*002c*/ 	.word	0x00000010


	//----- nvinfo : EIATTR_MAX_THREADS
	.align		4
.L_610:
        /*0030*/ 	.byte	0x04, 0x05
        /*0032*/ 	.short	(.L_612 - .L_611)
.L_611:
        /*0034*/ 	.word	0x00000200
        /*0038*/ 	.word	0x00000001
        /*003c*/ 	.word	0x00000001


	//----- nvinfo : EIATTR_CBANK_PARAM_SIZE
	.align		4
.L_612:
        /*0040*/ 	.byte	0x03, 0x19
        /*0042*/ 	.short	0x0a00


	//----- nvinfo : EIATTR_PARAM_CBANK
	.align		4
        /*0044*/ 	.byte	0x04, 0x0a
        /*0046*/ 	.short	(.L_614 - .L_613)
	.align		4
.L_613:
        /*0048*/ 	.word	index@(.nv.constant0._ZN7cutlass13device_kernelIN5flash11enable_sm90INS1_16FlashAttnFwdSm90INS1_25CollectiveMainloopFwdSm90ILi2EN4cute5tupleIJNS5_1CILi1EEES8_S8_EEENS6_IJNS7_ILi192EEENS7_ILi128EEENS7_ILi96EEEEEELi96ENS_6half_tEfNS_4arch4Sm90ELb0ELb0ELb0ELb0ELb1ELb0ELb0ELb0ELb1ELb1ELb0ELb0EEENS1_21CollectiveEpilogueFwdINS6_IJSA_SC_SB_EEES9_SE_SG_Li384ELb0ELb1ELb0ELb0EEENS1_29StaticPersistentTileSchedulerILb0EEEEEEEEEvNT_6ParamsE)
        /*004c*/ 	.short	0x0380
        /*004e*/ 	.short	0x0a00


	//----- nvinfo : EIATTR_SW_WAR
	.align		4
.L_614:
        /*0050*/ 	.byte	0x04, 0x36
        /*0052*/ 	.short	(.L_616 - .L_615)
.L_615:
        /*0054*/ 	.word	0x00000008
.L_616:


//--------------------- .nv.info._ZN7cutlass13device_kernelIN5flash11enable_sm90INS1_16FlashAttnFwdSm90INS1_25CollectiveMainloopFwdSm90ILi2EN4cute5tupleIJNS5_1CILi1EEES8_S8_EEENS6_IJNS7_ILi192EEENS7_ILi128EEENS7_ILi96EEEEEELi96ENS_6half_tEfNS_4arch4Sm90ELb0ELb0ELb0ELb1ELb1ELb0ELb0ELb0ELb1ELb1ELb0ELb0EEENS1_21CollectiveEpilogueFwdINS6_IJSA_SC_SB_EEES9_SE_SG_Li384ELb1ELb1ELb0ELb0EEENS1_36VarlenDynamicPersistentTileSchedulerILi192ELi128ELi384ELi128ELb0ELb1ELb1ELb0ELb1ELb1EEEEEEEEEvNT_6ParamsE --------------------------
	.section	.nv.info._ZN7cutlass13device_kernelIN5flash11enable_sm90INS1_16FlashAttnFwdSm90INS1_25CollectiveMainloopFwdSm90ILi2EN4cute5tupleIJNS5_1CILi1EEES8_S8_EEENS6_IJNS7_ILi192EEENS7_ILi128EEENS7_ILi96EEEEEELi96ENS_6half_tEfNS_4arch4Sm90ELb0ELb0ELb0ELb1ELb1ELb0ELb0ELb0ELb1ELb1ELb0ELb0EEENS1_21CollectiveEpilogueFwdINS6_IJSA_SC_SB_EEES9_SE_SG_Li384ELb1ELb1ELb0ELb0EEENS1_36VarlenDynamicPersistentTileSchedulerILi192ELi128ELi384ELi128ELb0ELb1ELb1ELb0ELb1ELb1EEEEEEEEEvNT_6ParamsE,"",@"SHT_CUDA_INFO"
	.sectionflags	@""
	.align	4


	//----- nvinfo : EIATTR_CUDA_API_VERSION
	.align		4
        /*0000*/ 	.byte	0x04, 0x37
        /*0002*/ 	.short	(.L_618 - .L_617)
.L_617:
        /*0004*/ 	.word	0x00000082


	//----- nvinfo : EIATTR_KPARAM_INFO
	.align		4
.L_618:
        /*0008*/ 	.byte	0x04, 0x17
        /*000a*/ 	.short	(.L_620 - .L_619)
.L_619:
        /*000c*/ 	.word	0x00000000
        /*0010*/ 	.short	0x0000
        /*0012*/ 	.short	0x0000
        /*0014*/ 	.byte	0x00, 0xf0, 0x01, 0x2a


	//----- nvinfo : EIATTR_SPARSE_MMA_MASK
	.align		4
.L_620:
        /*0018*/ 	.byte	0x03, 0x50
        /*001a*/ 	.short	0x0000


	//----- nvinfo : EIATTR_MAXREG_COUNT
	.align		4
        /*001c*/ 	.byte	0x03, 0x1b
        /*001e*/ 	.short	0x0080


	//----- nvinfo : EIATTR_MERCURY_ISA_VERSION
	.align		4
        /*0020*/ 	.byte	0x03, 0x5f
        /*0022*/ 	.short	0x0101


	//----- nvinfo : EIATTR_VRC_CTA_INIT_COUNT
	.align		4
        /*0024*/ 	.byte	0x02, 0x4a
	.zero		1
	.zero		1


	//----- nvinfo : EIATTR_EXIT_INSTR_OFFSETS
	.align		4
        /*0028*/ 	.byte	0x04, 0x1c
        /*002a*/ 	.short	(.L_622 - .L_621)


	//   ....[0]....
.L_621:
        /*002c*/ 	.word	0x00000010


	//----- nvinfo : EIATTR_MAX_THREADS
	.align		4
.L_622:
        /*0030*/ 	.byte	0x04, 0x05
        /*0032*/ 	.short	(.L_624 - .L_623)
.L_623:
        /*0034*/ 	.word	0x00000200
        /*0038*/ 	.word	0x00000001
        /*003c*/ 	.word	0x00000001


	//----- nvinfo : EIATTR_CBANK_PARAM_SIZE
	.align		4
.L_624:
        /*0040*/ 	.byte	0x03, 0x19
        /*0042*/ 	.short	0x0a80


	//----- nvinfo : EIATTR_PARAM_CBANK
	.align		4
        /*0044*/ 	.byte	0x04, 0x0a
        /*0046*/ 	.short	(.L_626 - .L_625)
	.align		4
.L_625:
        /*0048*/ 	.word	index@(.nv.constant0._ZN7cutlass13device_kernelIN5flash11enable_sm90INS1_16FlashAttnFwdSm90INS1_25CollectiveMainloopFwdSm90ILi2EN4cute5tupleIJNS5_1CILi1EEES8_S8_EEENS6_IJNS7_ILi192EEENS7_ILi128EEENS7_ILi96EEEEEELi96ENS_6half_tEfNS_4arch4Sm90ELb0ELb0ELb0ELb1ELb1ELb0ELb0ELb0ELb1ELb1ELb0ELb0EEENS1_21CollectiveEpilogueFwdINS6_IJSA_SC_SB_EEES9_SE_SG_Li384ELb1ELb1ELb0ELb0EEENS1_36VarlenDynamicPersistentTileSchedulerILi192ELi128ELi384ELi128ELb0ELb1ELb1ELb0ELb1ELb1EEEEEEEEEvNT_6ParamsE)
        /*004c*/ 	.short	0x0380
        /*004e*/ 	.short	0x0a80


	//----- nvinfo : EIATTR_SW_WAR
	.align		4
.L_626:
        /*0050*/ 	.byte	0x04, 0x36
        /*0052*/ 	.short	(.L_628 - .L_627)
.L_627:
        /*0054*/ 	.word	0x00000008
.L_628:


//--------------------- .nv.info._ZN7cutlass13device_kernelIN5flash11enable_sm90INS1_16FlashAttnFwdSm90INS1_25CollectiveMainloopFwdSm90ILi2EN4cute5tupleIJNS5_1CILi1EEES8_S8_EEENS6_IJNS7_ILi192EEENS7_ILi128EEENS7_ILi96EEEEEELi96ENS_6half_tEfNS_4arch4Sm90ELb0ELb0ELb0ELb1ELb1ELb1ELb0ELb0ELb1ELb1ELb0ELb0EEENS1_21CollectiveEpilogueFwdINS6_IJSA_SC_SB_EEES9_SE_SG_Li384ELb1ELb1ELb0ELb0EEENS1_36VarlenDynamicPersistentTileSchedulerILi192ELi128ELi384ELi128ELb0ELb1ELb1ELb0ELb1ELb1EEEEEEEEEvNT_6ParamsE --------------------------
	.section	.nv.info._ZN7cutlass13device_kernelIN5flash11enable_sm90INS1_16FlashAttnFwdSm90INS1_25CollectiveMainloopFwdSm90ILi2EN4cute5tupleIJNS5_1CILi1EEES8_S8_EEENS6_IJNS7_ILi192EEENS7_ILi128EEENS7_ILi96EEEEEELi96ENS_6half_tEfNS_4arch4Sm90ELb0ELb0ELb0ELb1ELb1ELb1ELb0ELb0ELb1ELb1ELb0ELb0EEENS1_21CollectiveEpilogueFwdINS6_IJSA_SC_SB_EEES9_SE_SG_Li384ELb1ELb1ELb0ELb0EEENS1_36VarlenDynamicPersistentTileSchedulerILi192ELi128ELi384ELi128ELb0ELb1ELb1ELb0ELb1ELb1EEEEEEEEEvNT_6ParamsE,"",@"SHT_CUDA_INFO"
	.sectionflags	@""
	.align	4


	//----- nvinfo : EIATTR_CUDA_API_VERSION
	.align		4
        /*0000*/ 	.byte	0x04, 0x37
        /*0002*/ 	.short	(.L_630 - .L_629)
.L_629:
        /*0004*/ 	.word	0x00000082


	//----- nvinfo : EIATTR_KPARAM_INFO
	.align		4
.L_630:
        /*0008*/ 	.byte	0x04, 0x17
        /*000a*/ 	.short	(.L_632 - .L_631)
.L_631:
        /*000c*/ 	.word	0x00000000
        /*0010*/ 	.short	0x0000
        /*0012*/ 	.short	0x0000
        /*0014*/ 	.byte	0x00, 0xf0, 0x01, 0x2a


	//----- nvinfo : EIATTR_SPARSE_MMA_MASK
	.align		4
.L_632:
        /*0018*/ 	.byte	0x03, 0x50
        /*001a*/ 	.short	0x0000


	//----- nvinfo : EIATTR_MAXREG_COUNT
	.align		4
        /*001c*/ 	.byte	0x03, 0x1b
        /*001e*/ 	.short	0x0080


	//----- nvinfo : EIATTR_MERCURY_ISA_VERSION
	.align		4
        /*0020*/ 	.byte	0x03, 0x5f
        /*0022*/ 	.short	0x0101


	//----- nvinfo : EIATTR_VRC_CTA_INIT_COUNT
	.align		4
        /*0024*/ 	.byte	0x02, 0x4a
	.zero		1
	.zero		1


	//----- nvinfo : EIATTR_EXIT_INSTR_OFFSETS
	.align		4
        /*0028*/ 	.byte	0x04, 0x1c
        /*002a*/ 	.short	(.L_634 - .L_633)


	//   ....[0]....
.L_633:
        /*002c*/ 	.word	0x00000010


	//----- nvinfo : EIATTR_MAX_THREADS
	.align		4
.L_634:
        /*0030*/ 	.byte	0x04, 0x05
        /*0032*/ 	.short	(.L_636 - .L_635)
.L_635:
        /*0034*/ 	.word	0x00000200
        /*0038*/ 	.word	0x00000001
        /*003c*/ 	.word	0x00000001


	//----- nvinfo : EIATTR_CBANK_PARAM_SIZE
	.align		4
.L_636:
        /*0040*/ 	.byte	0x03, 0x19
        /*0042*/ 	.short	0x0a80


	//----- nvinfo : EIATTR_PARAM_CBANK
	.align		4
        /*0044*/ 	.byte	0x04, 0x0a
        /*0046*/ 	.short	(.L_638 - .L_637)
	.align		4
.L_637:
        /*0048*/ 	.word	index@(.nv.constant0._ZN7cutlass13device_kernelIN5flash11enable_sm90INS1_16FlashAttnFwdSm90INS1_25CollectiveMainloopFwdSm90ILi2EN4cute5tupleIJNS5_1CILi1EEES8_S8_EEENS6_IJNS7_ILi192EEENS7_ILi128EEENS7_ILi96EEEEEELi96ENS_6half_tEfNS_4arch4Sm90ELb0ELb0ELb0ELb1ELb1ELb1ELb0ELb0ELb1ELb1ELb0ELb0EEENS1_21CollectiveEpilogueFwdINS6_IJSA_SC_SB_EEES9_SE_SG_Li384ELb1ELb1ELb0ELb0EEENS1_36VarlenDynamicPersistentTileSchedulerILi192ELi128ELi384ELi128ELb0ELb1ELb1ELb0ELb1ELb1EEEEEEEEEvNT_6ParamsE)
        /*004c*/ 	.short	0x0380
        /*004e*/ 	.short	0x0a80


	//----- nvinfo : EIATTR_SW_WAR
	.align		4
.L_638:
        /*0050*/ 	.byte	0x04, 0x36
        /*0052*/ 	.short	(.L_640 - .L_639)
.L_639:
        /*0054*/ 	.word	0x00000008
.L_640:


//--------------------- .nv.info._ZN7cutlass13device_kernelIN5flash11enable_sm90INS1_16FlashAttnFwdSm90INS1_25CollectiveMainloopFwdSm90ILi2EN4cute5tupleIJNS5_1CILi1EEES8_S8_EEENS6_IJNS7_ILi192EEENS7_ILi128EEENS7_ILi96EEEEEELi96ENS_6half_tEfNS_4arch4Sm90ELb0ELb1ELb0ELb0ELb1ELb0ELb0ELb0ELb1ELb1ELb0ELb0EEENS1_21CollectiveEpilogueFwdINS6_IJSA_SC_SB_EEES9_SE_SG_Li384ELb0ELb1ELb0ELb0EEENS1_30DynamicPersistentTileSchedulerILi384ELi128ELb0ELb1ELb1EEEEEEEEEvNT_6ParamsE --------------------------
	.section	.nv.info._ZN7cutlass13device_kernelIN5flash11enable_sm90INS1_16FlashAttnFwdSm90INS1_25CollectiveMainloopFwdSm90ILi2EN4cute5tupleIJNS5_1CILi1EEES8_S8_EEENS6_IJNS7_ILi192EEENS7_ILi128EEENS7_ILi96EEEEEELi96ENS_6half_tEfNS_4arch4Sm90ELb0ELb1ELb0ELb0ELb1ELb0ELb0ELb0ELb1ELb1ELb0ELb0EEENS1_21CollectiveEpilogueFwdINS6_IJSA_SC_SB_EEES9_SE_SG_Li384ELb0ELb1ELb0ELb0EEENS1_30DynamicPersistentTileSchedulerILi384ELi128ELb0ELb1ELb1EEEEEEEEEvNT_6ParamsE,"",@"SHT_CUDA_INFO"
	.sectionflags	@""
	.align	4


	//----- nvinfo : EIATTR_CUDA_API_VERSION
	.align		4
        /*0000*/ 	.byte	0x04, 0x37
        /*0002*/ 	.short	(.L_642 - .L_641)
.L_641:
        /*0004*/ 	.word	0x00000082


	//----- nvinfo : EIATTR_KPARAM_INFO
	.align		4
.L_642:
        /*0008*/ 	.byte	0x04, 0x17
        /*000a*/ 	.short	(.L_644 - .L_643)
.L_643:
        /*000c*/ 	.word	0x00000000
        /*0010*/ 	.short	0x0000
        /*0012*/ 	.short	0x0000
        /*0014*/ 	.byte	0x00, 0xf0, 0x01, 0x2a


	//----- nvinfo : EIATTR_SPARSE_MMA_MASK
	.align		4
.L_644:
        /*0018*/ 	.byte	0x03, 0x50
        /*001a*/ 	.short	0x0000


	//----- nvinfo : EIATTR_MAXREG_COUNT
	.align		4
        /*001c*/ 	.byte	0x03, 0x1b
        /*001e*/ 	.short	0x0080


	//----- nvinfo : EIATTR_MERCURY_ISA_VERSION
	.align		4
        /*0020*/ 	.byte	0x03, 0x5f
        /*0022*/ 	.short	0x0101


	//----- nvinfo : EIATTR_VRC_CTA_INIT_COUNT
	.align		4
        /*0024*/ 	.byte	0x02, 0x4a
	.zero		1
	.zero		1


	//----- nvinfo : EIATTR_EXIT_INSTR_OFFSETS
	.align		4
        /*0028*/ 	.byte	0x04, 0x1c
        /*002a*/ 	.short	(.L_646 - .L_645)


	//   ....[0]....
.L_645:
        /*002c*/ 	.word	0x00000010


	//----- nvinfo : EIATTR_MAX_THREADS
	.align		4
.L_646:
        /*0030*/ 	.byte	0x04, 0x05
        /*0032*/ 	.short	(.L_648 - .L_647)
.L_647:
        /*0034*/ 	.word	0x00000200
        /*0038*/ 	.word	0x00000001
        /*003c*/ 	.word	0x00000001


	//----- nvinfo : EIATTR_CBANK_PARAM_SIZE
	.align		4
.L_648:
        /*0040*/ 	.byte	0x03, 0x19
        /*0042*/ 	.short	0x0a80


	//----- nvinfo : EIATTR_PARAM_CBANK
	.align		4
        /*0044*/ 	.byte	0x04, 0x0a
        /*0046*/ 	.short	(.L_650 - .L_649)
	.align		4
.L_649:
        /*0048*/ 	.word	index@(.nv.constant0._ZN7cutlass13device_kernelIN5flash11enable_sm90INS1_16FlashAttnFwdSm90INS1_25CollectiveMainloopFwdSm90ILi2EN4cute5tupleIJNS5_1CILi1EEES8_S8_EEENS6_IJNS7_ILi192EEENS7_ILi128EEENS7_ILi96EEEEEELi96ENS_6half_tEfNS_4arch4Sm90ELb0ELb1ELb0ELb0ELb1ELb0ELb0ELb0ELb1ELb1ELb0ELb0EEENS1_21CollectiveEpilogueFwdINS6_IJSA_SC_SB_EEES9_SE_SG_Li384ELb0ELb1ELb0ELb0EEENS1_30DynamicPersistentTileSchedulerILi384ELi128ELb0ELb1ELb1EEEEEEEEEvNT_6ParamsE)
        /*004c*/ 	.short	0x0380
        /*004e*/ 	.short	0x0a80


	//----- nvinfo : EIATTR_SW_WAR
	.align		4
.L_650:
        /*0050*/ 	.byte	0x04, 0x36
        /*0052*/ 	.short	(.L_652 - .L_651)
.L_651:
        /*0054*/ 	.word	0x00000008
.L_652:


//--------------------- .nv.info._ZN7cutlass13device_kernelIN5flash11enable_sm90INS1_16FlashAttnFwdSm90INS1_25CollectiveMainloopFwdSm90ILi2EN4cute5tupleIJNS5_1CILi1EEES8_S8_EEENS6_IJNS7_ILi192EEENS7_ILi128EEENS7_ILi96EEEEEELi96ENS_6half_tEfNS_4arch4Sm90ELb0ELb1ELb0ELb1ELb1ELb0ELb0ELb0ELb1ELb1ELb0ELb0EEENS1_21CollectiveEpilogueFwdINS6_IJSA_SC_SB_EEES9_SE_SG_Li384ELb1ELb1ELb0ELb0EEENS1_36VarlenDynamicPersistentTileSchedulerILi192ELi128ELi384ELi128ELb0ELb1ELb1ELb1ELb0ELb1EEEEEEEEEvNT_6ParamsE --------------------------
	.section	.nv.info._ZN7cutlass13device_kernelIN5flash11enable_sm90INS1_16FlashAttnFwdSm90INS1_25CollectiveMainloopFwdSm90ILi2EN4cute5tupleIJNS5_1CILi1EEES8_S8_EEENS6_IJNS7_ILi192EEENS7_ILi128EEENS7_ILi96EEEEEELi96ENS_6half_tEfNS_4arch4Sm90ELb0ELb1ELb0ELb1ELb1ELb0ELb0ELb0ELb1ELb1ELb0ELb0EEENS1_21CollectiveEpilogueFwdINS6_IJSA_SC_SB_EEES9_SE_SG_Li384ELb1ELb1ELb0ELb0EEENS1_36VarlenDynamicPersistentTileSchedulerILi192ELi128ELi384ELi128ELb0ELb1ELb1ELb1ELb0ELb1EEEEEEEEEvNT_6ParamsE,"",@"SHT_CUDA_INFO"
	.sectionflags	@""
	.align	4


	//----- nvinfo : EIATTR_CUDA_API_VERSION
	.align		4
        /*0000*/ 	.byte	0x04, 0x37
        /*0002*/ 	.short	(.L_654 - .L_653)
.L_653:
        /*0004*/ 	.word	0x00000082


	//----- nvinfo : EIATTR_KPARAM_INFO
	.align		4
.L_654:
        /*0008*/ 	.byte	0x04, 0x17
        /*000a*/ 	.short	(.L_656 - .L_655)
.L_655:
        /*000c*/ 	.word	0x00000000
        /*0010*/ 	.short	0x0000
        /*0012*/ 	.short	0x0000
        /*0014*/ 	.byte	0x00, 0xf0, 0x01, 0x2a


	//----- nvinfo : EIATTR_SPARSE_MMA_MASK
	.align		4
.L_656:
        /*0018*/ 	.byte	0x03, 0x50
        /*001a*/ 	.short	0x0000


	//----- nvinfo : EIATTR_MAXREG_COUNT
	.align		4
        /*001c*/ 	.byte	0x03, 0x1b
        /*001e*/ 	.short	0x0080


	//----- nvinfo : EIATTR_MERCURY_ISA_VERSION
	.align		4
        /*0020*/ 	.byte	0x03, 0x5f
        /*0022*/ 	.short	0x0101


	//----- nvinfo : EIATTR_VRC_CTA_INIT_COUNT
	.align		4
        /*0024*/ 	.byte	0x02, 0x4a
	.zero		1
	.zero		1


	//----- nvinfo : EIATTR_EXIT_INSTR_OFFSETS
	.align		4
        /*0028*/ 	.byte	0x04, 0x1c
        /*002a*/ 	.short	(.L_658 - .L_657)


	//   ....[0]....
.L_657:
        /*002c*/ 	.word	0x00000010


	//----- nvinfo : EIATTR_MAX_THREADS
	.align		4
.L_658:
        /*0030*/ 	.byte	0x04, 0x05
        /*0032*/ 	.short	(.L_660 - .L_659)
.L_659:
        /*0034*/ 	.word	0x00000200
        /*0038*/ 	.word	0x00000001
        /*003c*/ 	.word	0x00000001


	//----- nvinfo : EIATTR_CBANK_PARAM_SIZE
	.align		4
.L_660:
        /*0040*/ 	.byte	0x03, 0x19
        /*0042*/ 	.short	0x0a80


	//----- nvinfo : EIATTR_PARAM_CBANK
	.align		4
        /*0044*/ 	.byte	0x04, 0x0a
        /*0046*/ 	.short	(.L_662 - .L_661)
	.align		4
.L_661:
        /*0048*/ 	.word	index@(.nv.constant0._ZN7cutlass13device_kernelIN5flash11enable_sm90INS1_16FlashAttnFwdSm90INS1_25CollectiveMainloopFwdSm90ILi2EN4cute5tupleIJNS5_1CILi1EEES8_S8_EEENS6_IJNS7_ILi192EEENS7_ILi128EEENS7_ILi96EEEEEELi96ENS_6half_tEfNS_4arch4Sm90ELb0ELb1ELb0ELb1ELb1ELb0ELb0ELb0ELb1ELb1ELb0ELb0EEENS1_21CollectiveEpilogueFwdINS6_IJSA_SC_SB_EEES9_SE_SG_Li384ELb1ELb1ELb0ELb0EEENS1_36VarlenDynamicPersistentTileSchedulerILi192ELi128ELi384ELi128ELb0ELb1ELb1ELb1ELb0ELb1EEEEEEEEEvNT_6ParamsE)
        /*004c*/ 	.short	0x0380
        /*004e*/ 	.short	0x0a80


	//----- nvinfo : EIATTR_SW_WAR
	.align		4
.L_662:
        /*0050*/ 	.byte	0x04, 0x36
        /*0052*/ 	.short	(.L_664 - .L_663)
.L_663:
        /*0054*/ 	.word	0x00000008
.L_664:


//--------------------- .nv.info._ZN7cutlass13device_kernelIN5flash11enable_sm90INS1_16FlashAttnFwdSm90INS1_25CollectiveMainloopFwdSm90ILi2EN4cute5tupleIJNS5_1CILi1EEES8_S8_EEENS6_IJNS7_ILi192EEENS7_ILi128EEENS7_ILi96EEEEEELi96ENS_6half_tEfNS_4arch4Sm90ELb0ELb1ELb0ELb1ELb1ELb1ELb0ELb0ELb1ELb1ELb0ELb0EEENS1_21CollectiveEpilogueFwdINS6_IJSA_SC_SB_EEES9_SE_SG_Li384ELb1ELb1ELb0ELb0EEENS1_36VarlenDynamicPersistentTileSchedulerILi192ELi128ELi384ELi128ELb0ELb1ELb1ELb1ELb0ELb1EEEEEEEEEvNT_6ParamsE --------------------------
	.section	.nv.info._ZN7cutlass13device_kernelIN5flash11enable_sm90INS1_16FlashAttnFwdSm90INS1_25CollectiveMainloopFwdSm90ILi2EN4cute5tupleIJNS5_1CILi1EEES8_S8_EEENS6_IJNS7_ILi192EEENS7_ILi128EEENS7_ILi96EEEEEELi96ENS_6half_tEfNS_4arch4Sm90ELb0ELb1ELb0ELb1ELb1ELb1ELb0ELb0ELb1ELb1ELb0ELb0EEENS1_21CollectiveEpilogueFwdINS6_IJSA_SC_SB_EEES9_SE_SG_Li384ELb1ELb1ELb0ELb0EEENS1_36VarlenDynamicPersistentTileSchedulerILi192ELi128ELi384ELi128ELb0ELb1ELb1ELb1ELb0ELb1EEEEEEEEEvNT_6ParamsE,"",@"SHT_CUDA_INFO"
	.sectionflags	@""
	.align	4


	//----- nvinfo : EIATTR_CUDA_API_VERSION
	.align		4
        /*0000*/ 	.byte	0x04, 0x37
        /*0002*/ 	.short	(.L_666 - .L_665)
.L_665:
        /*0004*/ 	.word	0x00000082


	//----- nvinfo : EIATTR_KPARAM_INFO
	.align		4
.L_666:
        /*0008*/ 	.byte	0x04, 0x17
        /*000a*/ 	.short	(.L_668 - .L_667)
.L_667:
        /*000c*/ 	.word	0x00000000
        /*0010*/ 	.short	0x0000
        /*0012*/ 	.short	0x0000
        /*0014*/ 	.byte	0x00, 0xf0, 0x01, 0x2a


	//----- nvinfo : EIATTR_SPARSE_MMA_MASK
	.align		4
.L_668:
        /*0018*/ 	.byte	0x03, 0x50
        /*001a*/ 	.short	0x0000


	//----- nvinfo : EIATTR_MAXREG_COUNT
	.align		4
        /*001c*/ 	.byte	0x03, 0x1b
        /*001e*/ 	.short	0x0080


	//----- nvinfo : EIATTR_MERCURY_ISA_VERSION
	.align		4
        /*0020*/ 	.byte	0x03, 0x5f
        /*0022*/ 	.short	0x0101


	//----- nvinfo : EIATTR_VRC_CTA_INIT_COUNT
	.align		4
        /*0024*/ 	.byte	0x02, 0x4a
	.zero		1
	.zero		1


	//----- nvinfo : EIATTR_EXIT_INSTR_OFFSETS
	.align		4
        /*0028*/ 	.byte	0x04, 0x1c
        /*002a*/ 	.short	(.L_670 - .L_669)


	//   ....[0]....
.L_669:
        /*002c*/ 	.word	0x00000010


	//----- nvinfo : EIATTR_MAX_THREADS
	.align		4
.L_670:
        /*0030*/ 	.byte	0x04, 0x05
        /*0032*/ 	.short	(.L_672 - .L_671)
.L_671:
        /*0034*/ 	.word	0x00000200
        /*0038*/ 	.word	0x00000001
        /*003c*/ 	.word	0x00000001


	//----- nvinfo : EIATTR_CBANK_PARAM_SIZE
	.align		4
.L_672:
        /*0040*/ 	.byte	0x03, 0x19
        /*0042*/ 	.short	0x0a80


	//----- nvinfo : EIATTR_PARAM_CBANK
	.align		4
        /*0044*/ 	.byte	0x04, 0x0a
        /*0046*/ 	.short	(.L_674 - .L_673)
	.align		4
.L_673:
        /*0048*/ 	.word	index@(.nv.constant0._ZN7cutlass13device_kernelIN5flash11enable_sm90INS1_16FlashAttnFwdSm90INS1_25CollectiveMainloopFwdSm90ILi2EN4cute5tupleIJNS5_1CILi1EEES8_S8_EEENS6_IJNS7_ILi192EEENS7_ILi128EEENS7_ILi96EEEEEELi96ENS_6half_tEfNS_4arch4Sm90ELb0ELb1ELb0ELb1ELb1ELb1ELb0ELb0ELb1ELb1ELb0ELb0EEENS1_21CollectiveEpilogueFwdINS6_IJSA_SC_SB_EEES9_SE_SG_Li384ELb1ELb1ELb0ELb0EEENS1_36VarlenDynamicPersistentTileSchedulerILi192ELi128ELi384ELi128ELb0ELb1ELb1ELb1ELb0ELb1EEEEEEEEEvNT_6ParamsE)
        /*004c*/ 	.short	0x0380
        /*004e*/ 	.short	0x0a80


	//----- nvinfo : EIATTR_SW_WAR
	.align		4
.L_674:
        /*0050*/ 	.byte	0x04, 0x36
        /*0052*/ 	.short	(.L_676 - .L_675)
.L_675:
        /*0054*/ 	.word	0x00000008
.L_676:


//--------------------- .nv.info._ZN7cutlass13device_kernelIN5flash11enable_sm90INS1_16FlashAttnFwdSm90INS1_25CollectiveMainloopFwdSm90ILi2EN4cute5tupleIJNS5_1CILi1EEES8_S8_EEENS6_IJNS7_ILi192EEENS7_ILi128EEENS7_ILi96EEEEEELi96ENS_6half_tEfNS_4arch4Sm90ELb1ELb0ELb0ELb0ELb1ELb0ELb0ELb0ELb1ELb1ELb0ELb0EEENS1_21CollectiveEpilogueFwdINS6_IJSA_SC_SB_EEES9_SE_SG_Li384ELb0ELb1ELb0ELb0EEENS1_30DynamicPersistentTileSchedulerILi384ELi128ELb0ELb1ELb1EEEEEEEEEvNT_6ParamsE --------------------------
	.section	.nv.info._ZN7cutlass13device_kernelIN5flash11enable_sm90INS1_16FlashAttnFwdSm90INS1_25CollectiveMainloopFwdSm90ILi2EN4cute5tupleIJNS5_1CILi1EEES8_S8_EEENS6_IJNS7_ILi192EEENS7_ILi128EEENS7_ILi96EEEEEELi96ENS_6half_tEfNS_4arch4Sm90ELb1ELb0ELb0ELb0ELb1ELb0ELb0ELb0ELb1ELb1ELb0ELb0EEENS1_21CollectiveEpilogueFwdINS6_IJSA_SC_SB_EEES9_SE_SG_Li384ELb0ELb1ELb0ELb0EEENS1_30DynamicPersistentTileSchedulerILi384ELi128ELb0ELb1ELb1EEEEEEEEEvNT_6ParamsE,"",@"SHT_CUDA_INFO"
	.sectionflags	@""
	.align	4


	//----- nvinfo : EIATTR_CUDA_API_VERSION
	.align		4
        /*0000*/ 	.byte	0x04, 0x37
        /*0002*/ 	.short	(.L_678 - .L_677)
.L_677:
        /*0004*/ 	.word	0x00000082


	//----- nvinfo : EIATTR_KPARAM_INFO
	.align		4
.L_678:
        /*0008*/ 	.byte	0x04, 0x17
        /*000a*/ 	.short	(.L_680 - .L_679)
.L_679:
        /*000c*/ 	.word	0x00000000
        /*0010*/ 	.short	0x0000
        /*0012*/ 	.short	0x0000
        /*0014*/ 	.byte	0x00, 0xf0, 0x01, 0x2a


	//----- nvinfo : EIATTR_SPARSE_MMA_MASK
	.align		4
.L_680:
        /*0018*/ 	.byte	0x03, 0x50
        /*001a*/ 	.short	0x0000


	//----- nvinfo : EIATTR_MAXREG_COUNT
	.align		4
        /*001c*/ 	.byte	0x03, 0x1b
        /*001e*/ 	.short	0x0080


	//----- nvinfo : EIATTR_MERCURY_ISA_VERSION
	.align		4
        /*0020*/ 	.byte	0x03, 0x5f
        /*0022*/ 	.short	0x0101


	//----- nvinfo : EIATTR_VRC_CTA_INIT_COUNT
	.align		4
        /*0024*/ 	.byte	0x02, 0x4a
	.zero		1
	.zero		1


	//----- nvinfo : EIATTR_EXIT_INSTR_OFFSETS
	.align		4
        /*0028*/ 	.byte	0x04, 0x1c
        /*002a*/ 	.short	(.L_682 - .L_681)


	//   ....[0]....
.L_681:
        /*002c*/ 	.word	0x00000010


	//----- nvinfo : EIATTR_MAX_THREADS
	.align		4
.L_682:
        /*0030*/ 	.byte	0x04, 0x05
        /*0032*/ 	.short	(.L_684 - .L_683)
.L_683:
        /*0034*/ 	.word	0x00000200
        /*0038*/ 	.word	0x00000001
        /*003c*/ 	.word	0x00000001


	//----- nvinfo : EIATTR_CBANK_PARAM_SIZE
	.align		4
.L_684:
        /*0040*/ 	.byte	0x03, 0x19
        /*0042*/ 	.short	0x0a80


	//----- nvinfo : EIATTR_PARAM_CBANK
	.align		4
        /*0044*/ 	.byte	0x04, 0x0a
        /*0046*/ 	.short	(.L_686 - .L_685)
	.align		4
.L_685:
        /*0048*/ 	.word	index@(.nv.constant0._ZN7cutlass13device_kernelIN5flash11enable_sm90INS1_16FlashAttnFwdSm90INS1_25CollectiveMainloopFwdSm90ILi2EN4cute5tupleIJNS5_1CILi1EEES8_S8_EEENS6_IJNS7_ILi192EEENS7_ILi128EEENS7_ILi96EEEEEELi96ENS_6half_tEfNS_4arch4Sm90ELb1ELb0ELb0ELb0ELb1ELb0ELb0ELb0ELb1ELb1ELb0ELb0EEENS1_21CollectiveEpilogueFwdINS6_IJSA_SC_SB_EEES9_SE_SG_Li384ELb0ELb1ELb0ELb0EEENS1_30DynamicPersistentTileSchedulerILi384ELi128ELb0ELb1ELb1EEEEEEEEEvNT_6ParamsE)
        /*004c*/ 	.short	0x0380
        /*004e*/ 	.short	0x0a80


	//----- nvinfo : EIATTR_SW_WAR
	.align		4
.L_686:
        /*0050*/ 	.byte	0x04, 0x36
        /*0052*/ 	.short	(.L_688 - .L_687)
.L_687:
        /*0054*/ 	.word	0x00000008
.L_688:


//--------------------- .nv.info._ZN7cutlass13device_kernelIN5flash11enable_sm90INS1_16FlashAttnFwdSm90INS1_25CollectiveMainloopFwdSm90ILi2EN4cute5tupleIJNS5_1CILi1EEES8_S8_EEENS6_IJNS7_ILi192EEENS7_ILi128EEENS7_ILi96EEEEEELi96ENS_6half_tEfNS_4arch4Sm90ELb1ELb0ELb0ELb1ELb1ELb0ELb0ELb0ELb1ELb1ELb0ELb0EEENS1_21CollectiveEpilogueFwdINS6_IJSA_SC_SB_EEES9_SE_SG_Li384ELb1ELb1ELb0ELb0EEENS1_36VarlenDynamicPersistentTileSchedulerILi192ELi128ELi384ELi128ELb0ELb1ELb1ELb1ELb1ELb1EEEEEEEEEvNT_6ParamsE --------------------------
	.section	.nv.info._ZN7cutlass13device_kernelIN5flash11enable_sm90INS1_16FlashAttnFwdSm90INS1_25CollectiveMainloopFwdSm90ILi2EN4cute5tupleIJNS5_1CILi1EEES8_S8_EEENS6_IJNS7_ILi192EEENS7_ILi128EEENS7_ILi96EEEEEELi96ENS_6half_tEfNS_4arch4Sm90ELb1ELb0ELb0ELb1ELb1ELb0ELb0ELb0ELb1ELb1ELb0ELb0EEENS1_21CollectiveEpilogueFwdINS6_IJSA_SC_SB_EEES9_SE_SG_Li384ELb1ELb1ELb0ELb0EEENS1_36VarlenDynamicPersistentTileSchedulerILi192ELi128ELi384ELi128ELb0ELb1ELb1ELb1ELb1ELb1EEEEEEEEEvNT_6ParamsE,"",@"SHT_CUDA_INFO"
	.sectionflags	@""
	.align	4


	//----- nvinfo : EIATTR_CUDA_API_VERSION
	.align		4
        /*0000*/ 	.byte	0x04, 0x37
        /*0002*/ 	.short	(.L_690 - .L_689)
.L_689:
        /*0004*/ 	.word	0x00000082


	//----- nvinfo : EIATTR_KPARAM_INFO
	.align		4
.L_690:
        /*0008*/ 	.byte	0x04, 0x17
        /*000a*/ 	.short	(.L_692 - .L_691)
.L_691:
        /*000c*/ 	.word	0x00000000
        /*0010*/ 	.short	0x0000
        /*0012*/ 	.short	0x0000
        /*0014*/ 	.byte	0x00, 0xf0, 0x01, 0x2a


	//----- nvinfo : EIATTR_SPARSE_MMA_MASK
	.align		4
.L_692:
        /*0018*/ 	.byte	0x03, 0x50
        /*001a*/ 	.short	0x0000


	//----- nvinfo : EIATTR_MAXREG_COUNT
	.align		4
        /*001c*/ 	.byte	0x03, 0x1b
        /*001e*/ 	.short	0x0080


	//----- nvinfo : EIATTR_MERCURY_ISA_VERSION
	.align		4
        /*0020*/ 	.byte	0x03, 0x5f
        /*0022*/ 	.short	0x0101


	//----- nvinfo : EIATTR_VRC_CTA_INIT_COUNT
	.align		4
        /*0024*/ 	.byte	0x02, 0x4a
	.zero		1
	.zero		1


	//----- nvinfo : EIATTR_EXIT_INSTR_OFFSETS
	.align		4
        /*0028*/ 	.byte	0x04, 0x1c
        /*002a*/ 	.short	(.L_694 - .L_693)


	//   ....[0]....
.L_693:
        /*002c*/ 	.word	0x00000010


	//----- nvinfo : EIATTR_MAX_THREADS
	.align		4
.L_694:
        /*0030*/ 	.byte	0x04, 0x05
        /*0032*/ 	.short	(.L_696 - .L_695)
.L_695:
        /*0034*/ 	.word	0x00000200
        /*0038*/ 	.word	0x00000001
        /*003c*/ 	.word	0x00000001


	//----- nvinfo : EIATTR_CBANK_PARAM_SIZE
	.align		4
.L_696:
        /*0040*/ 	.byte	0x03, 0x19
        /*0042*/ 	.short	0x0a80


	//----- nvinfo : EIATTR_PARAM_CBANK
	.align		4
        /*0044*/ 	.byte	0x04, 0x0a
        /*0046*/ 	.short	(.L_698 - .L_697)
	.align		4
.L_697:
        /*0048*/ 	.word	index@(.nv.constant0._ZN7cutlass13device_kernelIN5flash11enable_sm90INS1_16FlashAttnFwdSm90INS1_25CollectiveMainloopFwdSm90ILi2EN4cute5tupleIJNS5_1CILi1EEES8_S8_EEENS6_IJNS7_ILi192EEENS7_ILi128EEENS7_ILi96EEEEEELi96ENS_6half_tEfNS_4arch4Sm90ELb1ELb0ELb0ELb1ELb1ELb0ELb0ELb0ELb1ELb1ELb0ELb0EEENS1_21CollectiveEpilogueFwdINS6_IJSA_SC_SB_EEES9_SE_SG_Li384ELb1ELb1ELb0ELb0EEENS1_36VarlenDynamicPersistentTileSchedulerILi192ELi128ELi384ELi128ELb0ELb1ELb1ELb1ELb1ELb1EEEEEEEEEvNT_6ParamsE)
        /*004c*/ 	.short	0x0380
        /*004e*/ 	.short	0x0a80


	//----- nvinfo : EIATTR_SW_WAR
	.align		4
.L_698:
        /*0050*/ 	.byte	0x04, 0x36
        /*0052*/ 	.short	(.L_700 - .L_699)
.L_699:
        /*0054*/ 	.word	0x00000008
.L_700:


//--------------------- .nv.info._ZN7cutlass13device_kernelIN5flash11enable_sm90INS1_16FlashAttnFwdSm90INS1_25CollectiveMainloopFwdSm90ILi2EN4cute5tupleIJNS5_1CILi1EEES8_S8_EEENS6_IJNS7_ILi192EEENS7_ILi128EEENS7_ILi96EEEEEELi96ENS_6half_tEfNS_4arch4Sm90ELb1ELb0ELb0ELb1ELb1ELb1ELb0ELb0ELb1ELb1ELb0ELb0EEENS1_21CollectiveEpilogueFwdINS6_IJSA_SC_SB_EEES9_SE_SG_Li384ELb1ELb1ELb0ELb0EEENS1_36VarlenDynamicPersistentTileSchedulerILi192ELi128ELi384ELi128ELb0ELb1ELb1ELb1ELb1ELb1EEEEEEEEEvNT_6ParamsE --------------------------
	.section	.nv.info._ZN7cutlass13device_kernelIN5flash11enable_sm90INS1_16FlashAttnFwdSm90INS1_25CollectiveMainloopFwdSm90ILi2EN4cute5tupleIJNS5_1CILi1EEES8_S8_EEENS6_IJNS7_ILi192EEENS7_ILi128EEENS7_ILi96EEEEEELi96ENS_6half_tEfNS_4arch4Sm90ELb1ELb0ELb0ELb1ELb1ELb1ELb0ELb0ELb1ELb1ELb0ELb0EEENS1_21CollectiveEpilogueFwdINS6_IJSA_SC_SB_EEES9_SE_SG_Li384ELb1ELb1ELb0ELb0EEENS1_36VarlenDynamicPersistentTileSchedulerILi192ELi128ELi384ELi128ELb0ELb1ELb1ELb1ELb1ELb1EEEEEEEEEvNT_6ParamsE,"",@"SHT_CUDA_INFO"
	.sectionflags	@""
	.align	4


	//----- nvinfo : EIATTR_CUDA_API_VERSION
	.align		4
        /*0000*/ 	.byte	0x04, 0x37
        /*0002*/ 	.short	(.L_702 - .L_701)
.L_701:
        /*0004*/ 	.word	0x00000082


	//----- nvinfo : EIATTR_KPARAM_INFO
	.align		4
.L_702:
        /*0008*/ 	.byte	0x04, 0x17
        /*000a*/ 	.short	(.L_704 - .L_703)
.L_703:
        /*000c*/ 	.word	0x00000000
        /*0010*/ 	.short	0x0000
        /*0012*/ 	.short	0x0000
        /*0014*/ 	.byte	0x00, 0xf0, 0x01, 0x2a


	//----- nvinfo : EIATTR_SPARSE_MMA_MASK
	.align		4
.L_704:
        /*0018*/ 	.byte	0x03, 0x50
        /*001a*/ 	.short	0x0000


	//----- nvinfo : EIATTR_MAXREG_COUNT
	.align		4
        /*001c*/ 	.byte	0x03, 0x1b
        /*001e*/ 	.short	0x0080


	//----- nvinfo : EIATTR_MERCURY_ISA_VERSION
	.align		4
        /*0020*/ 	.byte	0x03, 0x5f
        /*0022*/ 	.short	0x0101


	//----- nvinfo : EIATTR_VRC_CTA_INIT_COUNT
	.align		4
        /*0024*/ 	.byte	0x02, 0x4a
	.zero		1
	.zero		1


	//----- nvinfo : EIATTR_EXIT_INSTR_OFFSETS
	.align		4
        /*0028*/ 	.byte	0x04, 0x1c
        /*002a*/ 	.short	(.L_706 - .L_705)


	//   ....[0]....
.L_705:
        /*002c*/ 	.word	0x00000010


	//----- nvinfo : EIATTR_MAX_THREADS
	.align		4
.L_706:
        /*0030*/ 	.byte	0x04, 0x05
        /*0032*/ 	.short	(.L_708 - .L_707)
.L_707:
        /*0034*/ 	.word	0x00000200
        /*0038*/ 	.word	0x00000001
        /*003c*/ 	.word	0x00000001


	//----- nvinfo : EIATTR_CBANK_PARAM_SIZE
	.align		4
.L_708:
        /*0040*/ 	.byte	0x03, 0x19
        /*0042*/ 	.short	0x0a80


	//----- nvinfo : EIATTR_PARAM_CBANK
	.align		4
        /*0044*/ 	.byte	0x04, 0x0a
        /*0046*/ 	.short	(.L_710 - .L_709)
	.align		4
.L_709:
        /*0048*/ 	.word	index@(.nv.constant0._ZN7cutlass13device_kernelIN5flash11enable_sm90INS1_16FlashAttnFwdSm90INS1_25CollectiveMainloopFwdSm90ILi2EN4cute5tupleIJNS5_1CILi1EEES8_S8_EEENS6_IJNS7_ILi192EEENS7_ILi128EEENS7_ILi96EEEEEELi96ENS_6half_tEfNS_4arch4Sm90ELb1ELb0ELb0ELb1ELb1ELb1ELb0ELb0ELb1ELb1ELb0ELb0EEENS1_21CollectiveEpilogueFwdINS6_IJSA_SC_SB_EEES9_SE_SG_Li384ELb1ELb1ELb0ELb0EEENS1_36VarlenDynamicPersistentTileSchedulerILi192ELi128ELi384ELi128ELb0ELb1ELb1ELb1ELb1ELb1EEEEEEEEEvNT_6ParamsE)
        /*004c*/ 	.short	0x0380
        /*004e*/ 	.short	0x0a80


	//----- nvinfo : EIATTR_SW_WAR
	.align		4
.L_710:
        /*0050*/ 	.byte	0x04, 0x36
        /*0052*/ 	.short	(.L_712 - .L_711)
.L_711:
        /*0054*/ 	.word	0x00000008
.L_712:


//--------------------- .nv.info._ZN7cutlass13device_kernelIN5flash11enable_sm90INS1_16FlashAttnFwdSm90INS1_25CollectiveMainloopFwdSm90ILi2EN4cute5tupleIJNS5_1CILi1EEES8_S8_EEENS6_IJNS7_ILi192EEENS7_ILi128EEENS7_ILi64EEEEEELi64ENS_6half_tEfNS_4arch4Sm90ELb0ELb0ELb0ELb0ELb1ELb0ELb0ELb1ELb1ELb1ELb0ELb0EEENS1_21CollectiveEpilogueFwdINS6_IJSA_SC_SB_EEES9_SE_SG_Li384ELb0ELb1ELb0ELb0EEENS1_29StaticPersistentTileSchedulerILb0EEEEEEEEEvNT_6ParamsE --------------------------
	.section	.nv.info._ZN7cutlass13device_kernelIN5flash11enable_sm90INS1_16FlashAttnFwdSm90INS1_25CollectiveMainloopFwdSm90ILi2EN4cute5tupleIJNS5_1CILi1EEES8_S8_EEENS6_IJNS7_ILi192EEENS7_ILi128EEENS7_ILi64EEEEEELi64ENS_6half_tEfNS_4arch4Sm90ELb0ELb0ELb0ELb0ELb1ELb0ELb0ELb1ELb1ELb1ELb0ELb0EEENS1_21CollectiveEpilogueFwdINS6_IJSA_SC_SB_EEES9_SE_SG_Li384ELb0ELb1ELb0ELb0EEENS1_29StaticPersistentTileSchedulerILb0EEEEEEEEEvNT_6ParamsE,"",@"SHT_CUDA_INFO"
	.sectionflags	@""
	.align	4


	//----- nvinfo : EIATTR_CUDA_API_VERSION
	.align		4
        /*0000*/ 	.byte	0x04, 0x37
        /*0002*/ 	.short	(.L_714 - .L_713)
.L_713:
        /*0004*/ 	.word	0x00000082


	//----- nvinfo : EIATTR_KPARAM_INFO
	.align		4
.L_714:
        /*0008*/ 	.byte	0x04, 0x17
        /*000a*/ 	.short	(.L_716 - .L_715)
.L_715:
        /*000c*/ 	.word	0x00000000
        /*0010*/ 	.short	0x0000
        /*0012*/ 	.short	0x0000
        /*0014*/ 	.byte	0x00, 0xf0, 0x01, 0x28


	//----- nvinfo : EIATTR_SPARSE_MMA_MASK
	.align		4
.L_716:
        /*0018*/ 	.byte	0x03, 0x50
        /*001a*/ 	.short	0x0000


	//----- nvinfo : EIATTR_MAXREG_COUNT
	.align		4
        /*001c*/ 	.byte	0x03, 0x1b
        /*001e*/ 	.short	0x0080


	//----- nvinfo : EIATTR_MERCURY_ISA_VERSION
	.align		4
        /*0020*/ 	.byte	0x03, 0x5f
        /*0022*/ 	.short	0x0101


	//----- nvinfo : EIATTR_VRC_CTA_INIT_COUNT
	.align		4
        /*0024*/ 	.byte	0x02, 0x4a
	.zero		1
	.zero		1


	//----- nvinfo : EIATTR_EXIT_INSTR_OFFSETS
	.align		4
        /*0028*/ 	.byte	0x04, 0x1c
        /*002a*/ 	.short	(.L_718 - .L_717)


	//   ....[0]....
.L_717:
        /*002c*/ 	.word	0x00000010


	//----- nvinfo : EIATTR_MAX_THREADS
	.align		4
.L_718:
        /*0030*/ 	.byte	0x04, 0x05
        /*0032*/ 	.short	(.L_720 - .L_719)
.L_719:
        /*0034*/ 	.word	0x00000200
        /*0038*/ 	.word	0x00000001
        /*003c*/ 	.word	0x00000001


	//----- nvinfo : EIATTR_CBANK_PARAM_SIZE
	.align		4
.L_720:
        /*0040*/ 	.byte	0x03, 0x19
        /*0042*/ 	.short	0x0a00


	//----- nvinfo : EIATTR_PARAM_CBANK
	.align		4
        /*0044*/ 	.byte	0x04, 0x0a
        /*0046*/ 	.short	(.L_722 - .L_721)
	.align		4
.L_721:
        /*0048*/ 	.word	index@(.nv.constant0._ZN7cutlass13device_kernelIN5flash11enable_sm90INS1_16FlashAttnFwdSm90INS1_25CollectiveMainloopFwdSm90ILi2EN4cute5tupleIJNS5_1CILi1EEES8_S8_EEENS6_IJNS7_ILi192EEENS7_ILi128EEENS7_ILi64EEEEEELi64ENS_6half_tEfNS_4arch4Sm90ELb0ELb0ELb0ELb0ELb1ELb0ELb0ELb1ELb1ELb1ELb0ELb0EEENS1_21CollectiveEpilogueFwdINS6_IJSA_SC_SB_EEES9_SE_SG_Li384ELb0ELb1ELb0ELb0EEENS1_29StaticPersistentTileSchedulerILb0EEEEEEEEEvNT_6ParamsE)
        /*004c*/ 	.short	0x0380
        /*004e*/ 	.short	0x0a00


	//----- nvinfo : EIATTR_SW_WAR
	.align		4
.L_722:
        /*0050*/ 	.byte	0x04, 0x36
        /*0052*/ 	.short	(.L_724 - .L_723)
.L_723:
        /*0054*/ 	.word	0x00000008
.L_724:


//--------------------- .nv.info._ZN7cutlass13device_kernelIN5flash11enable_sm90INS1_16FlashAttnFwdSm90INS1_25CollectiveMainloopFwdSm90ILi2EN4cute5tupleIJNS5_1CILi1EEES8_S8_EEENS6_IJNS7_ILi192EEENS7_ILi128EEENS7_ILi64EEEEEELi64ENS_6half_tEfNS_4arch4Sm90ELb0ELb0ELb0ELb1ELb1ELb0ELb0ELb1ELb1ELb1ELb0ELb0EEENS1_21CollectiveEpilogueFwdINS6_IJSA_SC_SB_EEES9_SE_SG_Li384ELb1ELb1ELb0ELb0EEENS1_36VarlenDynamicPersistentTileSchedulerILi192ELi128ELi384ELi128ELb0ELb1ELb1ELb0ELb1ELb1EEEEEEEEEvNT_6ParamsE --------------------------
	.section	.nv.info._ZN7cutlass13device_kernelIN5flash11enable_sm90INS1_16FlashAttnFwdSm90INS1_25CollectiveMainloopFwdSm90ILi2EN4cute5tupleIJNS5_1CILi1EEES8_S8_EEENS6_IJNS7_ILi192EEENS7_ILi128EEENS7_ILi64EEEEEELi64ENS_6half_tEfNS_4arch4Sm90ELb0ELb0ELb0ELb1ELb1ELb0ELb0ELb1ELb1ELb1ELb0ELb0EEENS1_21CollectiveEpilogueFwdINS6_IJSA_SC_SB_EEES9_SE_SG_Li384ELb1ELb1ELb0ELb0EEENS1_36VarlenDynamicPersistentTileSchedulerILi192ELi128ELi384ELi128ELb0ELb1ELb1ELb0ELb1ELb1EEEEEEEEEvNT_6ParamsE,"",@"SHT_CUDA_INFO"
	.sectionflags	@""
	.align	4


	//----- nvinfo : EIATTR_CUDA_API_VERSION
	.align		4
        /*0000*/ 	.byte	0x04, 0x37
        /*0002*/ 	.short	(.L_726 - .L_725)
.L_725:
        /*0004*/ 	.word	0x00000082


	//----- nvinfo : EIATTR_KPARAM_INFO
	.align		4
.L_726:
        /*0008*/ 	.byte	0x04, 0x17
        /*000a*/ 	.short	(.L_728 - .L_727)
.L_727:
        /*000c*/ 	.word	0x00000000
        /*0010*/ 	.short	0x0000
        /*0012*/ 	.short	0x0000
        /*0014*/ 	.byte	0x00, 0xf0, 0x01, 0x2a


	//----- nvinfo : EIATTR_SPARSE_MMA_MASK
	.align		4
.L_728:
        /*0018*/ 	.byte	0x03, 0x50
        /*001a*/ 	.short	0x0000


	//----- nvinfo : EIATTR_MAXREG_COUNT
	.align		4
        /*001c*/ 	.byte	0x03, 0x1b
        /*001e*/ 	.short	0x0080


	//----- nvinfo : EIATTR_MERCURY_ISA_VERSION
	.align		4
        /*0020*/ 	.byte	0x03, 0x5f
        /*0022*/ 	.short	0x0101


	//----- nvinfo : EIATTR_VRC_CTA_INIT_COUNT
	.align		4
        /*0024*/ 	.byte	0x02, 0x4a
	.zero		1
	.zero		1


	//----- nvinfo : EIATTR_EXIT_INSTR_OFFSETS
	.align		4
        /*0028*/ 	.byte	0x04, 0x1c
        /*002a*/ 	.short	(.L_730 - .L_729)


	//   ....[0]....
.L_729:
        /*002c*/ 	.word	0x00000010


	//----- nvinfo : EIATTR_MAX_THREADS
	.align		4
.L_730:
        /*0030*/ 	.byte	0x04, 0x05
        /*0032*/ 	.short	(.L_732 - .L_731)
.L_731:
        /*0034*/ 	.word	0x00000200
        /*0038*/ 	.word	0x00000001
        /*003c*/ 	.word	0x00000001


	//----- nvinfo : EIATTR_CBANK_PARAM_SIZE
	.align		4
.L_732:
        /*0040*/ 	.byte	0x03, 0x19
        /*0042*/ 	.short	0x0a80


	//----- nvinfo : EIATTR_PARAM_CBANK
	.align		4
        /*0044*/ 	.byte	0x04, 0x0a
        /*0046*/ 	.short	(.L_734 - .L_733)
	.align		4
.L_733:
        /*0048*/ 	.word	index@(.nv.constant0._ZN7cutlass13device_kernelIN5flash11enable_sm90INS1_16FlashAttnFwdSm90INS1_25CollectiveMainloopFwdSm90ILi2EN4cute5tupleIJNS5_1CILi1EEES8_S8_EEENS6_IJNS7_ILi192EEENS7_ILi128EEENS7_ILi64EEEEEELi64ENS_6half_tEfNS_4arch4Sm90ELb0ELb0ELb0ELb1ELb1ELb0ELb0ELb1ELb1ELb1ELb0ELb0EEENS1_21CollectiveEpilogueFwdINS6_IJSA_SC_SB_EEES9_SE_SG_Li384ELb1ELb1ELb0ELb0EEENS1_36VarlenDynamicPersistentTileSchedulerILi192ELi128ELi384ELi128ELb0ELb1ELb1ELb0ELb1ELb1EEEEEEEEEvNT_6ParamsE)
        /*004c*/ 	.short	0x0380
        /*004e*/ 	.short	0x0a80


	//----- nvinfo : EIATTR_SW_WAR
	.align		4
.L_734:
        /*0050*/ 	.byte	0x04, 0x36
        /*0052*/ 	.short	(.L_736 - .L_735)
.L_735:
        /*0054*/ 	.word	0x00000008
.L_736:


//--------------------- .nv.info._ZN7cutlass13device_kernelIN5flash11enable_sm90INS1_16FlashAttnFwdSm90INS1_25CollectiveMainloopFwdSm90ILi2EN4cute5tupleIJNS5_1CILi1EEES8_S8_EEENS6_IJNS7_ILi192EEENS7_ILi128EEENS7_ILi64EEEEEELi64ENS_6half_tEfNS_4arch4Sm90ELb0ELb0ELb0ELb1ELb1ELb1ELb0ELb1ELb1ELb1ELb0ELb0EEENS1_21CollectiveEpilogueFwdINS6_IJSA_SC_SB_EEES9_SE_SG_Li384ELb1ELb1ELb0ELb0EEENS1_36VarlenDynamicPersistentTileSchedulerILi192ELi128ELi384ELi128ELb0ELb1ELb1ELb0ELb1ELb1EEEEEEEEEvNT_6ParamsE --------------------------
	.section	.nv.info._ZN7cutlass13device_kernelIN5flash11enable_sm90INS1_16FlashAttnFwdSm90INS1_25CollectiveMainloopFwdSm90ILi2EN4cute5tupleIJNS5_1CILi1EEES8_S8_EEENS6_IJNS7_ILi192EEENS7_ILi128EEENS7_ILi64EEEEEELi64ENS_6half_tEfNS_4arch4Sm90ELb0ELb0ELb0ELb1ELb1ELb1ELb0ELb1ELb1ELb1ELb0ELb0EEENS1_21CollectiveEpilogueFwdINS6_IJSA_SC_SB_EEES9_SE_SG_Li384ELb1ELb1ELb0ELb0EEENS1_36VarlenDynamicPersistentTileSchedulerILi192ELi128ELi384ELi128ELb0ELb1ELb1ELb0ELb1ELb1EEEEEEEEEvNT_6ParamsE,"",@"SHT_CUDA_INFO"
	.sectionflags	@""
	.align	4


	//----- nvinfo : EIATTR_CUDA_API_VERSION
	.align		4
        /*0000*/ 	.byte	0x04, 0x37
        /*0002*/ 	.short	(.L_738 - .L_737)
.L_737:
        /*0004*/ 	.word	0x00000082


	//----- nvinfo : EIATTR_KPARAM_INFO
	.align		4
.L_738:
        /*0008*/ 	.byte	0x04, 0x17
        /*000a*/ 	.short	(.L_740 - .L_739)
.L_739:
        /*000c*/ 	.word	0x00000000
        /*0010*/ 	.short	0x0000
        /*0012*/ 	.short	0x0000
        /*0014*/ 	.byte	0x00, 0xf0, 0x01, 0x2a


	//----- nvinfo : EIATTR_SPARSE_MMA_MASK
	.align		4
.L_740:
        /*0018*/ 	.byte	0x03, 0x50
        /*001a*/ 	.short	0x0000


	//----- nvinfo : EIATTR_MAXREG_COUNT
	.align		4
        /*001c*/ 	.byte	0x03, 0x1b
        /*001e*/ 	.short	0x0080


	//----- nvinfo : EIATTR_MERCURY_ISA_VERSION
	.align		4
        /*0020*/ 	.byte	0x03, 0x5f
        /*0022*/ 	.short	0x0101


	//----- nvinfo : EIATTR_VRC_CTA_INIT_COUNT
	.align		4
        /*0024*/ 	.byte	0x02, 0x4a
	.zero		1
	.zero		1


	//----- nvinfo : EIATTR_EXIT_INSTR_OFFSETS
	.align		4
        /*0028*/ 	.byte	0x04, 0x1c
        /*002a*/ 	.short	(.L_742 - .L_741)


	//   ....[0]....
.L_741:
        /*002c*/ 	.word	0x00000010


	//----- nvinfo : EIATTR_MAX_THREADS
	.align		4
.L_742:
        /*0030*/ 	.byte	0x04, 0x05
        /*0032*/ 	.short	(.L_744 - .L_743)
.L_743:
        /*0034*/ 	.word	0x00000200
        /*0038*/ 	.word	0x00000001
        /*003c*/ 	.word	0x00000001


	//----- nvinfo : EIATTR_CBANK_PARAM_SIZE
	.align		4
.L_744:
        /*0040*/ 	.byte	0x03, 0x19
        /*0042*/ 	.short	0x0a80


	//----- nvinfo : EIATTR_PARAM_CBANK
	.align		4
        /*0044*/ 	.byte	0x04, 0x0a
        /*0046*/ 	.short	(.L_746 - .L_745)
	.align		4
.L_745:
        /*0048*/ 	.word	index@(.nv.constant0._ZN7cutlass13device_kernelIN5flash11enable_sm90INS1_16FlashAttnFwdSm90INS1_25CollectiveMainloopFwdSm90ILi2EN4cute5tupleIJNS5_1CILi1EEES8_S8_EEENS6_IJNS7_ILi192EEENS7_ILi128EEENS7_ILi64EEEEEELi64ENS_6half_tEfNS_4arch4Sm90ELb0ELb0ELb0ELb1ELb1ELb1ELb0ELb1ELb1ELb1ELb0ELb0EEENS1_21CollectiveEpilogueFwdINS6_IJSA_SC_SB_EEES9_SE_SG_Li384ELb1ELb1ELb0ELb0EEENS1_36VarlenDynamicPersistentTileSchedulerILi192ELi128ELi384ELi128ELb0ELb1ELb1ELb0ELb1ELb1EEEEEEEEEvNT_6ParamsE)
        /*004c*/ 	.short	0x0380
        /*004e*/ 	.short	0x0a80


	//----- nvinfo : EIATTR_SW_WAR
	.align		4
.L_746:
        /*0050*/ 	.byte	0x04, 0x36
        /*0052*/ 	.short	(.L_748 - .L_747)
.L_747:
        /*0054*/ 	.word	0x00000008
.L_748:


//--------------------- .nv.info._ZN7cutlass13device_kernelIN5flash11enable_sm90INS1_16FlashAttnFwdSm90INS1_25CollectiveMainloopFwdSm90ILi2EN4cute5tupleIJNS5_1CILi1EEES8_S8_EEENS6_IJNS7_ILi192EEENS7_ILi128EEENS7_ILi64EEEEEELi64ENS_6half_tEfNS_4arch4Sm90ELb0ELb1ELb0ELb0ELb1ELb0ELb0ELb1ELb1ELb1ELb0ELb0EEENS1_21CollectiveEpilogueFwdINS6_IJSA_SC_SB_EEES9_SE_SG_Li384ELb0ELb1ELb0ELb0EEENS1_30DynamicPersistentTileSchedulerILi384ELi128ELb0ELb1ELb1EEEEEEEEEvNT_6ParamsE --------------------------
	.section	.nv.info._ZN7cutlass13device_kernelIN5flash11enable_sm90INS1_16FlashAttnFwdSm90INS1_25CollectiveMainloopFwdSm90ILi2EN4cute5tupleIJNS5_1CILi1EEES8_S8_EEENS6_IJNS7_ILi192EEENS7_ILi128EEENS7_ILi64EEEEEELi64ENS_6half_tEfNS_4arch4Sm90ELb0ELb1ELb0ELb0ELb1ELb0ELb0ELb1ELb1ELb1ELb0ELb0EEENS1_21CollectiveEpilogueFwdINS6_IJSA_SC_SB_EEES9_SE_SG_Li384ELb0ELb1ELb0ELb0EEENS1_30DynamicPersistentTileSchedulerILi384ELi128ELb0ELb1ELb1EEEEEEEEEvNT_6ParamsE,"",@"SHT_CUDA_INFO"
	.sectionflags	@""
	.align	4


	//----- nvinfo : EIATTR_CUDA_API_VERSION
	.align		4
        /*0000*/ 	.byte	0x04, 0x37
        /*0002*/ 	.short	(.L_750 - .L_749)
.L_749:
        /*0004*/ 	.word	0x00000082


	//----- nvinfo : EIATTR_KPARAM_INFO
	.align		4
.L_750:
        /*0008*/ 	.byte	0x04, 0x17
        /*000a*/ 	.short	(.L_752 - .L_751)
.L_751:
        /*000c*/ 	.word	0x00000000
        /*0010*/ 	.short	0x0000
        /*0012*/ 	.short	0x0000
        /*0014*/ 	.byte	0x00, 0xf0, 0x01, 0x2a


	//----- nvinfo : EIATTR_SPARSE_MMA_MASK
	.align		4
.L_752:
        /*0018*/ 	.byte	0x03, 0x50
        /*001a*/ 	.short	0x0000


	//----- nvinfo : EIATTR_MAXREG_COUNT
	.align		4
        /*001c*/ 	.byte	0x03, 0x1b
        /*001e*/ 	.short	0x0080


	//----- nvinfo : EIATTR_MERCURY_ISA_VERSION
	.align		4
        /*0020*/ 	.byte	0x03, 0x5f
        /*0022*/ 	.short	0x0101


	//----- nvinfo : EIATTR_VRC_CTA_INIT_COUNT
	.align		4
        /*0024*/ 	.byte	0x02, 0x4a
	.zero		1
	.zero		1


	//----- nvinfo : EIATTR_EXIT_INSTR_OFFSETS
	.align		4
        /*0028*/ 	.byte	0x04, 0x1c
        /*002a*/ 	.short	(.L_754 - .L_753)


	//   ....[0]....
.L_753:
        /*002c*/ 	.word	0x00000010


	//----- nvinfo : EIATTR_MAX_THREADS
	.align		4
.L_754:
        /*0030*/ 	.byte	0x04, 0x05
        /*0032*/ 	.short	(.L_756 - .L_755)
.L_755:
        /*0034*/ 	.word	0x00000200
        /*0038*/ 	.word	0x00000001
        /*003c*/ 	.word	0x00000001


	//----- nvinfo : EIATTR_CBANK_PARAM_SIZE
	.align		4
.L_756:
        /*0040*/ 	.byte	0x03, 0x19
        /*0042*/ 	.short	0x0a80


	//----- nvinfo : EIATTR_PARAM_CBANK
	.align		4
        /*0044*/ 	.byte	0x04, 0x0a
        /*0046*/ 	.short	(.L_758 - .L_757)
	.align		4
.L_757:
        /*0048*/ 	.word	index@(.nv.constant0._ZN7cutlass13device_kernelIN5flash11enable_sm90INS1_16FlashAttnFwdSm90INS1_25CollectiveMainloopFwdSm90ILi2EN4cute5tupleIJNS5_1CILi1EEES8_S8_EEENS6_IJNS7_ILi192EEENS7_ILi128EEENS7_ILi64EEEEEELi64ENS_6half_tEfNS_4arch4Sm90ELb0ELb1ELb0ELb0ELb1ELb0ELb0ELb1ELb1ELb1ELb0ELb0EEENS1_21CollectiveEpilogueFwdINS6_IJSA_SC_SB_EEES9_SE_SG_Li384ELb0ELb1ELb0ELb0EEENS1_30DynamicPersistentTileSchedulerILi384ELi128ELb0ELb1ELb1EEEEEEEEEvNT_6ParamsE)
        /*004c*/ 	.short	0x0380
        /*004e*/ 	.short	0x0a80


	//----- nvinfo : EIATTR_SW_WAR
	.align		4
.L_758:
        /*0050*/ 	.byte	0x04, 0x36
        /*0052*/ 	.short	(.L_760 - .L_759)
.L_759:
        /*0054*/ 	.word	0x00000008
.L_760:


//--------------------- .nv.info._ZN7cutlass13device_kernelIN5flash11enable_sm90INS1_16FlashAttnFwdSm90INS1_25CollectiveMainloopFwdSm90ILi2EN4cute5tupleIJNS5_1CILi1EEES8_S8_EEENS6_IJNS7_ILi192EEENS7_ILi128EEENS7_ILi64EEEEEELi64ENS_6half_tEfNS_4arch4Sm90ELb0ELb1ELb0ELb1ELb1ELb0ELb0ELb1ELb1ELb1ELb0ELb0EEENS1_21CollectiveEpilogueFwdINS6_IJSA_SC_SB_EEES9_SE_SG_Li384ELb1ELb1ELb0ELb0EEENS1_36VarlenDynamicPersistentTileSchedulerILi192ELi128ELi384ELi128ELb0ELb1ELb1ELb1ELb0ELb1EEEEEEEEEvNT_6ParamsE --------------------------
	.section	.nv.info._ZN7cutlass13device_kernelIN5flash11enable_sm90INS1_16FlashAttnFwdSm90INS1_25CollectiveMainloopFwdSm90ILi2EN4cute5tupleIJNS5_1CILi1EEES8_S8_EEENS6_IJNS7_ILi192EEENS7_ILi128EEENS7_ILi64EEEEEELi64ENS_6half_tEfNS_4arch4Sm90ELb0ELb1ELb0ELb1ELb1ELb0ELb0ELb1ELb1ELb1ELb0ELb0EEENS1_21CollectiveEpilogueFwdINS6_IJSA_SC_SB_EEES9_SE_SG_Li384ELb1ELb1ELb0ELb0EEENS1_36VarlenDynamicPersistentTileSchedulerILi192ELi128ELi384ELi128ELb0ELb1ELb1ELb1ELb0ELb1EEEEEEEEEvNT_6ParamsE,"",@"SHT_CUDA_INFO"
	.sectionflags	@""
	.align	4


	//----- nvinfo : EIATTR_CUDA_API_VERSION
	.align		4
        /*0000*/ 	.byte	0x04, 0x37
        /*0002*/ 	.short	(.L_762 - .L_761)
.L_761:
        /*0004*/ 	.word	0x00000082


	//----- nvinfo : EIATTR_KPARAM_INFO
	.align		4
.L_762:
        /*0008*/ 	.byte	0x04, 0x17
        /*000a*/ 	.short	(.L_764 - .L_763)
.L_763:
        /*000c*/ 	.word	0x00000000
        /*0010*/ 	.short	0x0000
        /*0012*/ 	.short	0x0000
        /*0014*/ 	.byte	0x00, 0xf0, 0x01, 0x2a


	//----- nvinfo : EIATTR_SPARSE_MMA_MASK
	.align		4
.L_764:
        /*0018*/ 	.byte	0x03, 0x50
        /*001a*/ 	.short	0x0000


	//----- nvinfo : EIATTR_MAXREG_COUNT
	.align		4
        /*001c*/ 	.byte	0x03, 0x1b
        /*001e*/ 	.short	0x0080


	//----- nvinfo : EIATTR_MERCURY_ISA_VERSION
	.align		4
        /*0020*/ 	.byte	0x03, 0x5f
        /*0022*/ 	.short	0x0101


	//----- nvinfo : EIATTR_VRC_CTA_INIT_COUNT
	.align		4
        /*0024*/ 	.byte	0x02, 0x4a
	.zero		1
	.zero		1


	//----- nvinfo : EIATTR_EXIT_INSTR_OFFSETS
	.align		4
        /*0028*/ 	.byte	0x04, 0x1c
        /*002a*/ 	.short	(.L_766 - .L_765)


	//   ....[0]....
.L_765:
        /*002c*/ 	.word	0x00000010


	//----- nvinfo : EIATTR_MAX_THREADS
	.align		4
.L_766:
        /*0030*/ 	.byte	0x04, 0x05
        /*0032*/ 	.short	(.L_768 - .L_767)
.L_767:
        /*0034*/ 	.word	0x00000200
        /*0038*/ 	.word	0x00000001
        /*003c*/ 	.word	0x00000001


	//----- nvinfo : EIATTR_CBANK_PARAM_SIZE
	.align		4
.L_768:
        /*0040*/ 	.byte	0x03, 0x19
        /*0042*/ 	.short	0x0a80


	//----- nvinfo : EIATTR_PARAM_CBANK
	.align		4
        /*0044*/ 	.byte	0x04, 0x0a
        /*0046*/ 	.short	(.L_770 - .L_769)
	.align		4
.L_769:
        /*0048*/ 	.word	index@(.nv.constant0._ZN7cutlass13device_kernelIN5flash11enable_sm90INS1_16FlashAttnFwdSm90INS1_25CollectiveMainloopFwdSm90ILi2EN4cute5tupleIJNS5_1CILi1EEES8_S8_EEENS6_IJNS7_ILi192EEENS7_ILi128EEENS7_ILi64EEEEEELi64ENS_6half_tEfNS_4arch4Sm90ELb0ELb1ELb0ELb1ELb1ELb0ELb0ELb1ELb1ELb1ELb0ELb0EEENS1_21CollectiveEpilogueFwdINS6_IJSA_SC_SB_EEES9_SE_SG_Li384ELb1ELb1ELb0ELb0EEENS1_36VarlenDynamicPersistentTileSchedulerILi192ELi128ELi384ELi128ELb0ELb1ELb1ELb1ELb0ELb1EEEEEEEEEvNT_6ParamsE)
        /*004c*/ 	.short	0x0380
        /*004e*/ 	.short	0x0a80


	//----- nvinfo : EIATTR_SW_WAR
	.align		4
.L_770:
        /*0050*/ 	.byte	0x04, 0x36
        /*0052*/ 	.short	(.L_772 - .L_771)
.L_771:
        /*0054*/ 	.word	0x00000008
.L_772:


//--------------------- .nv.info._ZN7cutlass13device_kernelIN5flash11enable_sm90INS1_16FlashAttnFwdSm90INS1_25CollectiveMainloopFwdSm90ILi2EN4cute5tupleIJNS5_1CILi1EEES8_S8_EEENS6_IJNS7_ILi192EEENS7_ILi128EEENS7_ILi64EEEEEELi64ENS_6half_tEfNS_4arch4Sm90ELb0ELb1ELb0ELb1ELb1ELb1ELb0ELb1ELb1ELb1ELb0ELb0EEENS1_21CollectiveEpilogueFwdINS6_IJSA_SC_SB_EEES9_SE_SG_Li384ELb1ELb1ELb0ELb0EEENS1_36VarlenDynamicPersistentTileSchedulerILi192ELi128ELi384ELi128ELb0ELb1ELb1ELb1ELb0ELb1EEEEEEEEEvNT_6ParamsE --------------------------
	.section	.nv.info._ZN7cutlass13device_kernelIN5flash11enable_sm90INS1_16FlashAttnFwdSm90INS1_25CollectiveMainloopFwdSm90ILi2EN4cute5tupleIJNS5_1CILi1EEES8_S8_EEENS6_IJNS7_ILi192EEENS7_ILi128EEENS7_ILi64EEEEEELi64ENS_6half_tEfNS_4arch4Sm90ELb0ELb1ELb0ELb1ELb1ELb1ELb0ELb1ELb1ELb1ELb0ELb0EEENS1_21CollectiveEpilogueFwdINS6_IJSA_SC_SB_EEES9_SE_SG_Li384ELb1ELb1ELb0ELb0EEENS1_36VarlenDynamicPersistentTileSchedulerILi192ELi128ELi384ELi128ELb0ELb1ELb1ELb1ELb0ELb1EEEEEEEEEvNT_6ParamsE,"",@"SHT_CUDA_INFO"
	.sectionflags	@""
	.align	4


	//----- nvinfo : EIATTR_CUDA_API_VERSION
	.align		4
        /*0000*/ 	.byte	0x04, 0x37
        /*0002*/ 	.short	(.L_774 - .L_773)
.L_773:
        /*0004*/ 	.word	0x00000082


	//----- nvinfo : EIATTR_KPARAM_INFO
	.align		4
.L_774:
        /*0008*/ 	.byte	0x04, 0x17
        /*000a*/ 	.short	(.L_776 - .L_775)
.L_775:
        /*000c*/ 	.word	0x00000000
        /*0010*/ 	.short	0x0000
        /*0012*/ 	.short	0x0000
        /*0014*/ 	.byte	0x00, 0xf0, 0x01, 0x2a


	//----- nvinfo : EIATTR_SPARSE_MMA_MASK
	.align		4
.L_776:
        /*0018*/ 	.byte	0x03, 0x50
        /*001a*/ 	.short	0x0000


	//----- nvinfo : EIATTR_MAXREG_COUNT
	.align		4
        /*001c*/ 	.byte	0x03, 0x1b
        /*001e*/ 	.short	0x0080


	//----- nvinfo : EIATTR_MERCURY_ISA_VERSION
	.align		4
        /*0020*/ 	.byte	0x03, 0x5f
        /*0022*/ 	.short	0x0101


	//----- nvinfo : EIATTR_VRC_CTA_INIT_COUNT
	.align		4
        /*0024*/ 	.byte	0x02, 0x4a
	.zero		1
	.zero		1


	//----- nvinfo : EIATTR_EXIT_INSTR_OFFSETS
	.align		4
        /*0028*/ 	.byte	0x04, 0x1c
        /*002a*/ 	.short	(.L_778 - .L_777)


	//   ....[0]....
.L_777:
        /*002c*/ 	.word	0x00000010


	//----- nvinfo : EIATTR_MAX_THREADS
	.align		4
.L_778:
        /*0030*/ 	.byte	0x04, 0x05
        /*0032*/ 	.short	(.L_780 - .L_779)
.L_779:
        /*0034*/ 	.word	0x00000200
        /*0038*/ 	.word	0x00000001
        /*003c*/ 	.word	0x00000001


	//----- nvinfo : EIATTR_CBANK_PARAM_SIZE
	.align		4
.L_780:
        /*0040*/ 	.byte	0x03, 0x19
        /*0042*/ 	.short	0x0a80


	//----- nvinfo : EIATTR_PARAM_CBANK
	.align		4
        /*0044*/ 	.byte	0x04, 0x0a
        /*0046*/ 	.short	(.L_782 - .L_781)
	.align		4
.L_781:
        /*0048*/ 	.word	index@(.nv.constant0._ZN7cutlass13device_kernelIN5flash11enable_sm90INS1_16FlashAttnFwdSm90INS1_25CollectiveMainloopFwdSm90ILi2EN4cute5tupleIJNS5_1CILi1EEES8_S8_EEENS6_IJNS7_ILi192EEENS7_ILi128EEENS7_ILi64EEEEEELi64ENS_6half_tEfNS_4arch4Sm90ELb0ELb1ELb0ELb1ELb1ELb1ELb0ELb1ELb1ELb1ELb0ELb0EEENS1_21CollectiveEpilogueFwdINS6_IJSA_SC_SB_EEES9_SE_SG_Li384ELb1ELb1ELb0ELb0EEENS1_36VarlenDynamicPersistentTileSchedulerILi192ELi128ELi384ELi128ELb0ELb1ELb1ELb1ELb0ELb1EEEEEEEEEvNT_6ParamsE)
        /*004c*/ 	.short	0x0380
        /*004e*/ 	.short	0x0a80


	//----- nvinfo : EIATTR_SW_WAR
	.align		4
.L_782:
        /*0050*/ 	.byte	0x04, 0x36
        /*0052*/ 	.short	(.L_784 - .L_783)
.L_783:
        /*0054*/ 	.word	0x00000008
.L_784:


//--------------------- .nv.info._ZN7cutlass13device_kernelIN5flash11enable_sm90INS1_16FlashAttnFwdSm90INS1_25CollectiveMainloopFwdSm90ILi2EN4cute5tupleIJNS5_1CILi1EEES8_S8_EEENS6_IJNS7_ILi192EEENS7_ILi128EEENS7_ILi64EEEEEELi64ENS_6half_tEfNS_4arch4Sm90ELb1ELb0ELb0ELb0ELb1ELb0ELb0ELb1ELb1ELb1ELb0ELb0EEENS1_21CollectiveEpilogueFwdINS6_IJSA_SC_SB_EEES9_SE_SG_Li384ELb0ELb1ELb0ELb0EEENS1_30DynamicPersistentTileSchedulerILi384ELi128ELb0ELb1ELb1EEEEEEEEEvNT_6ParamsE --------------------------
	.section	.nv.info._ZN7cutlass13device_kernelIN5flash11enable_sm90INS1_16FlashAttnFwdSm90INS1_25CollectiveMainloopFwdSm90ILi2EN4cute5tupleIJNS5_1CILi1EEES8_S8_EEENS6_IJNS7_ILi192EEENS7_ILi128EEENS7_ILi64EEEEEELi64ENS_6half_tEfNS_4arch4Sm90ELb1ELb0ELb0ELb0ELb1ELb0ELb0ELb1ELb1ELb1ELb0ELb0EEENS1_21CollectiveEpilogueFwdINS6_IJSA_SC_SB_EEES9_SE_SG_Li384ELb0ELb1ELb0ELb0EEENS1_30DynamicPersistentTileSchedulerILi384ELi128ELb0ELb1ELb1EEEEEEEEEvNT_6ParamsE,"",@"SHT_CUDA_INFO"
	.sectionflags	@""
	.align	4


	//----- nvinfo : EIATTR_CUDA_API_VERSION
	.align		4
        /*0000*/ 	.byte	0x04, 0x37
        /*0002*/ 	.short	(.L_786 - .L_785)
.L_785:
        /*0004*/ 	.word	0x00000082


	//----- nvinfo : EIATTR_KPARAM_INFO
	.align		4
.L_786:
        /*0008*/ 	.byte	0x04, 0x17
        /*000a*/ 	.short	(.L_788 - .L_787)
.L_787:
        /*000c*/ 	.word	0x00000000
        /*0010*/ 	.short	0x0000
        /*0012*/ 	.short	0x0000
        /*0014*/ 	.byte	0x00, 0xf0, 0x01, 0x2a


	//----- nvinfo : EIATTR_SPARSE_MMA_MASK
	.align		4
.L_788:
        /*0018*/ 	.byte	0x03, 0x50
        /*001a*/ 	.short	0x0000


	//----- nvinfo : EIATTR_MAXREG_COUNT
	.align		4
        /*001c*/ 	.byte	0x03, 0x1b
        /*001e*/ 	.short	0x0080


	//----- nvinfo : EIATTR_MERCURY_ISA_VERSION
	.align		4
        /*0020*/ 	.byte	0x03, 0x5f
        /*0022*/ 	.short	0x0101


	//----- nvinfo : EIATTR_VRC_CTA_INIT_COUNT
	.align		4
        /*0024*/ 	.byte	0x02, 0x4a
	.zero		1
	.zero		1


	//----- nvinfo : EIATTR_EXIT_INSTR_OFFSETS
	.align		4
        /*0028*/ 	.byte	0x04, 0x1c
        /*002a*/ 	.short	(.L_790 - .L_789)


	//   ....[0]....
.L_789:
        /*002c*/ 	.word	0x00000010


	//----- nvinfo : EIATTR_MAX_THREADS
	.align		4
.L_790:
        /*0030*/ 	.byte	0x04, 0x05
        /*0032*/ 	.short	(.L_792 - .L_791)
.L_791:
        /*0034*/ 	.word	0x00000200
        /*0038*/ 	.word	0x00000001
        /*003c*/ 	.word	0x00000001


	//----- nvinfo : EIATTR_CBANK_PARAM_SIZE
	.align		4
.L_792:
        /*0040*/ 	.byte	0x03, 0x19
        /*0042*/ 	.short	0x0a80


	//----- nvinfo : EIATTR_PARAM_CBANK
	.align		4
        /*0044*/ 	.byte	0x04, 0x0a
        /*0046*/ 	.short	(.L_794 - .L_793)
	.align		4
.L_793:
        /*0048*/ 	.word	index@(.nv.constant0._ZN7cutlass13device_kernelIN5flash11enable_sm90INS1_16FlashAttnFwdSm90INS1_25CollectiveMainloopFwdSm90ILi2EN4cute5tupleIJNS5_1CILi1EEES8_S8_EEENS6_IJNS7_ILi192EEENS7_ILi128EEENS7_ILi64EEEEEELi64ENS_6half_tEfNS_4arch4Sm90ELb1ELb0ELb0ELb0ELb1ELb0ELb0ELb1ELb1ELb1ELb0ELb0EEENS1_21CollectiveEpilogueFwdINS6_IJSA_SC_SB_EEES9_SE_SG_Li384ELb0ELb1ELb0ELb0EEENS1_30DynamicPersistentTileSchedulerILi384ELi128ELb0ELb1ELb1EEEEEEEEEvNT_6ParamsE)
        /*004c*/ 	.short	0x0380
        /*004e*/ 	.short	0x0a80


	//----- nvinfo : EIATTR_SW_WAR
	.align		4
.L_794:
        /*0050*/ 	.byte	0x04, 0x36
        /*0052*/ 	.short	(.L_796 - .L_795)
.L_795:
        /*0054*/ 	.word	0x00000008
.L_796:


//--------------------- .nv.info._ZN7cutlass13device_kernelIN5flash11enable_sm90INS1_16FlashAttnFwdSm90INS1_25CollectiveMainloopFwdSm90ILi2EN4cute5tupleIJNS5_1CILi1EEES8_S8_EEENS6_IJNS7_ILi192EEENS7_ILi128EEENS7_ILi64EEEEEELi64ENS_6half_tEfNS_4arch4Sm90ELb1ELb0ELb0ELb1ELb1ELb0ELb0ELb1ELb1ELb1ELb0ELb0EEENS1_21CollectiveEpilogueFwdINS6_IJSA_SC_SB_EEES9_SE_SG_Li384ELb1ELb1ELb0ELb0EEENS1_36VarlenDynamicPersistentTileSchedulerILi192ELi128ELi384ELi128ELb0ELb1ELb1ELb1ELb1ELb1EEEEEEEEEvNT_6ParamsE --------------------------
	.section	.nv.info._ZN7cutlass13device_kernelIN5flash11enable_sm90INS1_16FlashAttnFwdSm90INS1_25CollectiveMainloopFwdSm90ILi2EN4cute5tupleIJNS5_1CILi1EEES8_S8_EEENS6_IJNS7_ILi192EEENS7_ILi128EEENS7_ILi64EEEEEELi64ENS_6half_tEfNS_4arch4Sm90ELb1ELb0ELb0ELb1ELb1ELb0ELb0ELb1ELb1ELb1ELb0ELb0EEENS1_21CollectiveEpilogueFwdINS6_IJSA_SC_SB_EEES9_SE_SG_Li384ELb1ELb1ELb0ELb0EEENS1_36VarlenDynamicPersistentTileSchedulerILi192ELi128ELi384ELi128ELb0ELb1ELb1ELb1ELb1ELb1EEEEEEEEEvNT_6ParamsE,"",@"SHT_CUDA_INFO"
	.sectionflags	@""
	.align	4


	//----- nvinfo : EIATTR_CUDA_API_VERSION
	.align		4
        /*0000*/ 	.byte	0x04, 0x37
        /*0002*/ 	.short	(.L_798 - .L_797)
.L_797:
        /*0004*/ 	.word	0x00000082


	//----- nvinfo : EIATTR_KPARAM_INFO
	.align		4
.L_798:
        /*0008*/ 	.byte	0x04, 0x17
        /*000a*/ 	.short	(.L_800 - .L_799)
.L_799:
        /*000c*/ 	.word	0x00000000
        /*0010*/ 	.short	0x0000
        /*0012*/ 	.short	0x0000
        /*0014*/ 	.byte	0x00, 0xf0, 0x01, 0x2a


	//----- nvinfo : EIATTR_SPARSE_MMA_MASK
	.align		4
.L_800:
        /*0018*/ 	.byte	0x03, 0x50
        /*001a*/ 	.short	0x0000


	//----- nvinfo : EIATTR_MAXREG_COUNT
	.align		4
        /*001c*/ 	.byte	0x03, 0x1b
        /*001e*/ 	.short	0x0080


	//----- nvinfo : EIATTR_MERCURY_ISA_VERSION
	.align		4
        /*0020*/ 	.byte	0x03, 0x5f
        /*0022*/ 	.short	0x0101


	//----- nvinfo : EIATTR_VRC_CTA_INIT_COUNT
	.align		4
        /*0024*/ 	.byte	0x02, 0x4a
	.zero		1
	.zero		1


	//----- nvinfo : EIATTR_EXIT_INSTR_OFFSETS
	.align		4
        /*0028*/ 	.byte	0x04, 0x1c
        /*002a*/ 	.short	(.L_802 - .L_801)


	//   ....[0]....
.L_801:
        /*002c*/ 	.word	0x00000010


	//----- nvinfo : EIATTR_MAX_THREADS
	.align		4
.L_802:
        /*0030*/ 	.byte	0x04, 0x05
        /*0032*/ 	.short	(.L_804 - .L_803)
.L_803:
        /*0034*/ 	.word	0x00000200
        /*0038*/ 	.word	0x00000001
        /*003c*/ 	.word	0x00000001


	//----- nvinfo : EIATTR_CBANK_PARAM_SIZE
	.align		4
.L_804:
        /*0040*/ 	.byte	0x03, 0x19
        /*0042*/ 	.short	0x0a80


	//----- nvinfo : EIATTR_PARAM_CBANK
	.align		4
        /*0044*/ 	.byte	0x04, 0x0a
        /*0046*/ 	.short	(.L_806 - .L_805)
	.align		4
.L_805:
        /*0048*/ 	.word	index@(.nv.constant0._ZN7cutlass13device_kernelIN5flash11enable_sm90INS1_16FlashAttnFwdSm90INS1_25CollectiveMainloopFwdSm90ILi2EN4cute5tupleIJNS5_1CILi1EEES8_S8_EEENS6_IJNS7_ILi192EEENS7_ILi128EEENS7_ILi64EEEEEELi64ENS_6half_tEfNS_4arch4Sm90ELb1ELb0ELb0ELb1ELb1ELb0ELb0ELb1ELb1ELb1ELb0ELb0EEENS1_21CollectiveEpilogueFwdINS6_IJSA_SC_SB_EEES9_SE_SG_Li384ELb1ELb1ELb0ELb0EEENS1_36VarlenDynamicPersistentTileSchedulerILi192ELi128ELi384ELi128ELb0ELb1ELb1ELb1ELb1ELb1EEEEEEEEEvNT_6ParamsE)
        /*004c*/ 	.short	0x0380
        /*004e*/ 	.short	0x0a80


	//----- nvinfo : EIATTR_SW_WAR
	.align		4
.L_806:
        /*0050*/ 	.byte	0x04, 0x36
        /*0052*/ 	.short	(.L_808 - .L_807)
.L_807:
        /*0054*/ 	.word	0x00000008
.L_808:


//--------------------- .nv.info._ZN7cutlass13device_kernelIN5flash11enable_sm90INS1_16FlashAttnFwdSm90INS1_25CollectiveMainloopFwdSm90ILi2EN4cute5tupleIJNS5_1CILi1EEES8_S8_EEENS6_IJNS7_ILi192EEENS7_ILi128EEENS7_ILi64EEEEEELi64ENS_6half_tEfNS_4arch4Sm90ELb1ELb0ELb0ELb1ELb1ELb1ELb0ELb1ELb1ELb1ELb0ELb0EEENS1_21CollectiveEpilogueFwdINS6_IJSA_SC_SB_EEES9_SE_SG_Li384ELb1ELb1ELb0ELb0EEENS1_36VarlenDynamicPersistentTileSchedulerILi192ELi128ELi384ELi128ELb0ELb1ELb1ELb1ELb1ELb1EEEEEEEEEvNT_6ParamsE --------------------------
	.section	.nv.info._ZN7cutlass13device_kernelIN5flash11enable_sm90INS1_16FlashAttnFwdSm90INS1_25CollectiveMainloopFwdSm90ILi2EN4cute5tupleIJNS5_1CILi1EEES8_S8_EEENS6_IJNS7_ILi192EEENS7_ILi128EEENS7_ILi64EEEEEELi64ENS_6half_tEfNS_4arch4Sm90ELb1ELb0ELb0ELb1ELb1ELb1ELb0ELb1ELb1ELb1ELb0ELb0EEENS1_21CollectiveEpilogueFwdINS6_IJSA_SC_SB_EEES9_SE_SG_Li384ELb1ELb1ELb0ELb0EEENS1_36VarlenDynamicPersistentTileSchedulerILi192ELi128ELi384ELi128ELb0ELb1ELb1ELb1ELb1ELb1EEEEEEEEEvNT_6ParamsE,"",@"SHT_CUDA_INFO"
	.sectionflags	@""
	.align	4


	//----- nvinfo : EIATTR_CUDA_API_VERSION
	.align		4
        /*0000*/ 	.byte	0x04, 0x37
        /*0002*/ 	.short	(.L_810 - .L_809)
.L_809:
        /*0004*/ 	.word	0x00000082


	//----- nvinfo : EIATTR_KPARAM_INFO
	.align		4
.L_810:
        /*0008*/ 	.byte	0x04, 0x17
        /*000a*/ 	.short	(.L_812 - .L_811)
.L_811:
        /*000c*/ 	.word	0x00000000
        /*0010*/ 	.short	0x0000
        /*0012*/ 	.short	0x0000
        /*0014*/ 	.byte	0x00, 0xf0, 0x01, 0x2a


	//----- nvinfo : EIATTR_SPARSE_MMA_MASK
	.align		4
.L_812:
        /*0018*/ 	.byte	0x03, 0x50
        /*001a*/ 	.short	0x0000


	//----- nvinfo : EIATTR_MAXREG_COUNT
	.align		4
        /*001c*/ 	.byte	0x03, 0x1b
        /*001e*/ 	.short	0x0080


	//----- nvinfo : EIATTR_MERCURY_ISA_VERSION
	.align		4
        /*0020*/ 	.byte	0x03, 0x5f
        /*0022*/ 	.short	0x0101


	//----- nvinfo : EIATTR_VRC_CTA_INIT_COUNT
	.align		4
        /*0024*/ 	.byte	0x02, 0x4a
	.zero		1
	.zero		1


	//----- nvinfo : EIATTR_EXIT_INSTR_OFFSETS
	.align		4
        /*0028*/ 	.byte	0x04, 0x1c
        /*002a*/ 	.short	(.L_814 - .L_813)


	//   ....[0]....
.L_813:
        /*002c*/ 	.word	0x00000010


	//----- nvinfo : EIATTR_MAX_THREADS
	.align		4
.L_814:
        /*0030*/ 	.byte	0x04, 0x05
        /*0032*/ 	.short	(.L_816 - .L_815)
.L_815:
        /*0034*/ 	.word	0x00000200
        /*0038*/ 	.word	0x00000001
        /*003c*/ 	.word	0x00000001


	//----- nvinfo : EIATTR_CBANK_PARAM_SIZE
	.align		4
.L_816:
        /*0040*/ 	.byte	0x03, 0x19
        /*0042*/ 	.short	0x0a80


	//----- nvinfo : EIATTR_PARAM_CBANK
	.align		4
        /*0044*/ 	.byte	0x04, 0x0a
        /*0046*/ 	.short	(.L_818 - .L_817)
	.align		4
.L_817:
        /*0048*/ 	.word	index@(.nv.constant0._ZN7cutlass13device_kernelIN5flash11enable_sm90INS1_16FlashAttnFwdSm90INS1_25CollectiveMainloopFwdSm90ILi2EN4cute5tupleIJNS5_1CILi1EEES8_S8_EEENS6_IJNS7_ILi192EEENS7_ILi128EEENS7_ILi64EEEEEELi64ENS_6half_tEfNS_4arch4Sm90ELb1ELb0ELb0ELb1ELb1ELb1ELb0ELb1ELb1ELb1ELb0ELb0EEENS1_21CollectiveEpilogueFwdINS6_IJSA_SC_SB_EEES9_SE_SG_Li384ELb1ELb1ELb0ELb0EEENS1_36VarlenDynamicPersistentTileSchedulerILi192ELi128ELi384ELi128ELb0ELb1ELb1ELb1ELb1ELb1EEEEEEEEEvNT_6ParamsE)
        /*004c*/ 	.short	0x0380
        /*004e*/ 	.short	0x0a80


	//----- nvinfo : EIATTR_SW_WAR
	.align		4
.L_818:
        /*0050*/ 	.byte	0x04, 0x36
        /*0052*/ 	.short	(.L_820 - .L_819)
.L_819:
        /*0054*/ 	.word	0x00000008
.L_820:


//--------------------- .nv.callgraph             --------------------------
	.section	.nv.callgraph,"",@"SHT_CUDA_CALLGRAPH"
	.align	4
	.sectionentsize	8
	.align		4
        /*0000*/ 	.word	0x00000000
	.align		4
        /*0004*/ 	.word	0xffffffff
	.align		4
        /*0008*/ 	.word	0x00000000
	.align		4
        /*000c*/ 	.word	0xfffffffe
	.align		4
        /*0010*/ 	.word	0x00000000
	.align		4
        /*0014*/ 	.word	0xfffffffd
	.align		4
        /*0018*/ 	.word	0x00000000
	.align		4
        /*001c*/ 	.word	0xfffffffc


//--------------------- .nv.constant4             --------------------------
	.section	.nv.constant4,"a",@progbits
	.align	8
	.align		8
.nv.constant4:
        /*0000*/ 	.dword	_ZN72_INTERNAL_a18add8f_36_flash_fwd_hdimall_fp16_paged_sm90_cu_ee213261_38064cuda3std3__45__cpo5beginE
	.align		8
        /*0008*/ 	.dword	_ZN72_INTERNAL_a18add8f_36_flash_fwd_hdimall_fp16_paged_sm90_cu_ee213261_38064cuda3std3__45__cpo3endE
	.align		8
        /*0010*/ 	.dword	_ZN72_INTERNAL_a18add8f_36_flash_fwd_hdimall_fp16_paged_sm90_cu_ee213261_38064cuda3std3__45__cpo6cbeginE
	.align		8
        /*0018*/ 	.dword	_ZN72_INTERNAL_a18add8f_36_flash_fwd_hdimall_fp16_paged_sm90_cu_ee213261_38064cuda3std3__45__cpo4cendE
	.align		8
        /*0020*/ 	.dword	_ZN72_INTERNAL_a18add8f_36_flash_fwd_hdimall_fp16_paged_sm90_cu_ee213261_38064cuda3std3__474_GLOBAL__N__a18add8f_36_flash_fwd_hdimall_fp16_paged_sm90_cu_ee213261_38066ignoreE
	.align		8
        /*0028*/ 	.dword	_ZN72_INTERNAL_a18add8f_36_flash_fwd_hdimall_fp16_paged_sm90_cu_ee213261_38064cuda3std3__419piecewise_constructE
	.align		8
        /*0030*/ 	.dword	_ZN72_INTERNAL_a18add8f_36_flash_fwd_hdimall_fp16_paged_sm90_cu_ee213261_38064cuda3std3__48in_placeE
	.align		8
        /*0038*/ 	.dword	_ZN72_INTERNAL_a18add8f_36_flash_fwd_hdimall_fp16_paged_sm90_cu_ee213261_38064cuda3std6ranges3__45__cpo4swapE
	.align		8
        /*0040*/ 	.dword	_ZN72_INTERNAL_a18add8f_36_flash_fwd_hdimall_fp16_paged_sm90_cu_ee213261_38064cuda3std6ranges3__45__cpo9iter_moveE
	.align		8
        /*0048*/ 	.dword	_ZN72_INTERNAL_a18add8f_36_flash_fwd_hdimall_fp16_paged_sm90_cu_ee213261_38064cute7productE
	.align		8
        /*0050*/ 	.dword	_ZN72_INTERNAL_a18add8f_36_flash_fwd_hdimall_fp16_paged_sm90_cu_ee213261_38064cute1_E


//--------------------- .text._ZN7cutlass13device_kernelIN5flash11enable_sm90INS1_16FlashAttnFwdSm90INS1_25CollectiveMainloopFwdSm90ILi2EN4cute5tupleIJNS5_1CILi1EEES8_S8_EEENS6_IJNS7_ILi128EEENS7_ILi80EEENS7_ILi256EEEEEELi256ENS_6half_tEfNS_4arch4Sm90ELb0ELb0ELb0ELb0ELb1ELb0ELb0ELb1ELb1ELb1ELb0ELb0EEENS1_21CollectiveEpilogueFwdINS6_IJSA_SC_SB_EEES9_SE_SG_Li256ELb0ELb1ELb0ELb0EEENS1_29StaticPersistentTileSchedulerILb0EEEEEEEEEvNT_6ParamsE --------------------------
	.section	.text._ZN7cutlass13device_kernelIN5flash11enable_sm90INS1_16FlashAttnFwdSm90INS1_25CollectiveMainloopFwdSm90ILi2EN4cute5tupleIJNS5_1CILi1EEES8_S8_EEENS6_IJNS7_ILi128EEENS7_ILi80EEENS7_ILi256EEEEEELi256ENS_6half_tEfNS_4arch4Sm90ELb0ELb0ELb0ELb0ELb1ELb0ELb0ELb1ELb1ELb1ELb0ELb0EEENS1_21CollectiveEpilogueFwdINS6_IJSA_SC_SB_EEES9_SE_SG_Li256ELb0ELb1ELb0ELb0EEENS1_29StaticPersistentTileSchedulerILb0EEEEEEEEEvNT_6ParamsE,"ax",@progbits
	.align	128
.text._ZN7cutlass13device_kernelIN5flash11enable_sm90INS1_16FlashAttnFwdSm90INS1_25CollectiveMainloopFwdSm90ILi2EN4cute5tupleIJNS5_1CILi1EEES8_S8_EEENS6_IJNS7_ILi128EEENS7_ILi80EEENS7_ILi256EEEEEELi256ENS_6half_tEfNS_4arch4Sm90ELb0ELb0ELb0ELb0ELb1ELb0ELb0ELb1ELb1ELb1ELb0ELb0EEENS1_21CollectiveEpilogueFwdINS6_IJSA_SC_SB_EEES9_SE_SG_Li256ELb0ELb1ELb0ELb0EEENS1_29StaticPersistentTileSchedulerILb0EEEEEEEEEvNT_6ParamsE:
        .type           _ZN7cutlass13device_kernelIN5flash11enable_sm90INS1_16FlashAttnFwdSm90INS1_25CollectiveMainloopFwdSm90ILi2EN4cute5tupleIJNS5_1CILi1EEES8_S8_EEENS6_IJNS7_ILi128EEENS7_ILi80EEENS7_ILi256EEEEEELi256ENS_6half_tEfNS_4arch4Sm90ELb0ELb0ELb0ELb0ELb1ELb0ELb0ELb1ELb1ELb1ELb0ELb0EEENS1_21CollectiveEpilogueFwdINS6_IJSA_SC_SB_EEES9_SE_SG_Li256ELb0ELb1ELb0ELb0EEENS1_29StaticPersistentTileSchedulerILb0EEEEEEEEEvNT_6ParamsE,@function
        .size           _ZN7cutlass13device_kernelIN5flash11enable_sm90INS1_16FlashAttnFwdSm90INS1_25CollectiveMainloopFwdSm90ILi2EN4cute5tupleIJNS5_1CILi1EEES8_S8_EEENS6_IJNS7_ILi128EEENS7_ILi80EEENS7_ILi256EEEEEELi256ENS_6half_tEfNS_4arch4Sm90ELb0ELb0ELb0ELb0ELb1ELb0ELb0ELb1ELb1ELb1ELb0ELb0EEENS1_21CollectiveEpilogueFwdINS6_IJSA_SC_SB_EEES9_SE_SG_Li256ELb0ELb1ELb0ELb0EEENS1_29StaticPersistentTileSchedulerILb0EEEEEEEEEvNT_6ParamsE,(.L_x_45 - _ZN7cutlass13device_kernelIN5flash11enable_sm90INS1_16FlashAttnFwdSm90INS1_25CollectiveMainloopFwdSm90ILi2EN4cute5tupleIJNS5_1CILi1EEES8_S8_EEENS6_IJNS7_ILi128EEENS7_ILi80EEENS7_ILi256EEEEEELi256ENS_6half_tEfNS_4arch4Sm90ELb0ELb0ELb0ELb0ELb1ELb0ELb0ELb1ELb1ELb1ELb0ELb0EEENS1_21CollectiveEpilogueFwdINS6_IJSA_SC_SB_EEES9_SE_SG_Li256ELb0ELb1ELb0ELb0EEENS1_29StaticPersistentTileSchedulerILb0EEEEEEEEEvNT_6ParamsE)
        .other          _ZN7cutlass13device_kernelIN5flash11enable_sm90INS1_16FlashAttnFwdSm90INS1_25CollectiveMainloopFwdSm90ILi2EN4cute5tupleIJNS5_1CILi1EEES8_S8_EEENS6_IJNS7_ILi128EEENS7_ILi80EEENS7_ILi256EEEEEELi256ENS_6half_tEfNS_4arch4Sm90ELb0ELb0ELb0ELb0ELb1ELb0ELb0ELb1ELb1ELb1ELb0ELb0EEENS1_21CollectiveEpilogueFwdINS6_IJSA_SC_SB_EEES9_SE_SG_Li256ELb0ELb1ELb0ELb0EEENS1_29StaticPersistentTileSchedulerILb0EEEEEEEEEvNT_6ParamsE,@"STO_CUDA_ENTRY STV_DEFAULT"
_ZN7cutlass13device_kernelIN5flash11enable_sm90INS1_16FlashAttnFwdSm90INS1_25CollectiveMainloopFwdSm90ILi2EN4cute5tupleIJNS5_1CILi1EEES8_S8_EEENS6_IJNS7_ILi128EEENS7_ILi80EEENS7_ILi256EEEEEELi256ENS_6half_tEfNS_4arch4Sm90ELb0ELb0ELb0ELb0ELb1ELb0ELb0ELb1ELb1ELb1ELb0ELb0EEENS1_21CollectiveEpilogueFwdINS6_IJSA_SC_SB_EEES9_SE_SG_Li256ELb0ELb1ELb0ELb0EEENS1_29StaticPersistentTileSchedulerILb0EEEEEEEEEvNT_6ParamsE:
[----:B------:R-:W-:Y:S01]  /*0000*/  LDC R1, c[0x0][0x37c] ;  /* 0x0000df00ff017b82 */ /* 0x000fe20000000800 */
[----:B------:R-:W-:Y:S05]  /*0010*/  EXIT ;  /* 0x000000000000794d */ /* 0x000fea0003800000 */
.L_x_0:
[----:B------:R-:W-:-:S00]  /*0020*/  BRA `(.L_x_0) ;  /* 0xfffffffc00fc7947 */ /* 0x000fc0000383ffff */
[----:B------:R-:W-:-:S00]  /*0030*/  NOP ;  /* 0x0000000000007918 */ /* 0x000fc00000000000 */
        /* <DEDUP_REMOVED lines=12> */
.L_x_45:


//--------------------- .text._ZN7cutlass13device_kernelIN5flash11enable_sm90INS1_16FlashAttnFwdSm90INS1_25CollectiveMainloopFwdSm90ILi2EN4cute5tupleIJNS5_1CILi1EEES8_S8_EEENS6_IJNS7_ILi128EEENS7_ILi80EEENS7_ILi256EEEEEELi256ENS_6half_tEfNS_4arch4Sm90ELb0ELb0ELb0ELb1ELb1ELb0ELb0ELb1ELb1ELb1ELb0ELb0EEENS1_21CollectiveEpilogueFwdINS6_IJSA_SC_SB_EEES9_SE_SG_Li256ELb1ELb1ELb0ELb0EEENS1_36VarlenDynamicPersistentTileSchedulerILi128ELi80ELi256ELi128ELb0ELb1ELb1ELb0ELb1ELb1EEEEEEEEEvNT_6ParamsE --------------------------
	.section	.text._ZN7cutlass13device_kernelIN5flash11enable_sm90INS1_16FlashAttnFwdSm90INS1_25CollectiveMainloopFwdSm90ILi2EN4cute5tupleIJNS5_1CILi1EEES8_S8_EEENS6_IJNS7_ILi128EEENS7_ILi80EEENS7_ILi256EEEEEELi256ENS_6half_tEfNS_4arch4Sm90ELb0ELb0ELb0ELb1ELb1ELb0ELb0ELb1ELb1ELb1ELb0ELb0EEENS1_21CollectiveEpilogueFwdINS6_IJSA_SC_SB_EEES9_SE_SG_Li256ELb1ELb1ELb0ELb0EEENS1_36VarlenDynamicPersistentTileSchedulerILi128ELi80ELi256ELi128ELb0ELb1ELb1ELb0ELb1ELb1EEEEEEEEEvNT_6ParamsE,"ax",@progbits
	.align	128
.text._ZN7cutlass13device_kernelIN5flash11enable_sm90INS1_16FlashAttnFwdSm90INS1_25CollectiveMainloopFwdSm90ILi2EN4cute5tupleIJNS5_1CILi1EEES8_S8_EEENS6_IJNS7_ILi128EEENS7_ILi80EEENS7_ILi256EEEEEELi256ENS_6half_tEfNS_4arch4Sm90ELb0ELb0ELb0ELb1ELb1ELb0ELb0ELb1ELb1ELb1ELb0ELb0EEENS1_21CollectiveEpilogueFwdINS6_IJSA_SC_SB_EEES9_SE_SG_Li256ELb1ELb1ELb0ELb0EEENS1_36VarlenDynamicPersistentTileSchedulerILi128ELi80ELi256ELi128ELb0ELb1ELb1ELb0ELb1ELb1EEEEEEEEEvNT_6ParamsE:
        .type           _ZN7cutlass13device_kernelIN5flash11enable_sm90INS1_16FlashAttnFwdSm90INS1_25CollectiveMainloopFwdSm90ILi2EN4cute5tupleIJNS5_1CILi1EEES8_S8_EEENS6_IJNS7_ILi128EEENS7_ILi80EEENS7_ILi256EEEEEELi256ENS_6half_tEfNS_4arch4Sm90ELb0ELb0ELb0ELb1ELb1ELb0ELb0ELb1ELb1ELb1ELb0ELb0EEENS1_21CollectiveEpilogueFwdINS6_IJSA_SC_SB_EEES9_SE_SG_Li256ELb1ELb1ELb0ELb0EEENS1_36VarlenDynamicPersistentTileSchedulerILi128ELi80ELi256ELi128ELb0ELb1ELb1ELb0ELb1ELb1EEEEEEEEEvNT_6ParamsE,@function
        .size           _ZN7cutlass13device_kernelIN5flash11enable_sm90INS1_16FlashAttnFwdSm90INS1_25CollectiveMainloopFwdSm90ILi2EN4cute5tupleIJNS5_1CILi1EEES8_S8_EEENS6_IJNS7_ILi128EEENS7_ILi80EEENS7_ILi256EEEEEELi256ENS_6half_tEfNS_4arch4Sm90ELb0ELb0ELb0ELb1ELb1ELb0ELb0ELb1ELb1ELb1ELb0ELb0EEENS1_21CollectiveEpilogueFwdINS6_IJSA_SC_SB_EEES9_SE_SG_Li256ELb1ELb1ELb0ELb0EEENS1_36VarlenDynamicPersistentTileSchedulerILi128ELi80ELi256ELi128ELb0ELb1ELb1ELb0ELb1ELb1EEEEEEEEEvNT_6ParamsE,(.L_x_46 - _ZN7cutlass13device_kernelIN5flash11enable_sm90INS1_16FlashAttnFwdSm90INS1_25CollectiveMainloopFwdSm90ILi2EN4cute5tupleIJNS5_1CILi1EEES8_S8_EEENS6_IJNS7_ILi128EEENS7_ILi80EEENS7_ILi256EEEEEELi256ENS_6half_tEfNS_4arch4Sm90ELb0ELb0ELb0ELb1ELb1ELb0ELb0ELb1ELb1ELb1ELb0ELb0EEENS1_21CollectiveEpilogueFwdINS6_IJSA_SC_SB_EEES9_SE_SG_Li256ELb1ELb1ELb0ELb0EEENS1_36VarlenDynamicPersistentTileSchedulerILi128ELi80ELi256ELi128ELb0ELb1ELb1ELb0ELb1ELb1EEEEEEEEEvNT_6ParamsE)
        .other          _ZN7cutlass13device_kernelIN5flash11enable_sm90INS1_16FlashAttnFwdSm90INS1_25CollectiveMainloopFwdSm90ILi2EN4cute5tupleIJNS5_1CILi1EEES8_S8_EEENS6_IJNS7_ILi128EEENS7_ILi80EEENS7_ILi256EEEEEELi256ENS_6half_tEfNS_4arch4Sm90ELb0ELb0ELb0ELb1ELb1ELb0ELb0ELb1ELb1ELb1ELb0ELb0EEENS1_21CollectiveEpilogueFwdINS6_IJSA_SC_SB_EEES9_SE_SG_Li256ELb1ELb1ELb0ELb0EEENS1_36VarlenDynamicPersistentTileSchedulerILi128ELi80ELi256ELi128ELb0ELb1ELb1ELb0ELb1ELb1EEEEEEEEEvNT_6ParamsE,@"STO_CUDA_ENTRY STV_DEFAULT"
_ZN7cutlass13device_kernelIN5flash11enable_sm90INS1_16FlashAttnFwdSm90INS1_25CollectiveMainloopFwdSm90ILi2EN4cute5tupleIJNS5_1CILi1EEES8_S8_EEENS6_IJNS7_ILi128EEENS7_ILi80EEENS7_ILi256EEEEEELi256ENS_6half_tEfNS_4arch4Sm90ELb0ELb0ELb0ELb1ELb1ELb0ELb0ELb1ELb1ELb1ELb0ELb0EEENS1_21CollectiveEpilogueFwdINS6_IJSA_SC_SB_EEES9_SE_SG_Li256ELb1ELb1ELb0ELb0EEENS1_36VarlenDynamicPersistentTileSchedulerILi128ELi80ELi256ELi128ELb0ELb1ELb1ELb0ELb1ELb1EEEEEEEEEvNT_6ParamsE:
[----:B------:R-:W-:Y:S01]  /*0000*/  LDC R1, c[0x0][0x37c] ;  /* 0x0000df00ff017b82 */ /* 0x000fe20000000800 */
[----:B------:R-:W-:Y:S05]  /*0010*/  EXIT ;  /* 0x000000000000794d */ /* 0x000fea0003800000 */
.L_x_1:
        /* <DEDUP_REMOVED lines=14> */
.L_x_46:


//--------------------- .text._ZN7cutlass13device_kernelIN5flash11enable_sm90INS1_16FlashAttnFwdSm90INS1_25CollectiveMainloopFwdSm90ILi2EN4cute5tupleIJNS5_1CILi1EEES8_S8_EEENS6_IJNS7_ILi128EEENS7_ILi80EEENS7_ILi256EEEEEELi256ENS_6half_tEfNS_4arch4Sm90ELb0ELb0ELb0ELb1ELb1ELb1ELb0ELb1ELb1ELb1ELb0ELb0EEENS1_21CollectiveEpilogueFwdINS6_IJSA_SC_SB_EEES9_SE_SG_Li256ELb1ELb1ELb0ELb0EEENS1_36VarlenDynamicPersistentTileSchedulerILi128ELi80ELi256ELi128ELb0ELb1ELb1ELb0ELb1ELb1EEEEEEEEEvNT_6ParamsE --------------------------
	.section	.text._ZN7cutlass13device_kernelIN5flash11enable_sm90INS1_16FlashAttnFwdSm90INS1_25CollectiveMainloopFwdSm90ILi2EN4cute5tupleIJNS5_1CILi1EEES8_S8_EEENS6_IJNS7_ILi128EEENS7_ILi80EEENS7_ILi256EEEEEELi256ENS_6half_tEfNS_4arch4Sm90ELb0ELb0ELb0ELb1ELb1ELb1ELb0ELb1ELb1ELb1ELb0ELb0EEENS1_21CollectiveEpilogueFwdINS6_IJSA_SC_SB_EEES9_SE_SG_Li256ELb1ELb1ELb0ELb0EEENS1_36VarlenDynamicPersistentTileSchedulerILi128ELi80ELi256ELi128ELb0ELb1ELb1ELb0ELb1ELb1EEEEEEEEEvNT_6ParamsE,"ax",@progbits
	.align	128
.text._ZN7cutlass13device_kernelIN5flash11enable_sm90INS1_16FlashAttnFwdSm90INS1_25CollectiveMainloopFwdSm90ILi2EN4cute5tupleIJNS5_1CILi1EEES8_S8_EEENS6_IJNS7_ILi128EEENS7_ILi80EEENS7_ILi256EEEEEELi256ENS_6half_tEfNS_4arch4Sm90ELb0ELb0ELb0ELb1ELb1ELb1ELb0ELb1ELb1ELb1ELb0ELb0EEENS1_21CollectiveEpilogueFwdINS6_IJSA_SC_SB_EEES9_SE_SG_Li256ELb1ELb1ELb0ELb0EEENS1_36VarlenDynamicPersistentTileSchedulerILi128ELi80ELi256ELi128ELb0ELb1ELb1ELb0ELb1ELb1EEEEEEEEEvNT_6ParamsE:
        .type           _ZN7cutlass13device_kernelIN5flash11enable_sm90INS1_16FlashAttnFwdSm90INS1_25CollectiveMainloopFwdSm90ILi2EN4cute5tupleIJNS5_1CILi1EEES8_S8_EEENS6_IJNS7_ILi128EEENS7_ILi80EEENS7_ILi256EEEEEELi256ENS_6half_tEfNS_4arch4Sm90ELb0ELb0ELb0ELb1ELb1ELb1ELb0ELb1ELb1ELb1ELb0ELb0EEENS1_21CollectiveEpilogueFwdINS6_IJSA_SC_SB_EEES9_SE_SG_Li256ELb1ELb1ELb0ELb0EEENS1_36VarlenDynamicPersistentTileSchedulerILi128ELi80ELi256ELi128ELb0ELb1ELb1ELb0ELb1ELb1EEEEEEEEEvNT_6ParamsE,@function
        .size           _ZN7cutlass13device_kernelIN5flash11enable_sm90INS1_16FlashAttnFwdSm90INS1_25CollectiveMainloopFwdSm90ILi2EN4cute5tupleIJNS5_1CILi1EEES8_S8_EEENS6_IJNS7_ILi128EEENS7_ILi80EEENS7_ILi256EEEEEELi256ENS_6half_tEfNS_4arch4Sm90ELb0ELb0ELb0ELb1ELb1ELb1ELb0ELb1ELb1ELb1ELb0ELb0EEENS1_21CollectiveEpilogueFwdINS6_IJSA_SC_SB_EEES9_SE_SG_Li256ELb1ELb1ELb0ELb0EEENS1_36VarlenDynamicPersistentTileSchedulerILi128ELi80ELi256ELi128ELb0ELb1ELb1ELb0ELb1ELb1EEEEEEEEEvNT_6ParamsE,(.L_x_47 - _ZN7cutlass13device_kernelIN5flash11enable_sm90INS1_16FlashAttnFwdSm90INS1_25CollectiveMainloopFwdSm90ILi2EN4cute5tupleIJNS5_1CILi1EEES8_S8_EEENS6_IJNS7_ILi128EEENS7_ILi80EEENS7_ILi256EEEEEELi256ENS_6half_tEfNS_4arch4Sm90ELb0ELb0ELb0ELb1ELb1ELb1ELb0ELb1ELb1ELb1ELb0ELb0EEENS1_21CollectiveEpilogueFwdINS6_IJSA_SC_SB_EEES9_SE_SG_Li256ELb1ELb1ELb0ELb0EEENS1_36VarlenDynamicPersistentTileSchedulerILi128ELi80ELi256ELi128ELb0ELb1ELb1ELb0ELb1ELb1EEEEEEEEEvNT_6ParamsE)
        .other          _ZN7cutlass13device_kernelIN5flash11enable_sm90INS1_16FlashAttnFwdSm90INS1_25CollectiveMainloopFwdSm90ILi2EN4cute5tupleIJNS5_1CILi1EEES8_S8_EEENS6_IJNS7_ILi128EEENS7_ILi80EEENS7_ILi256EEEEEELi256ENS_6half_tEfNS_4arch4Sm90ELb0ELb0ELb0ELb1ELb1ELb1ELb0ELb1ELb1ELb1ELb0ELb0EEENS1_21CollectiveEpilogueFwdINS6_IJSA_SC_SB_EEES9_SE_SG_Li256ELb1ELb1ELb0ELb0EEENS1_36VarlenDynamicPersistentTileSchedulerILi128ELi80ELi256ELi128ELb0ELb1ELb1ELb0ELb1ELb1EEEEEEEEEvNT_6ParamsE,@"STO_CUDA_ENTRY STV_DEFAULT"
_ZN7cutlass13device_kernelIN5flash11enable_sm90INS1_16FlashAttnFwdSm90INS1_25CollectiveMainloopFwdSm90ILi2EN4cute5tupleIJNS5_1CILi1EEES8_S8_EEENS6_IJNS7_ILi128EEENS7_ILi80EEENS7_ILi256EEEEEELi256ENS_6half_tEfNS_4arch4Sm90ELb0ELb0ELb0ELb1ELb1ELb1ELb0ELb1ELb1ELb1ELb0ELb0EEENS1_21CollectiveEpilogueFwdINS6_IJSA_SC_SB_EEES9_SE_SG_Li256ELb1ELb1ELb0ELb0EEENS1_36VarlenDynamicPersistentTileSchedulerILi128ELi80ELi256ELi128ELb0ELb1ELb1ELb0ELb1ELb1EEEEEEEEEvNT_6ParamsE:
[----:B------:R-:W-:Y:S01]  /*0000*/  LDC R1, c[0x0][0x37c] ;  /* 0x0000df00ff017b82 */ /* 0x000fe20000000800 */
[----:B------:R-:W-:Y:S05]  /*0010*/  EXIT ;  /* 0x000000000000794d */ /* 0x000fea0003800000 */
.L_x_2:
        /* <DEDUP_REMOVED lines=14> */
.L_x_47:


//--------------------- .text._ZN7cutlass13device_kernelIN5flash11enable_sm90INS1_16FlashAttnFwdSm90INS1_25CollectiveMainloopFwdSm90ILi2EN4cute5tupleIJNS5_1CILi1EEES8_S8_EEENS6_IJNS7_ILi128EEENS7_ILi64EEENS7_ILi256EEEEEELi256ENS_6half_tEfNS_4arch4Sm90ELb0ELb1ELb0ELb0ELb1ELb0ELb0ELb1ELb1ELb1ELb0ELb0EEENS1_21CollectiveEpilogueFwdINS6_IJSA_SC_SB_EEES9_SE_SG_Li256ELb0ELb1ELb0ELb0EEENS1_30DynamicPersistentTileSchedulerILi256ELi128ELb0ELb1ELb1EEEEEEEEEvNT_6ParamsE --------------------------
	.section	.text._ZN7cutlass13device_kernelIN5flash11enable_sm90INS1_16FlashAttnFwdSm90INS1_25CollectiveMainloopFwdSm90ILi2EN4cute5tupleIJNS5_1CILi1EEES8_S8_EEENS6_IJNS7_ILi128EEENS7_ILi64EEENS7_ILi256EEEEEELi256ENS_6half_tEfNS_4arch4Sm90ELb0ELb1ELb0ELb0ELb1ELb0ELb0ELb1ELb1ELb1ELb0ELb0EEENS1_21CollectiveEpilogueFwdINS6_IJSA_SC_SB_EEES9_SE_SG_Li256ELb0ELb1ELb0ELb0EEENS1_30DynamicPersistentTileSchedulerILi256ELi128ELb0ELb1ELb1EEEEEEEEEvNT_6ParamsE,"ax",@progbits
	.align	128
.text._ZN7cutlass13device_kernelIN5flash11enable_sm90INS1_16FlashAttnFwdSm90INS1_25CollectiveMainloopFwdSm90ILi2EN4cute5tupleIJNS5_1CILi1EEES8_S8_EEENS6_IJNS7_ILi128EEENS7_ILi64EEENS7_ILi256EEEEEELi256ENS_6half_tEfNS_4arch4Sm90ELb0ELb1ELb0ELb0ELb1ELb0ELb0ELb1ELb1ELb1ELb0ELb0EEENS1_21CollectiveEpilogueFwdINS6_IJSA_SC_SB_EEES9_SE_SG_Li256ELb0ELb1ELb0ELb0EEENS1_30DynamicPersistentTileSchedulerILi256ELi128ELb0ELb1ELb1EEEEEEEEEvNT_6ParamsE:
        .type           _ZN7cutlass13device_kernelIN5flash11enable_sm90INS1_16FlashAttnFwdSm90INS1_25CollectiveMainloopFwdSm90ILi2EN4cute5tupleIJNS5_1CILi1EEES8_S8_EEENS6_IJNS7_ILi128EEENS7_ILi64EEENS7_ILi256EEEEEELi256ENS_6half_tEfNS_4arch4Sm90ELb0ELb1ELb0ELb0ELb1ELb0ELb0ELb1ELb1ELb1ELb0ELb0EEENS1_21CollectiveEpilogueFwdINS6_IJSA_SC_SB_EEES9_SE_SG_Li256ELb0ELb1ELb0ELb0EEENS1_30DynamicPersistentTileSchedulerILi256ELi128ELb0ELb1ELb1EEEEEEEEEvNT_6ParamsE,@function
        .size           _ZN7cutlass13device_kernelIN5flash11enable_sm90INS1_16FlashAttnFwdSm90INS1_25CollectiveMainloopFwdSm90ILi2EN4cute5tupleIJNS5_1CILi1EEES8_S8_EEENS6_IJNS7_ILi128EEENS7_ILi64EEENS7_ILi256EEEEEELi256ENS_6half_tEfNS_4arch4Sm90ELb0ELb1ELb0ELb0ELb1ELb0ELb0ELb1ELb1ELb1ELb0ELb0EEENS1_21CollectiveEpilogueFwdINS6_IJSA_SC_SB_EEES9_SE_SG_Li256ELb0ELb1ELb0ELb0EEENS1_30DynamicPersistentTileSchedulerILi256ELi128ELb0ELb1ELb1EEEEEEEEEvNT_6ParamsE,(.L_x_48 - _ZN7cutlass13device_kernelIN5flash11enable_sm90INS1_16FlashAttnFwdSm90INS1_25CollectiveMainloopFwdSm90ILi2EN4cute5tupleIJNS5_1CILi1EEES8_S8_EEENS6_IJNS7_ILi128EEENS7_ILi64EEENS7_ILi256EEEEEELi256ENS_6half_tEfNS_4arch4Sm90ELb0ELb1ELb0ELb0ELb1ELb0ELb0ELb1ELb1ELb1ELb0ELb0EEENS1_21CollectiveEpilogueFwdINS6_IJSA_SC_SB_EEES9_SE_SG_Li256ELb0ELb1ELb0ELb0EEENS1_30DynamicPersistentTileSchedulerILi256ELi128ELb0ELb1ELb1EEEEEEEEEvNT_6ParamsE)
        .other          _ZN7cutlass13device_kernelIN5flash11enable_sm90INS1_16FlashAttnFwdSm90INS1_25CollectiveMainloopFwdSm90ILi2EN4cute5tupleIJNS5_1CILi1EEES8_S8_EEENS6_IJNS7_ILi128EEENS7_ILi64EEENS7_ILi256EEEEEELi256ENS_6half_tEfNS_4arch4Sm90ELb0ELb1ELb0ELb0ELb1ELb0ELb0ELb1ELb1ELb1ELb0ELb0EEENS1_21CollectiveEpilogueFwdINS6_IJSA_SC_SB_EEES9_SE_SG_Li256ELb0ELb1ELb0ELb0EEENS1_30DynamicPersistentTileSchedulerILi256ELi128ELb0ELb1ELb1EEEEEEEEEvNT_6ParamsE,@"STO_CUDA_ENTRY STV_DEFAULT"
_ZN7cutlass13device_kernelIN5flash11enable_sm90INS1_16FlashAttnFwdSm90INS1_25CollectiveMainloopFwdSm90ILi2EN4cute5tupleIJNS5_1CILi1EEES8_S8_EEENS6_IJNS7_ILi128EEENS7_ILi64EEENS7_ILi256EEEEEELi256ENS_6half_tEfNS_4arch4Sm90ELb0ELb1ELb0ELb0ELb1ELb0ELb0ELb1ELb1ELb1ELb0ELb0EEENS1_21CollectiveEpilogueFwdINS6_IJSA_SC_SB_EEES9_SE_SG_Li256ELb0ELb1ELb0ELb0EEENS1_30DynamicPersistentTileSchedulerILi256ELi128ELb0ELb1ELb1EEEEEEEEEvNT_6ParamsE:
[----:B------:R-:W-:Y:S01]  /*0000*/  LDC R1, c[0x0][0x37c] ;  /* 0x0000df00ff017b82 */ /* 0x000fe20000000800 */
[----:B------:R-:W-:Y:S05]  /*0010*/  EXIT ;  /* 0x000000000000794d */ /* 0x000fea0003800000 */
.L_x_3:
        /* <DEDUP_REMOVED lines=14> */
.L_x_48:


//--------------------- .text._ZN7cutlass13device_kernelIN5flash11enable_sm90INS1_16FlashAttnFwdSm90INS1_25CollectiveMainloopFwdSm90ILi2EN4cute5tupleIJNS5_1CILi1EEES8_S8_EEENS6_IJNS7_ILi128EEENS7_ILi64EEENS7_ILi256EEEEEELi256ENS_6half_tEfNS_4arch4Sm90ELb0ELb1ELb0ELb1ELb1ELb0ELb0ELb1ELb1ELb1ELb0ELb0EEENS1_21CollectiveEpilogueFwdINS6_IJSA_SC_SB_EEES9_SE_SG_Li256ELb1ELb1ELb0ELb0EEENS1_36VarlenDynamicPersistentTileSchedulerILi128ELi64ELi256ELi128ELb0ELb1ELb1ELb1ELb0ELb1EEEEEEEEEvNT_6ParamsE --------------------------
	.section	.text._ZN7cutlass13device_kernelIN5flash11enable_sm90INS1_16FlashAttnFwdSm90INS1_25CollectiveMainloopFwdSm90ILi2EN4cute5tupleIJNS5_1CILi1EEES8_S8_EEENS6_IJNS7_ILi128EEENS7_ILi64EEENS7_ILi256EEEEEELi256ENS_6half_tEfNS_4arch4Sm90ELb0ELb1ELb0ELb1ELb1ELb0ELb0ELb1ELb1ELb1ELb0ELb0EEENS1_21CollectiveEpilogueFwdINS6_IJSA_SC_SB_EEES9_SE_SG_Li256ELb1ELb1ELb0ELb0EEENS1_36VarlenDynamicPersistentTileSchedulerILi128ELi64ELi256ELi128ELb0ELb1ELb1ELb1ELb0ELb1EEEEEEEEEvNT_6ParamsE,"ax",@progbits
	.align	128
.text._ZN7cutlass13device_kernelIN5flash11enable_sm90INS1_16FlashAttnFwdSm90INS1_25CollectiveMainloopFwdSm90ILi2EN4cute5tupleIJNS5_1CILi1EEES8_S8_EEENS6_IJNS7_ILi128EEENS7_ILi64EEENS7_ILi256EEEEEELi256ENS_6half_tEfNS_4arch4Sm90ELb0ELb1ELb0ELb1ELb1ELb0ELb0ELb1ELb1ELb1ELb0ELb0EEENS1_21CollectiveEpilogueFwdINS6_IJSA_SC_SB_EEES9_SE_SG_Li256ELb1ELb1ELb0ELb0EEENS1_36VarlenDynamicPersistentTileSchedulerILi128ELi64ELi256ELi128ELb0ELb1ELb1ELb1ELb0ELb1EEEEEEEEEvNT_6ParamsE:
        .type           _ZN7cutlass13device_kernelIN5flash11enable_sm90INS1_16FlashAttnFwdSm90INS1_25CollectiveMainloopFwdSm90ILi2EN4cute5tupleIJNS5_1CILi1EEES8_S8_EEENS6_IJNS7_ILi128EEENS7_ILi64EEENS7_ILi256EEEEEELi256ENS_6half_tEfNS_4arch4Sm90ELb0ELb1ELb0ELb1ELb1ELb0ELb0ELb1ELb1ELb1ELb0ELb0EEENS1_21CollectiveEpilogueFwdINS6_IJSA_SC_SB_EEES9_SE_SG_Li256ELb1ELb1ELb0ELb0EEENS1_36VarlenDynamicPersistentTileSchedulerILi128ELi64ELi256ELi128ELb0ELb1ELb1ELb1ELb0ELb1EEEEEEEEEvNT_6ParamsE,@function
        .size           _ZN7cutlass13device_kernelIN5flash11enable_sm90INS1_16FlashAttnFwdSm90INS1_25CollectiveMainloopFwdSm90ILi2EN4cute5tupleIJNS5_1CILi1EEES8_S8_EEENS6_IJNS7_ILi128EEENS7_ILi64EEENS7_ILi256EEEEEELi256ENS_6half_tEfNS_4arch4Sm90ELb0ELb1ELb0ELb1ELb1ELb0ELb0ELb1ELb1ELb1ELb0ELb0EEENS1_21CollectiveEpilogueFwdINS6_IJSA_SC_SB_EEES9_SE_SG_Li256ELb1ELb1ELb0ELb0EEENS1_36VarlenDynamicPersistentTileSchedulerILi128ELi64ELi256ELi128ELb0ELb1ELb1ELb1ELb0ELb1EEEEEEEEEvNT_6ParamsE,(.L_x_49 - _ZN7cutlass13device_kernelIN5flash11enable_sm90INS1_16FlashAttnFwdSm90INS1_25CollectiveMainloopFwdSm90ILi2EN4cute5tupleIJNS5_1CILi1EEES8_S8_EEENS6_IJNS7_ILi128EEENS7_ILi64EEENS7_ILi256EEEEEELi256ENS_6half_tEfNS_4arch4Sm90ELb0ELb1ELb0ELb1ELb1ELb0ELb0ELb1ELb1ELb1ELb0ELb0EEENS1_21CollectiveEpilogueFwdINS6_IJSA_SC_SB_EEES9_SE_SG_Li256ELb1ELb1ELb0ELb0EEENS1_36VarlenDynamicPersistentTileSchedulerILi128ELi64ELi256ELi128ELb0ELb1ELb1ELb1ELb0ELb1EEEEEEEEEvNT_6ParamsE)
        .other          _ZN7cutlass13device_kernelIN5flash11enable_sm90INS1_16FlashAttnFwdSm90INS1_25CollectiveMainloopFwdSm90ILi2EN4cute5tupleIJNS5_1CILi1EEES8_S8_EEENS6_IJNS7_ILi128EEENS7_ILi64EEENS7_ILi256EEEEEELi256ENS_6half_tEfNS_4arch4Sm90ELb0ELb1ELb0ELb1ELb1ELb0ELb0ELb1ELb1ELb1ELb0ELb0EEENS1_21CollectiveEpilogueFwdINS6_IJSA_SC_SB_EEES9_SE_SG_Li256ELb1ELb1ELb0ELb0EEENS1_36VarlenDynamicPersistentTileSchedulerILi128ELi64ELi256ELi128ELb0ELb1ELb1ELb1ELb0ELb1EEEEEEEEEvNT_6ParamsE,@"STO_CUDA_ENTRY STV_DEFAULT"
_ZN7cutlass13device_kernelIN5flash11enable_sm90INS1_16FlashAttnFwdSm90INS1_25CollectiveMainloopFwdSm90ILi2EN4cute5tupleIJNS5_1CILi1EEES8_S8_EEENS6_IJNS7_ILi128EEENS7_ILi64EEENS7_ILi256EEEEEELi256ENS_6half_tEfNS_4arch4Sm90ELb0ELb1ELb0ELb1ELb1ELb0ELb0ELb1ELb1ELb1ELb0ELb0EEENS1_21CollectiveEpilogueFwdINS6_IJSA_SC_SB_EEES9_SE_SG_Li256ELb1ELb1ELb0ELb0EEENS1_36VarlenDynamicPersistentTileSchedulerILi128ELi64ELi256ELi128ELb0ELb1ELb1ELb1ELb0ELb1EEEEEEEEEvNT_6ParamsE:
[----:B------:R-:W-:Y:S01]  /*0000*/  LDC R1, c[0x0][0x37c] ;  /* 0x0000df00ff017b82 */ /* 0x000fe20000000800 */
[----:B------:R-:W-:Y:S05]  /*0010*/  EXIT ;  /* 0x000000000000794d */ /* 0x000fea0003800000 */
.L_x_4:
        /* <DEDUP_REMOVED lines=14> */
.L_x_49:


//--------------------- .text._ZN7cutlass13device_kernelIN5flash11enable_sm90INS1_16FlashAttnFwdSm90INS1_25CollectiveMainloopFwdSm90ILi2EN4cute5tupleIJNS5_1CILi1EEES8_S8_EEENS6_IJNS7_ILi128EEENS7_ILi64EEENS7_ILi256EEEEEELi256ENS_6half_tEfNS_4arch4Sm90ELb0ELb1ELb0ELb1ELb1ELb1ELb0ELb1ELb1ELb1ELb0ELb0EEENS1_21CollectiveEpilogueFwdINS6_IJSA_SC_SB_EEES9_SE_SG_Li256ELb1ELb1ELb0ELb0EEENS1_36VarlenDynamicPersistentTileSchedulerILi128ELi64ELi256ELi128ELb0ELb1ELb1ELb1ELb0ELb1EEEEEEEEEvNT_6ParamsE --------------------------
	.section	.text._ZN7cutlass13device_kernelIN5flash11enable_sm90INS1_16FlashAttnFwdSm90INS1_25CollectiveMainloopFwdSm90ILi2EN4cute5tupleIJNS5_1CILi1EEES8_S8_EEENS6_IJNS7_ILi128EEENS7_ILi64EEENS7_ILi256EEEEEELi256ENS_6half_tEfNS_4arch4Sm90ELb0ELb1ELb0ELb1ELb1ELb1ELb0ELb1ELb1ELb1ELb0ELb0EEENS1_21CollectiveEpilogueFwdINS6_IJSA_SC_SB_EEES9_SE_SG_Li256ELb1ELb1ELb0ELb0EEENS1_36VarlenDynamicPersistentTileSchedulerILi128ELi64ELi256ELi128ELb0ELb1ELb1ELb1ELb0ELb1EEEEEEEEEvNT_6ParamsE,"ax",@progbits
	.align	128
.text._ZN7cutlass13device_kernelIN5flash11enable_sm90INS1_16FlashAttnFwdSm90INS1_25CollectiveMainloopFwdSm90ILi2EN4cute5tupleIJNS5_1CILi1EEES8_S8_EEENS6_IJNS7_ILi128EEENS7_ILi64EEENS7_ILi256EEEEEELi256ENS_6half_tEfNS_4arch4Sm90ELb0ELb1ELb0ELb1ELb1ELb1ELb0ELb1ELb1ELb1ELb0ELb0EEENS1_21CollectiveEpilogueFwdINS6_IJSA_SC_SB_EEES9_SE_SG_Li256ELb1ELb1ELb0ELb0EEENS1_36VarlenDynamicPersistentTileSchedulerILi128ELi64ELi256ELi128ELb0ELb1ELb1ELb1ELb0ELb1EEEEEEEEEvNT_6ParamsE:
        .type           _ZN7cutlass13device_kernelIN5flash11enable_sm90INS1_16FlashAttnFwdSm90INS1_25CollectiveMainloopFwdSm90ILi2EN4cute5tupleIJNS5_1CILi1EEES8_S8_EEENS6_IJNS7_ILi128EEENS7_ILi64EEENS7_ILi256EEEEEELi256ENS_6half_tEfNS_4arch4Sm90ELb0ELb1ELb0ELb1ELb1ELb1ELb0ELb1ELb1ELb1ELb0ELb0EEENS1_21CollectiveEpilogueFwdINS6_IJSA_SC_SB_EEES9_SE_SG_Li256ELb1ELb1ELb0ELb0EEENS1_36VarlenDynamicPersistentTileSchedulerILi128ELi64ELi256ELi128ELb0ELb1ELb1ELb1ELb0ELb1EEEEEEEEEvNT_6ParamsE,@function
        .size           _ZN7cutlass13device_kernelIN5flash11enable_sm90INS1_16FlashAttnFwdSm90INS1_25CollectiveMainloopFwdSm90ILi2EN4cute5tupleIJNS5_1CILi1EEES8_S8_EEENS6_IJNS7_ILi128EEENS7_ILi64EEENS7_ILi256EEEEEELi256ENS_6half_tEfNS_4arch4Sm90ELb0ELb1ELb0ELb1ELb1ELb1ELb0ELb1ELb1ELb1ELb0ELb0EEENS1_21CollectiveEpilogueFwdINS6_IJSA_SC_SB_EEES9_SE_SG_Li256ELb1ELb1ELb0ELb0EEENS1_36VarlenDynamicPersistentTileSchedulerILi128ELi64ELi256ELi128ELb0ELb1ELb1ELb1ELb0ELb1EEEEEEEEEvNT_6ParamsE,(.L_x_50 - _ZN7cutlass13device_kernelIN5flash11enable_sm90INS1_16FlashAttnFwdSm90INS1_25CollectiveMainloopFwdSm90ILi2EN4cute5tupleIJNS5_1CILi1EEES8_S8_EEENS6_IJNS7_ILi128EEENS7_ILi64EEENS7_ILi256EEEEEELi256ENS_6half_tEfNS_4arch4Sm90ELb0ELb1ELb0ELb1ELb1ELb1ELb0ELb1ELb1ELb1ELb0ELb0EEENS1_21CollectiveEpilogueFwdINS6_IJSA_SC_SB_EEES9_SE_SG_Li256ELb1ELb1ELb0ELb0EEENS1_36VarlenDynamicPersistentTileSchedulerILi128ELi64ELi256ELi128ELb0ELb1ELb1ELb1ELb0ELb1EEEEEEEEEvNT_6ParamsE)
        .other          _ZN7cutlass13device_kernelIN5flash11enable_sm90INS1_16FlashAttnFwdSm90INS1_25CollectiveMainloopFwdSm90ILi2EN4cute5tupleIJNS5_1CILi1EEES8_S8_EEENS6_IJNS7_ILi128EEENS7_ILi64EEENS7_ILi256EEEEEELi256ENS_6half_tEfNS_4arch4Sm90ELb0ELb1ELb0ELb1ELb1ELb1ELb0ELb1ELb1ELb1ELb0ELb0EEENS1_21CollectiveEpilogueFwdINS6_IJSA_SC_SB_EEES9_SE_SG_Li256ELb1ELb1ELb0ELb0EEENS1_36VarlenDynamicPersistentTileSchedulerILi128ELi64ELi256ELi128ELb0ELb1ELb1ELb1ELb0ELb1EEEEEEEEEvNT_6ParamsE,@"STO_CUDA_ENTRY STV_DEFAULT"
_ZN7cutlass13device_kernelIN5flash11enable_sm90INS1_16FlashAttnFwdSm90INS1_25CollectiveMainloopFwdSm90ILi2EN4cute5tupleIJNS5_1CILi1EEES8_S8_EEENS6_IJNS7_ILi128EEENS7_ILi64EEENS7_ILi256EEEEEELi256ENS_6half_tEfNS_4arch4Sm90ELb0ELb1ELb0ELb1ELb1ELb1ELb0ELb1ELb1ELb1ELb0ELb0EEENS1_21CollectiveEpilogueFwdINS6_IJSA_SC_SB_EEES9_SE_SG_Li256ELb1ELb1ELb0ELb0EEENS1_36VarlenDynamicPersistentTileSchedulerILi128ELi64ELi256ELi128ELb0ELb1ELb1ELb1ELb0ELb1EEEEEEEEEvNT_6ParamsE:
[----:B------:R-:W-:Y:S01]  /*0000*/  LDC R1, c[0x0][0x37c] ;  /* 0x0000df00ff017b82 */ /* 0x000fe20000000800 */
[----:B------:R-:W-:Y:S05]  /*0010*/  EXIT ;  /* 0x000000000000794d */ /* 0x000fea0003800000 */
.L_x_5:
        /* <DEDUP_REMOVED lines=14> */
.L_x_50:


//--------------------- .text._ZN7cutlass13device_kernelIN5flash11enable_sm90INS1_16FlashAttnFwdSm90INS1_25CollectiveMainloopFwdSm90ILi2EN4cute5tupleIJNS5_1CILi1EEES8_S8_EEENS6_IJNS7_ILi128EEENS7_ILi80EEENS7_ILi256EEEEEELi256ENS_6half_tEfNS_4arch4Sm90ELb1ELb0ELb0ELb0ELb1ELb0ELb0ELb1ELb1ELb1ELb0ELb0EEENS1_21CollectiveEpilogueFwdINS6_IJSA_SC_SB_EEES9_SE_SG_Li256ELb0ELb1ELb0ELb0EEENS1_30DynamicPersistentTileSchedulerILi256ELi128ELb0ELb1ELb1EEEEEEEEEvNT_6ParamsE --------------------------
	.section	.text._ZN7cutlass13device_kernelIN5flash11enable_sm90INS1_16FlashAttnFwdSm90INS1_25CollectiveMainloopFwdSm90ILi2EN4cute5tupleIJNS5_1CILi1EEES8_S8_EEENS6_IJNS7_ILi128EEENS7_ILi80EEENS7_ILi256EEEEEELi256ENS_6half_tEfNS_4arch4Sm90ELb1ELb0ELb0ELb0ELb1ELb0ELb0ELb1ELb1ELb1ELb0ELb0EEENS1_21CollectiveEpilogueFwdINS6_IJSA_SC_SB_EEES9_SE_SG_Li256ELb0ELb1ELb0ELb0EEENS1_30DynamicPersistentTileSchedulerILi256ELi128ELb0ELb1ELb1EEEEEEEEEvNT_6ParamsE,"ax",@progbits
	.align	128
.text._ZN7cutlass13device_kernelIN5flash11enable_sm90INS1_16FlashAttnFwdSm90INS1_25CollectiveMainloopFwdSm90ILi2EN4cute5tupleIJNS5_1CILi1EEES8_S8_EEENS6_IJNS7_ILi128EEENS7_ILi80EEENS7_ILi256EEEEEELi256ENS_6half_tEfNS_4arch4Sm90ELb1ELb0ELb0ELb0ELb1ELb0ELb0ELb1ELb1ELb1ELb0ELb0EEENS1_21CollectiveEpilogueFwdINS6_IJSA_SC_SB_EEES9_SE_SG_Li256ELb0ELb1ELb0ELb0EEENS1_30DynamicPersistentTileSchedulerILi256ELi128ELb0ELb1ELb1EEEEEEEEEvNT_6ParamsE:
        .type           _ZN7cutlass13device_kernelIN5flash11enable_sm90INS1_16FlashAttnFwdSm90INS1_25CollectiveMainloopFwdSm90ILi2EN4cute5tupleIJNS5_1CILi1EEES8_S8_EEENS6_IJNS7_ILi128EEENS7_ILi80EEENS7_ILi256EEEEEELi256ENS_6half_tEfNS_4arch4Sm90ELb1ELb0ELb0ELb0ELb1ELb0ELb0ELb1ELb1ELb1ELb0ELb0EEENS1_21CollectiveEpilogueFwdINS6_IJSA_SC_SB_EEES9_SE_SG_Li256ELb0ELb1ELb0ELb0EEENS1_30DynamicPersistentTileSchedulerILi256ELi128ELb0ELb1ELb1EEEEEEEEEvNT_6ParamsE,@function
        .size           _ZN7cutlass13device_kernelIN5flash11enable_sm90INS1_16FlashAttnFwdSm90INS1_25CollectiveMainloopFwdSm90ILi2EN4cute5tupleIJNS5_1CILi1EEES8_S8_EEENS6_IJNS7_ILi128EEENS7_ILi80EEENS7_ILi256EEEEEELi256ENS_6half_tEfNS_4arch4Sm90ELb1ELb0ELb0ELb0ELb1ELb0ELb0ELb1ELb1ELb1ELb0ELb0EEENS1_21CollectiveEpilogueFwdINS6_IJSA_SC_SB_EEES9_SE_SG_Li256ELb0ELb1ELb0ELb0EEENS1_30DynamicPersistentTileSchedulerILi256ELi128ELb0ELb1ELb1EEEEEEEEEvNT_6ParamsE,(.L_x_51 - _ZN7cutlass13device_kernelIN5flash11enable_sm90INS1_16FlashAttnFwdSm90INS1_25CollectiveMainloopFwdSm90ILi2EN4cute5tupleIJNS5_1CILi1EEES8_S8_EEENS6_IJNS7_ILi128EEENS7_ILi80EEENS7_ILi256EEEEEELi256ENS_6half_tEfNS_4arch4Sm90ELb1ELb0ELb0ELb0ELb1ELb0ELb0ELb1ELb1ELb1ELb0ELb0EEENS1_21CollectiveEpilogueFwdINS6_IJSA_SC_SB_EEES9_SE_SG_Li256ELb0ELb1ELb0ELb0EEENS1_30DynamicPersistentTileSchedulerILi256ELi128ELb0ELb1ELb1EEEEEEEEEvNT_6ParamsE)
        .other          _ZN7cutlass13device_kernelIN5flash11enable_sm90INS1_16FlashAttnFwdSm90INS1_25CollectiveMainloopFwdSm90ILi2EN4cute5tupleIJNS5_1CILi1EEES8_S8_EEENS6_IJNS7_ILi128EEENS7_ILi80EEENS7_ILi256EEEEEELi256ENS_6half_tEfNS_4arch4Sm90ELb1ELb0ELb0ELb0ELb1ELb0ELb0ELb1ELb1ELb1ELb0ELb0EEENS1_21CollectiveEpilogueFwdINS6_IJSA_SC_SB_EEES9_SE_SG_Li256ELb0ELb1ELb0ELb0EEENS1_30DynamicPersistentTileSchedulerILi256ELi128ELb0ELb1ELb1EEEEEEEEEvNT_6ParamsE,@"STO_CUDA_ENTRY STV_DEFAULT"
_ZN7cutlass13device_kernelIN5flash11enable_sm90INS1_16FlashAttnFwdSm90INS1_25CollectiveMainloopFwdSm90ILi2EN4cute5tupleIJNS5_1CILi1EEES8_S8_EEENS6_IJNS7_ILi128EEENS7_ILi80EEENS7_ILi256EEEEEELi256ENS_6half_tEfNS_4arch4Sm90ELb1ELb0ELb0ELb0ELb1ELb0ELb0ELb1ELb1ELb1ELb0ELb0EEENS1_21CollectiveEpilogueFwdINS6_IJSA_SC_SB_EEES9_SE_SG_Li256ELb0ELb1ELb0ELb0EEENS1_30DynamicPersistentTileSchedulerILi256ELi128ELb0ELb1ELb1EEEEEEEEEvNT_6ParamsE:
[----:B------:R-:W-:Y:S01]  /*0000*/  LDC R1, c[0x0][0x37c] ;  /* 0x0000df00ff017b82 */ /* 0x000fe20000000800 */
[----:B------:R-:W-:Y:S05]  /*0010*/  EXIT ;  /* 0x000000000000794d */ /* 0x000fea0003800000 */
.L_x_6:
        /* <DEDUP_REMOVED lines=14> */
.L_x_51:


//--------------------- .text._ZN7cutlass13device_kernelIN5flash11enable_sm90INS1_16FlashAttnFwdSm90INS1_25CollectiveMainloopFwdSm90ILi2EN4cute5tupleIJNS5_1CILi1EEES8_S8_EEENS6_IJNS7_ILi128EEENS7_ILi80EEENS7_ILi256EEEEEELi256ENS_6half_tEfNS_4arch4Sm90ELb1ELb0ELb0ELb1ELb1ELb0ELb0ELb1ELb1ELb1ELb0ELb0EEENS1_21CollectiveEpilogueFwdINS6_IJSA_SC_SB_EEES9_SE_SG_Li256ELb1ELb1ELb0ELb0EEENS1_36VarlenDynamicPersistentTileSchedulerILi128ELi80ELi256ELi128ELb0ELb1ELb1ELb1ELb1ELb1EEEEEEEEEvNT_6ParamsE --------------------------
	.section	.text._ZN7cutlass13device_kernelIN5flash11enable_sm90INS1_16FlashAttnFwdSm90INS1_25CollectiveMainloopFwdSm90ILi2EN4cute5tupleIJNS5_1CILi1EEES8_S8_EEENS6_IJNS7_ILi128EEENS7_ILi80EEENS7_ILi256EEEEEELi256ENS_6half_tEfNS_4arch4Sm90ELb1ELb0ELb0ELb1ELb1ELb0ELb0ELb1ELb1ELb1ELb0ELb0EEENS1_21CollectiveEpilogueFwdINS6_IJSA_SC_SB_EEES9_SE_SG_Li256ELb1ELb1ELb0ELb0EEENS1_36VarlenDynamicPersistentTileSchedulerILi128ELi80ELi256ELi128ELb0ELb1ELb1ELb1ELb1ELb1EEEEEEEEEvNT_6ParamsE,"ax",@progbits
	.align	128
.text._ZN7cutlass13device_kernelIN5flash11enable_sm90INS1_16FlashAttnFwdSm90INS1_25CollectiveMainloopFwdSm90ILi2EN4cute5tupleIJNS5_1CILi1EEES8_S8_EEENS6_IJNS7_ILi128EEENS7_ILi80EEENS7_ILi256EEEEEELi256ENS_6half_tEfNS_4arch4Sm90ELb1ELb0ELb0ELb1ELb1ELb0ELb0ELb1ELb1ELb1ELb0ELb0EEENS1_21CollectiveEpilogueFwdINS6_IJSA_SC_SB_EEES9_SE_SG_Li256ELb1ELb1ELb0ELb0EEENS1_36VarlenDynamicPersistentTileSchedulerILi128ELi80ELi256ELi128ELb0ELb1ELb1ELb1ELb1ELb1EEEEEEEEEvNT_6ParamsE:
        .type           _ZN7cutlass13device_kernelIN5flash11enable_sm90INS1_16FlashAttnFwdSm90INS1_25CollectiveMainloopFwdSm90ILi2EN4cute5tupleIJNS5_1CILi1EEES8_S8_EEENS6_IJNS7_ILi128EEENS7_ILi80EEENS7_ILi256EEEEEELi256ENS_6half_tEfNS_4arch4Sm90ELb1ELb0ELb0ELb1ELb1ELb0ELb0ELb1ELb1ELb1ELb0ELb0EEENS1_21CollectiveEpilogueFwdINS6_IJSA_SC_SB_EEES9_SE_SG_Li256ELb1ELb1ELb0ELb0EEENS1_36VarlenDynamicPersistentTileSchedulerILi128ELi80ELi256ELi128ELb0ELb1ELb1ELb1ELb1ELb1EEEEEEEEEvNT_6ParamsE,@function
        .size           _ZN7cutlass13device_kernelIN5flash11enable_sm90INS1_16FlashAttnFwdSm90INS1_25CollectiveMainloopFwdSm90ILi2EN4cute5tupleIJNS5_1CILi1EEES8_S8_EEENS6_IJNS7_ILi128EEENS7_ILi80EEENS7_ILi256EEEEEELi256ENS_6half_tEfNS_4arch4Sm90ELb1ELb0ELb0ELb1ELb1ELb0ELb0ELb1ELb1ELb1ELb0ELb0EEENS1_21CollectiveEpilogueFwdINS6_IJSA_SC_SB_EEES9_SE_SG_Li256ELb1ELb1ELb0ELb0EEENS1_36VarlenDynamicPersistentTileSchedulerILi128ELi80ELi256ELi128ELb0ELb1ELb1ELb1ELb1ELb1EEEEEEEEEvNT_6ParamsE,(.L_x_52 - _ZN7cutlass13device_kernelIN5flash11enable_sm90INS1_16FlashAttnFwdSm90INS1_25CollectiveMainloopFwdSm90ILi2EN4cute5tupleIJNS5_1CILi1EEES8_S8_EEENS6_IJNS7_ILi128EEENS7_ILi80EEENS7_ILi256EEEEEELi256ENS_6half_tEfNS_4arch4Sm90ELb1ELb0ELb0ELb1ELb1ELb0ELb0ELb1ELb1ELb1ELb0ELb0EEENS1_21CollectiveEpilogueFwdINS6_IJSA_SC_SB_EEES9_SE_SG_Li256ELb1ELb1ELb0ELb0EEENS1_36VarlenDynamicPersistentTileSchedulerILi128ELi80ELi256ELi128ELb0ELb1ELb1ELb1ELb1ELb1EEEEEEEEEvNT_6ParamsE)
        .other          _ZN7cutlass13device_kernelIN5flash11enable_sm90INS1_16FlashAttnFwdSm90INS1_25CollectiveMainloopFwdSm90ILi2EN4cute5tupleIJNS5_1CILi1EEES8_S8_EEENS6_IJNS7_ILi128EEENS7_ILi80EEENS7_ILi256EEEEEELi256ENS_6half_tEfNS_4arch4Sm90ELb1ELb0ELb0ELb1ELb1ELb0ELb0ELb1ELb1ELb1ELb0ELb0EEENS1_21CollectiveEpilogueFwdINS6_IJSA_SC_SB_EEES9_SE_SG_Li256ELb1ELb1ELb0ELb0EEENS1_36VarlenDynamicPersistentTileSchedulerILi128ELi80ELi256ELi128ELb0ELb1ELb1ELb1ELb1ELb1EEEEEEEEEvNT_6ParamsE,@"STO_CUDA_ENTRY STV_DEFAULT"
_ZN7cutlass13device_kernelIN5flash11enable_sm90INS1_16FlashAttnFwdSm90INS1_25CollectiveMainloopFwdSm90ILi2EN4cute5tupleIJNS5_1CILi1EEES8_S8_EEENS6_IJNS7_ILi128EEENS7_ILi80EEENS7_ILi256EEEEEELi256ENS_6half_tEfNS_4arch4Sm90ELb1ELb0ELb0ELb1ELb1ELb0ELb0ELb1ELb1ELb1ELb0ELb0EEENS1_21CollectiveEpilogueFwdINS6_IJSA_SC_SB_EEES9_SE_SG_Li256ELb1ELb1ELb0ELb0EEENS1_36VarlenDynamicPersistentTileSchedulerILi128ELi80ELi256ELi128ELb0ELb1ELb1ELb1ELb1ELb1EEEEEEEEEvNT_6ParamsE:
[----:B------:R-:W-:Y:S01]  /*0000*/  LDC R1, c[0x0][0x37c] ;  /* 0x0000df00ff017b82 */ /* 0x000fe20000000800 */
[----:B------:R-:W-:Y:S05]  /*0010*/  EXIT ;  /* 0x000000000000794d */ /* 0x000fea0003800000 */
.L_x_7:
        /* <DEDUP_REMOVED lines=14> */
.L_x_52:


//--------------------- .text._ZN7cutlass13device_kernelIN5flash11enable_sm90INS1_16FlashAttnFwdSm90INS1_25CollectiveMainloopFwdSm90ILi2EN4cute5tupleIJNS5_1CILi1EEES8_S8_EEENS6_IJNS7_ILi128EEENS7_ILi80EEENS7_ILi256EEEEEELi256ENS_6half_tEfNS_4arch4Sm90ELb1ELb0ELb0ELb1ELb1ELb1ELb0ELb1ELb1ELb1ELb0ELb0EEENS1_21CollectiveEpilogueFwdINS6_IJSA_SC_SB_EEES9_SE_SG_Li256ELb1ELb1ELb0ELb0EEENS1_36VarlenDynamicPersistentTileSchedulerILi128ELi80ELi256ELi128ELb0ELb1ELb1ELb1ELb1ELb1EEEEEEEEEvNT_6ParamsE --------------------------
	.section	.text._ZN7cutlass13device_kernelIN5flash11enable_sm90INS1_16FlashAttnFwdSm90INS1_25CollectiveMainloopFwdSm90ILi2EN4cute5tupleIJNS5_1CILi1EEES8_S8_EEENS6_IJNS7_ILi128EEENS7_ILi80EEENS7_ILi256EEEEEELi256ENS_6half_tEfNS_4arch4Sm90ELb1ELb0ELb0ELb1ELb1ELb1ELb0ELb1ELb1ELb1ELb0ELb0EEENS1_21CollectiveEpilogueFwdINS6_IJSA_SC_SB_EEES9_SE_SG_Li256ELb1ELb1ELb0ELb0EEENS1_36VarlenDynamicPersistentTileSchedulerILi128ELi80ELi256ELi128ELb0ELb1ELb1ELb1ELb1ELb1EEEEEEEEEvNT_6ParamsE,"ax",@progbits
	.align	128
.text._ZN7cutlass13device_kernelIN5flash11enable_sm90INS1_16FlashAttnFwdSm90INS1_25CollectiveMainloopFwdSm90ILi2EN4cute5tupleIJNS5_1CILi1EEES8_S8_EEENS6_IJNS7_ILi128EEENS7_ILi80EEENS7_ILi256EEEEEELi256ENS_6half_tEfNS_4arch4Sm90ELb1ELb0ELb0ELb1ELb1ELb1ELb0ELb1ELb1ELb1ELb0ELb0EEENS1_21CollectiveEpilogueFwdINS6_IJSA_SC_SB_EEES9_SE_SG_Li256ELb1ELb1ELb0ELb0EEENS1_36VarlenDynamicPersistentTileSchedulerILi128ELi80ELi256ELi128ELb0ELb1ELb1ELb1ELb1ELb1EEEEEEEEEvNT_6ParamsE:
        .type           _ZN7cutlass13device_kernelIN5flash11enable_sm90INS1_16FlashAttnFwdSm90INS1_25CollectiveMainloopFwdSm90ILi2EN4cute5tupleIJNS5_1CILi1EEES8_S8_EEENS6_IJNS7_ILi128EEENS7_ILi80EEENS7_ILi256EEEEEELi256ENS_6half_tEfNS_4arch4Sm90ELb1ELb0ELb0ELb1ELb1ELb1ELb0ELb1ELb1ELb1ELb0ELb0EEENS1_21CollectiveEpilogueFwdINS6_IJSA_SC_SB_EEES9_SE_SG_Li256ELb1ELb1ELb0ELb0EEENS1_36VarlenDynamicPersistentTileSchedulerILi128ELi80ELi256ELi128ELb0ELb1ELb1ELb1ELb1ELb1EEEEEEEEEvNT_6ParamsE,@function
        .size           _ZN7cutlass13device_kernelIN5flash11enable_sm90INS1_16FlashAttnFwdSm90INS1_25CollectiveMainloopFwdSm90ILi2EN4cute5tupleIJNS5_1CILi1EEES8_S8_EEENS6_IJNS7_ILi128EEENS7_ILi80EEENS7_ILi256EEEEEELi256ENS_6half_tEfNS_4arch4Sm90ELb1ELb0ELb0ELb1ELb1ELb1ELb0ELb1ELb1ELb1ELb0ELb0EEENS1_21CollectiveEpilogueFwdINS6_IJSA_SC_SB_EEES9_SE_SG_Li256ELb1ELb1ELb0ELb0EEENS1_36VarlenDynamicPersistentTileSchedulerILi128ELi80ELi256ELi128ELb0ELb1ELb1ELb1ELb1ELb1EEEEEEEEEvNT_6ParamsE,(.L_x_53 - _ZN7cutlass13device_kernelIN5flash11enable_sm90INS1_16FlashAttnFwdSm90INS1_25CollectiveMainloopFwdSm90ILi2EN4cute5tupleIJNS5_1CILi1EEES8_S8_EEENS6_IJNS7_ILi128EEENS7_ILi80EEENS7_ILi256EEEEEELi256ENS_6half_tEfNS_4arch4Sm90ELb1ELb0ELb0ELb1ELb1ELb1ELb0ELb1ELb1ELb1ELb0ELb0EEENS1_21CollectiveEpilogueFwdINS6_IJSA_SC_SB_EEES9_SE_SG_Li256ELb1ELb1ELb0ELb0EEENS1_36VarlenDynamicPersistentTileSchedulerILi128ELi80ELi256ELi128ELb0ELb1ELb1ELb1ELb1ELb1EEEEEEEEEvNT_6ParamsE)
        .other          _ZN7cutlass13device_kernelIN5flash11enable_sm90INS1_16FlashAttnFwdSm90INS1_25CollectiveMainloopFwdSm90ILi2EN4cute5tupleIJNS5_1CILi1EEES8_S8_EEENS6_IJNS7_ILi128EEENS7_ILi80EEENS7_ILi256EEEEEELi256ENS_6half_tEfNS_4arch4Sm90ELb1ELb0ELb0ELb1ELb1ELb1ELb0ELb1ELb1ELb1ELb0ELb0EEENS1_21CollectiveEpilogueFwdINS6_IJSA_SC_SB_EEES9_SE_SG_Li256ELb1ELb1ELb0ELb0EEENS1_36VarlenDynamicPersistentTileSchedulerILi128ELi80ELi256ELi128ELb0ELb1ELb1ELb1ELb1ELb1EEEEEEEEEvNT_6ParamsE,@"STO_CUDA_ENTRY STV_DEFAULT"
_ZN7cutlass13device_kernelIN5flash11enable_sm90INS1_16FlashAttnFwdSm90INS1_25CollectiveMainloopFwdSm90ILi2EN4cute5tupleIJNS5_1CILi1EEES8_S8_EEENS6_IJNS7_ILi128EEENS7_ILi80EEENS7_ILi256EEEEEELi256ENS_6half_tEfNS_4arch4Sm90ELb1ELb0ELb0ELb1ELb1ELb1ELb0ELb1ELb1ELb1ELb0ELb0EEENS1_21CollectiveEpilogueFwdINS6_IJSA_SC_SB_EEES9_SE_SG_Li256ELb1ELb1ELb0ELb0EEENS1_36VarlenDynamicPersistentTileSchedulerILi128ELi80ELi256ELi128ELb0ELb1ELb1ELb1ELb1ELb1EEEEEEEEEvNT_6ParamsE:
[----:B------:R-:W-:Y:S01]  /*0000*/  LDC R1, c[0x0][0x37c] ;  /* 0x0000df00ff017b82 */ /* 0x000fe20000000800 */
[----:B------:R-:W-:Y:S05]  /*0010*/  EXIT ;  /* 0x000000000000794d */ /* 0x000fea0003800000 */
.L_x_8:
        /* <DEDUP_REMOVED lines=14> */
.L_x_53:


//--------------------- .text._ZN7cutlass13device_kernelIN5flash11enable_sm90INS1_16FlashAttnFwdSm90INS1_25CollectiveMainloopFwdSm90ILi2EN4cute5tupleIJNS5_1CILi1EEES8_S8_EEENS6_IJNS7_ILi128EEENS7_ILi96EEENS7_ILi192EEEEEELi192ENS_6half_tEfNS_4arch4Sm90ELb0ELb0ELb0ELb0ELb1ELb0ELb0ELb1ELb1ELb1ELb0ELb0EEENS1_21CollectiveEpilogueFwdINS6_IJSA_SC_SB_EEES9_SE_SG_Li256ELb0ELb1ELb0ELb0EEENS1_29StaticPersistentTileSchedulerILb0EEEEEEEEEvNT_6ParamsE --------------------------
	.section	.text._ZN7cutlass13device_kernelIN5flash11enable_sm90INS1_16FlashAttnFwdSm90INS1_25CollectiveMainloopFwdSm90ILi2EN4cute5tupleIJNS5_1CILi1EEES8_S8_EEENS6_IJNS7_ILi128EEENS7_ILi96EEENS7_ILi192EEEEEELi192ENS_6half_tEfNS_4arch4Sm90ELb0ELb0ELb0ELb0ELb1ELb0ELb0ELb1ELb1ELb1ELb0ELb0EEENS1_21CollectiveEpilogueFwdINS6_IJSA_SC_SB_EEES9_SE_SG_Li256ELb0ELb1ELb0ELb0EEENS1_29StaticPersistentTileSchedulerILb0EEEEEEEEEvNT_6ParamsE,"ax",@progbits
	.align	128
.text._ZN7cutlass13device_kernelIN5flash11enable_sm90INS1_16FlashAttnFwdSm90INS1_25CollectiveMainloopFwdSm90ILi2EN4cute5tupleIJNS5_1CILi1EEES8_S8_EEENS6_IJNS7_ILi128EEENS7_ILi96EEENS7_ILi192EEEEEELi192ENS_6half_tEfNS_4arch4Sm90ELb0ELb0ELb0ELb0ELb1ELb0ELb0ELb1ELb1ELb1ELb0ELb0EEENS1_21CollectiveEpilogueFwdINS6_IJSA_SC_SB_EEES9_SE_SG_Li256ELb0ELb1ELb0ELb0EEENS1_29StaticPersistentTileSchedulerILb0EEEEEEEEEvNT_6ParamsE:
        .type           _ZN7cutlass13device_kernelIN5flash11enable_sm90INS1_16FlashAttnFwdSm90INS1_25CollectiveMainloopFwdSm90ILi2EN4cute5tupleIJNS5_1CILi1EEES8_S8_EEENS6_IJNS7_ILi128EEENS7_ILi96EEENS7_ILi192EEEEEELi192ENS_6half_tEfNS_4arch4Sm90ELb0ELb0ELb0ELb0ELb1ELb0ELb0ELb1ELb1ELb1ELb0ELb0EEENS1_21CollectiveEpilogueFwdINS6_IJSA_SC_SB_EEES9_SE_SG_Li256ELb0ELb1ELb0ELb0EEENS1_29StaticPersistentTileSchedulerILb0EEEEEEEEEvNT_6ParamsE,@function
        .size           _ZN7cutlass13device_kernelIN5flash11enable_sm90INS1_16FlashAttnFwdSm90INS1_25CollectiveMainloopFwdSm90ILi2EN4cute5tupleIJNS5_1CILi1EEES8_S8_EEENS6_IJNS7_ILi128EEENS7_ILi96EEENS7_ILi192EEEEEELi192ENS_6half_tEfNS_4arch4Sm90ELb0ELb0ELb0ELb0ELb1ELb0ELb0ELb1ELb1ELb1ELb0ELb0EEENS1_21CollectiveEpilogueFwdINS6_IJSA_SC_SB_EEES9_SE_SG_Li256ELb0ELb1ELb0ELb0EEENS1_29StaticPersistentTileSchedulerILb0EEEEEEEEEvNT_6ParamsE,(.L_x_54 - _ZN7cutlass13device_kernelIN5flash11enable_sm90INS1_16FlashAttnFwdSm90INS1_25CollectiveMainloopFwdSm90ILi2EN4cute5tupleIJNS5_1CILi1EEES8_S8_EEENS6_IJNS7_ILi128EEENS7_ILi96EEENS7_ILi192EEEEEELi192ENS_6half_tEfNS_4arch4Sm90ELb0ELb0ELb0ELb0ELb1ELb0ELb0ELb1ELb1ELb1ELb0ELb0EEENS1_21CollectiveEpilogueFwdINS6_IJSA_SC_SB_EEES9_SE_SG_Li256ELb0ELb1ELb0ELb0EEENS1_29StaticPersistentTileSchedulerILb0EEEEEEEEEvNT_6ParamsE)
        .other          _ZN7cutlass13device_kernelIN5flash11enable_sm90INS1_16FlashAttnFwdSm90INS1_25CollectiveMainloopFwdSm90ILi2EN4cute5tupleIJNS5_1CILi1EEES8_S8_EEENS6_IJNS7_ILi128EEENS7_ILi96EEENS7_ILi192EEEEEELi192ENS_6half_tEfNS_4arch4Sm90ELb0ELb0ELb0ELb0ELb1ELb0ELb0ELb1ELb1ELb1ELb0ELb0EEENS1_21CollectiveEpilogueFwdINS6_IJSA_SC_SB_EEES9_SE_SG_Li256ELb0ELb1ELb0ELb0EEENS1_29StaticPersistentTileSchedulerILb0EEEEEEEEEvNT_6ParamsE,@"STO_CUDA_ENTRY STV_DEFAULT"
_ZN7cutlass13device_kernelIN5flash11enable_sm90INS1_16FlashAttnFwdSm90INS1_25CollectiveMainloopFwdSm90ILi2EN4cute5tupleIJNS5_1CILi1EEES8_S8_EEENS6_IJNS7_ILi128EEENS7_ILi96EEENS7_ILi192EEEEEELi192ENS_6half_tEfNS_4arch4Sm90ELb0ELb0ELb0ELb0ELb1ELb0ELb0ELb1ELb1ELb1ELb0ELb0EEENS1_21CollectiveEpilogueFwdINS6_IJSA_SC_SB_EEES9_SE_SG_Li256ELb0ELb1ELb0ELb0EEENS1_29StaticPersistentTileSchedulerILb0EEEEEEEEEvNT_6ParamsE:
[----:B------:R-:W-:Y:S01]  /*0000*/  LDC R1, c[0x0][0x37c] ;  /* 0x0000df00ff017b82 */ /* 0x000fe20000000800 */
[----:B------:R-:W-:Y:S05]  /*0010*/  EXIT ;  /* 0x000000000000794d */ /* 0x000fea0003800000 */
.L_x_9:
        /* <DEDUP_REMOVED lines=14> */
.L_x_54:


//--------------------- .text._ZN7cutlass13device_kernelIN5flash11enable_sm90INS1_16FlashAttnFwdSm90INS1_25CollectiveMainloopFwdSm90ILi2EN4cute5tupleIJNS5_1CILi1EEES8_S8_EEENS6_IJNS7_ILi128EEENS7_ILi96EEENS7_ILi192EEEEEELi192ENS_6half_tEfNS_4arch4Sm90ELb0ELb0ELb0ELb1ELb1ELb0ELb0ELb1ELb1ELb1ELb0ELb0EEENS1_21CollectiveEpilogueFwdINS6_IJSA_SC_SB_EEES9_SE_SG_Li256ELb1ELb1ELb0ELb0EEENS1_36VarlenDynamicPersistentTileSchedulerILi128ELi96ELi256ELi128ELb0ELb1ELb1ELb0ELb1ELb1EEEEEEEEEvNT_6ParamsE --------------------------
	.section	.text._ZN7cutlass13device_kernelIN5flash11enable_sm90INS1_16FlashAttnFwdSm90INS1_25CollectiveMainloopFwdSm90ILi2EN4cute5tupleIJNS5_1CILi1EEES8_S8_EEENS6_IJNS7_ILi128EEENS7_ILi96EEENS7_ILi192EEEEEELi192ENS_6half_tEfNS_4arch4Sm90ELb0ELb0ELb0ELb1ELb1ELb0ELb0ELb1ELb1ELb1ELb0ELb0EEENS1_21CollectiveEpilogueFwdINS6_IJSA_SC_SB_EEES9_SE_SG_Li256ELb1ELb1ELb0ELb0EEENS1_36VarlenDynamicPersistentTileSchedulerILi128ELi96ELi256ELi128ELb0ELb1ELb1ELb0ELb1ELb1EEEEEEEEEvNT_6ParamsE,"ax",@progbits
	.align	128
.text._ZN7cutlass13device_kernelIN5flash11enable_sm90INS1_16FlashAttnFwdSm90INS1_25CollectiveMainloopFwdSm90ILi2EN4cute5tupleIJNS5_1CILi1EEES8_S8_EEENS6_IJNS7_ILi128EEENS7_ILi96EEENS7_ILi192EEEEEELi192ENS_6half_tEfNS_4arch4Sm90ELb0ELb0ELb0ELb1ELb1ELb0ELb0ELb1ELb1ELb1ELb0ELb0EEENS1_21CollectiveEpilogueFwdINS6_IJSA_SC_SB_EEES9_SE_SG_Li256ELb1ELb1ELb0ELb0EEENS1_36VarlenDynamicPersistentTileSchedulerILi128ELi96ELi256ELi128ELb0ELb1ELb1ELb0ELb1ELb1EEEEEEEEEvNT_6ParamsE:
        .type           _ZN7cutlass13device_kernelIN5flash11enable_sm90INS1_16FlashAttnFwdSm90INS1_25CollectiveMainloopFwdSm90ILi2EN4cute5tupleIJNS5_1CILi1EEES8_S8_EEENS6_IJNS7_ILi128EEENS7_ILi96EEENS7_ILi192EEEEEELi192ENS_6half_tEfNS_4arch4Sm90ELb0ELb0ELb0ELb1ELb1ELb0ELb0ELb1ELb1ELb1ELb0ELb0EEENS1_21CollectiveEpilogueFwdINS6_IJSA_SC_SB_EEES9_SE_SG_Li256ELb1ELb1ELb0ELb0EEENS1_36VarlenDynamicPersistentTileSchedulerILi128ELi96ELi256ELi128ELb0ELb1ELb1ELb0ELb1ELb1EEEEEEEEEvNT_6ParamsE,@function
        .size           _ZN7cutlass13device_kernelIN5flash11enable_sm90INS1_16FlashAttnFwdSm90INS1_25CollectiveMainloopFwdSm90ILi2EN4cute5tupleIJNS5_1CILi1EEES8_S8_EEENS6_IJNS7_ILi128EEENS7_ILi96EEENS7_ILi192EEEEEELi192ENS_6half_tEfNS_4arch4Sm90ELb0ELb0ELb0ELb1ELb1ELb0ELb0ELb1ELb1ELb1ELb0ELb0EEENS1_21CollectiveEpilogueFwdINS6_IJSA_SC_SB_EEES9_SE_SG_Li256ELb1ELb1ELb0ELb0EEENS1_36VarlenDynamicPersistentTileSchedulerILi128ELi96ELi256ELi128ELb0ELb1ELb1ELb0ELb1ELb1EEEEEEEEEvNT_6ParamsE,(.L_x_55 - _ZN7cutlass13device_kernelIN5flash11enable_sm90INS1_16FlashAttnFwdSm90INS1_25CollectiveMainloopFwdSm90ILi2EN4cute5tupleIJNS5_1CILi1EEES8_S8_EEENS6_IJNS7_ILi128EEENS7_ILi96EEENS7_ILi192EEEEEELi192ENS_6half_tEfNS_4arch4Sm90ELb0ELb0ELb0ELb1ELb1ELb0ELb0ELb1ELb1ELb1ELb0ELb0EEENS1_21CollectiveEpilogueFwdINS6_IJSA_SC_SB_EEES9_SE_SG_Li256ELb1ELb1ELb0ELb0EEENS1_36VarlenDynamicPersistentTileSchedulerILi128ELi96ELi256ELi128ELb0ELb1ELb1ELb0ELb1ELb1EEEEEEEEEvNT_6ParamsE)
        .other          _ZN7cutlass13device_kernelIN5flash11enable_sm90INS1_16FlashAttnFwdSm90INS1_25CollectiveMainloopFwdSm90ILi2EN4cute5tupleIJNS5_1CILi1EEES8_S8_EEENS6_IJNS7_ILi128EEENS7_ILi96EEENS7_ILi192EEEEEELi192ENS_6half_tEfNS_4arch4Sm90ELb0ELb0ELb0ELb1ELb1ELb0ELb0ELb1ELb1ELb1ELb0ELb0EEENS1_21CollectiveEpilogueFwdINS6_IJSA_SC_SB_EEES9_SE_SG_Li256ELb1ELb1ELb0ELb0EEENS1_36VarlenDynamicPersistentTileSchedulerILi128ELi96ELi256ELi128ELb0ELb1ELb1ELb0ELb1ELb1EEEEEEEEEvNT_6ParamsE,@"STO_CUDA_ENTRY STV_DEFAULT"
_ZN7cutlass13device_kernelIN5flash11enable_sm90INS1_16FlashAttnFwdSm90INS1_25CollectiveMainloopFwdSm90ILi2EN4cute5tupleIJNS5_1CILi1EEES8_S8_EEENS6_IJNS7_ILi128EEENS7_ILi96EEENS7_ILi192EEEEEELi192ENS_6half_tEfNS_4arch4Sm90ELb0ELb0ELb0ELb1ELb1ELb0ELb0ELb1ELb1ELb1ELb0ELb0EEENS1_21CollectiveEpilogueFwdINS6_IJSA_SC_SB_EEES9_SE_SG_Li256ELb1ELb1ELb0ELb0EEENS1_36VarlenDynamicPersistentTileSchedulerILi128ELi96ELi256ELi128ELb0ELb1ELb1ELb0ELb1ELb1EEEEEEEEEvNT_6ParamsE:
[----:B------:R-:W-:Y:S01]  /*0000*/  LDC R1, c[0x0][0x37c] ;  /* 0x0000df00ff017b82 */ /* 0x000fe20000000800 */
[----:B------:R-:W-:Y:S05]  /*0010*/  EXIT ;  /* 0x000000000000794d */ /* 0x000fea0003800000 */
.L_x_10:
        /* <DEDUP_REMOVED lines=14> */
.L_x_55:


//--------------------- .text._ZN7cutlass13device_kernelIN5flash11enable_sm90INS1_16FlashAttnFwdSm90INS1_25CollectiveMainloopFwdSm90ILi2EN4cute5tupleIJNS5_1CILi1EEES8_S8_EEENS6_IJNS7_ILi128EEENS7_ILi96EEENS7_ILi192EEEEEELi192ENS_6half_tEfNS_4arch4Sm90ELb0ELb0ELb0ELb1ELb1ELb1ELb0ELb1ELb1ELb1ELb0ELb0EEENS1_21CollectiveEpilogueFwdINS6_IJSA_SC_SB_EEES9_SE_SG_Li256ELb1ELb1ELb0ELb0EEENS1_36VarlenDynamicPersistentTileSchedulerILi128ELi96ELi256ELi128ELb0ELb1ELb1ELb0ELb1ELb1EEEEEEEEEvNT_6ParamsE --------------------------
	.section	.text._ZN7cutlass13device_kernelIN5flash11enable_sm90INS1_16FlashAttnFwdSm90INS1_25CollectiveMainloopFwdSm90ILi2EN4cute5tupleIJNS5_1CILi1EEES8_S8_EEENS6_IJNS7_ILi128EEENS7_ILi96EEENS7_ILi192EEEEEELi192ENS_6half_tEfNS_4arch4Sm90ELb0ELb0ELb0ELb1ELb1ELb1ELb0ELb1ELb1ELb1ELb0ELb0EEENS1_21CollectiveEpilogueFwdINS6_IJSA_SC_SB_EEES9_SE_SG_Li256ELb1ELb1ELb0ELb0EEENS1_36VarlenDynamicPersistentTileSchedulerILi128ELi96ELi256ELi128ELb0ELb1ELb1ELb0ELb1ELb1EEEEEEEEEvNT_6ParamsE,"ax",@progbits
	.align	128
.text._ZN7cutlass13device_kernelIN5flash11enable_sm90INS1_16FlashAttnFwdSm90INS1_25CollectiveMainloopFwdSm90ILi2EN4cute5tupleIJNS5_1CILi1EEES8_S8_EEENS6_IJNS7_ILi128EEENS7_ILi96EEENS7_ILi192EEEEEELi192ENS_6half_tEfNS_4arch4Sm90ELb0ELb0ELb0ELb1ELb1ELb1ELb0ELb1ELb1ELb1ELb0ELb0EEENS1_21CollectiveEpilogueFwdINS6_IJSA_SC_SB_EEES9_SE_SG_Li256ELb1ELb1ELb0ELb0EEENS1_36VarlenDynamicPersistentTileSchedulerILi128ELi96ELi256ELi128ELb0ELb1ELb1ELb0ELb1ELb1EEEEEEEEEvNT_6ParamsE:
        .type           _ZN7cutlass13device_kernelIN5flash11enable_sm90INS1_16FlashAttnFwdSm90INS1_25CollectiveMainloopFwdSm90ILi2EN4cute5tupleIJNS5_1CILi1EEES8_S8_EEENS6_IJNS7_ILi128EEENS7_ILi96EEENS7_ILi192EEEEEELi192ENS_6half_tEfNS_4arch4Sm90ELb0ELb0ELb0ELb1ELb1ELb1ELb0ELb1ELb1ELb1ELb0ELb0EEENS1_21CollectiveEpilogueFwdINS6_IJSA_SC_SB_EEES9_SE_SG_Li256ELb1ELb1ELb0ELb0EEENS1_36VarlenDynamicPersistentTileSchedulerILi128ELi96ELi256ELi128ELb0ELb1ELb1ELb0ELb1ELb1EEEEEEEEEvNT_6ParamsE,@function
        .size           _ZN7cutlass13device_kernelIN5flash11enable_sm90INS1_16FlashAttnFwdSm90INS1_25CollectiveMainloopFwdSm90ILi2EN4cute5tupleIJNS5_1CILi1EEES8_S8_EEENS6_IJNS7_ILi128EEENS7_ILi96EEENS7_ILi192EEEEEELi192ENS_6half_tEfNS_4arch4Sm90ELb0ELb0ELb0ELb1ELb1ELb1ELb0ELb1ELb1ELb1ELb0ELb0EEENS1_21CollectiveEpilogueFwdINS6_IJSA_SC_SB_EEES9_SE_SG_Li256ELb1ELb1ELb0ELb0EEENS1_36VarlenDynamicPersistentTileSchedulerILi128ELi96ELi256ELi128ELb0ELb1ELb1ELb0ELb1ELb1EEEEEEEEEvNT_6ParamsE,(.L_x_56 - _ZN7cutlass13device_kernelIN5flash11enable_sm90INS1_16FlashAttnFwdSm90INS1_25CollectiveMainloopFwdSm90ILi2EN4cute5tupleIJNS5_1CILi1EEES8_S8_EEENS6_IJNS7_ILi128EEENS7_ILi96EEENS7_ILi192EEEEEELi192ENS_6half_tEfNS_4arch4Sm90ELb0ELb0ELb0ELb1ELb1ELb1ELb0ELb1ELb1ELb1ELb0ELb0EEENS1_21CollectiveEpilogueFwdINS6_IJSA_SC_SB_EEES9_SE_SG_Li256ELb1ELb1ELb0ELb0EEENS1_36VarlenDynamicPersistentTileSchedulerILi128ELi96ELi256ELi128ELb0ELb1ELb1ELb0ELb1ELb1EEEEEEEEEvNT_6ParamsE)
        .other          _ZN7cutlass13device_kernelIN5flash11enable_sm90INS1_16FlashAttnFwdSm90INS1_25CollectiveMainloopFwdSm90ILi2EN4cute5tupleIJNS5_1CILi1EEES8_S8_EEENS6_IJNS7_ILi128EEENS7_ILi96EEENS7_ILi192EEEEEELi192ENS_6half_tEfNS_4arch4Sm90ELb0ELb0ELb0ELb1ELb1ELb1ELb0ELb1ELb1ELb1ELb0ELb0EEENS1_21CollectiveEpilogueFwdINS6_IJSA_SC_SB_EEES9_SE_SG_Li256ELb1ELb1ELb0ELb0EEENS1_36VarlenDynamicPersistentTileSchedulerILi128ELi96ELi256ELi128ELb0ELb1ELb1ELb0ELb1ELb1EEEEEEEEEvNT_6ParamsE,@"STO_CUDA_ENTRY STV_DEFAULT"
_ZN7cutlass13device_kernelIN5flash11enable_sm90INS1_16FlashAttnFwdSm90INS1_25CollectiveMainloopFwdSm90ILi2EN4cute5tupleIJNS5_1CILi1EEES8_S8_EEENS6_IJNS7_ILi128EEENS7_ILi96EEENS7_ILi192EEEEEELi192ENS_6half_tEfNS_4arch4Sm90ELb0ELb0ELb0ELb1ELb1ELb1ELb0ELb1ELb1ELb1ELb0ELb0EEENS1_21CollectiveEpilogueFwdINS6_IJSA_SC_SB_EEES9_SE_SG_Li256ELb1ELb1ELb0ELb0EEENS1_36VarlenDynamicPersistentTileSchedulerILi128ELi96ELi256ELi128ELb0ELb1ELb1ELb0ELb1ELb1EEEEEEEEEvNT_6ParamsE:
[----:B------:R-:W-:Y:S01]  /*0000*/  LDC R1, c[0x0][0x37c] ;  /* 0x0000df00ff017b82 */ /* 0x000fe20000000800 */
[----:B------:R-:W-:Y:S05]  /*0010*/  EXIT ;  /* 0x000000000000794d */ /* 0x000fea0003800000 */
.L_x_11:
        /* <DEDUP_REMOVED lines=14> */
.L_x_56:


//--------------------- .text._ZN7cutlass13device_kernelIN5flash11enable_sm90INS1_16FlashAttnFwdSm90INS1_25CollectiveMainloopFwdSm90ILi2EN4cute5tupleIJNS5_1CILi1EEES8_S8_EEENS6_IJNS7_ILi128EEENS7_ILi96EEENS7_ILi192EEEEEELi192ENS_6half_tEfNS_4arch4Sm90ELb0ELb1ELb0ELb0ELb1ELb0ELb0ELb1ELb1ELb1ELb0ELb0EEENS1_21CollectiveEpilogueFwdINS6_IJSA_SC_SB_EEES9_SE_SG_Li256ELb0ELb1ELb0ELb0EEENS1_30DynamicPersistentTileSchedulerILi256ELi128ELb0ELb1ELb1EEEEEEEEEvNT_6ParamsE --------------------------
	.section	.text._ZN7cutlass13device_kernelIN5flash11enable_sm90INS1_16FlashAttnFwdSm90INS1_25CollectiveMainloopFwdSm90ILi2EN4cute5tupleIJNS5_1CILi1EEES8_S8_EEENS6_IJNS7_ILi128EEENS7_ILi96EEENS7_ILi192EEEEEELi192ENS_6half_tEfNS_4arch4Sm90ELb0ELb1ELb0ELb0ELb1ELb0ELb0ELb1ELb1ELb1ELb0ELb0EEENS1_21CollectiveEpilogueFwdINS6_IJSA_SC_SB_EEES9_SE_SG_Li256ELb0ELb1ELb0ELb0EEENS1_30DynamicPersistentTileSchedulerILi256ELi128ELb0ELb1ELb1EEEEEEEEEvNT_6ParamsE,"ax",@progbits
	.align	128
.text._ZN7cutlass13device_kernelIN5flash11enable_sm90INS1_16FlashAttnFwdSm90INS1_25CollectiveMainloopFwdSm90ILi2EN4cute5tupleIJNS5_1CILi1EEES8_S8_EEENS6_IJNS7_ILi128EEENS7_ILi96EEENS7_ILi192EEEEEELi192ENS_6half_tEfNS_4arch4Sm90ELb0ELb1ELb0ELb0ELb1ELb0ELb0ELb1ELb1ELb1ELb0ELb0EEENS1_21CollectiveEpilogueFwdINS6_IJSA_SC_SB_EEES9_SE_SG_Li256ELb0ELb1ELb0ELb0EEENS1_30DynamicPersistentTileSchedulerILi256ELi128ELb0ELb1ELb1EEEEEEEEEvNT_6ParamsE:
        .type           _ZN7cutlass13device_kernelIN5flash11enable_sm90INS1_16FlashAttnFwdSm90INS1_25CollectiveMainloopFwdSm90ILi2EN4cute5tupleIJNS5_1CILi1EEES8_S8_EEENS6_IJNS7_ILi128EEENS7_ILi96EEENS7_ILi192EEEEEELi192ENS_6half_tEfNS_4arch4Sm90ELb0ELb1ELb0ELb0ELb1ELb0ELb0ELb1ELb1ELb1ELb0ELb0EEENS1_21CollectiveEpilogueFwdINS6_IJSA_SC_SB_EEES9_SE_SG_Li256ELb0ELb1ELb0ELb0EEENS1_30DynamicPersistentTileSchedulerILi256ELi128ELb0ELb1ELb1EEEEEEEEEvNT_6ParamsE,@function
        .size           _ZN7cutlass13device_kernelIN5flash11enable_sm90INS1_16FlashAttnFwdSm90INS1_25CollectiveMainloopFwdSm90ILi2EN4cute5tupleIJNS5_1CILi1EEES8_S8_EEENS6_IJNS7_ILi128EEENS7_ILi96EEENS7_ILi192EEEEEELi192ENS_6half_tEfNS_4arch4Sm90ELb0ELb1ELb0ELb0ELb1ELb0ELb0ELb1ELb1ELb1ELb0ELb0EEENS1_21CollectiveEpilogueFwdINS6_IJSA_SC_SB_EEES9_SE_SG_Li256ELb0ELb1ELb0ELb0EEENS1_30DynamicPersistentTileSchedulerILi256ELi128ELb0ELb1ELb1EEEEEEEEEvNT_6ParamsE,(.L_x_57 - _ZN7cutlass13device_kernelIN5flash11enable_sm90INS1_16FlashAttnFwdSm90INS1_25CollectiveMainloopFwdSm90ILi2EN4cute5tupleIJNS5_1CILi1EEES8_S8_EEENS6_IJNS7_ILi128EEENS7_ILi96EEENS7_ILi192EEEEEELi192ENS_6half_tEfNS_4arch4Sm90ELb0ELb1ELb0ELb0ELb1ELb0ELb0ELb1ELb1ELb1ELb0ELb0EEENS1_21CollectiveEpilogueFwdINS6_IJSA_SC_SB_EEES9_SE_SG_Li256ELb0ELb1ELb0ELb0EEENS1_30DynamicPersistentTileSchedulerILi256ELi128ELb0ELb1ELb1EEEEEEEEEvNT_6ParamsE)
        .other          _ZN7cutlass13device_kernelIN5flash11enable_sm90INS1_16FlashAttnFwdSm90INS1_25CollectiveMainloopFwdSm90ILi2EN4cute5tupleIJNS5_1CILi1EEES8_S8_EEENS6_IJNS7_ILi128EEENS7_ILi96EEENS7_ILi192EEEEEELi192ENS_6half_tEfNS_4arch4Sm90ELb0ELb1ELb0ELb0ELb1ELb0ELb0ELb1ELb1ELb1ELb0ELb0EEENS1_21CollectiveEpilogueFwdINS6_IJSA_SC_SB_EEES9_SE_SG_Li256ELb0ELb1ELb0ELb0EEENS1_30DynamicPersistentTileSchedulerILi256ELi128ELb0ELb1ELb1EEEEEEEEEvNT_6ParamsE,@"STO_CUDA_ENTRY STV_DEFAULT"
_ZN7cutlass13device_kernelIN5flash11enable_sm90INS1_16FlashAttnFwdSm90INS1_25CollectiveMainloopFwdSm90ILi2EN4cute5tupleIJNS5_1CILi1EEES8_S8_EEENS6_IJNS7_ILi128EEENS7_ILi96EEENS7_ILi192EEEEEELi192ENS_6half_tEfNS_4arch4Sm90ELb0ELb1ELb0ELb0ELb1ELb0ELb0ELb1ELb1ELb1ELb0ELb0EEENS1_21CollectiveEpilogueFwdINS6_IJSA_SC_SB_EEES9_SE_SG_Li256ELb0ELb1ELb0ELb0EEENS1_30DynamicPersistentTileSchedulerILi256ELi128ELb0ELb1ELb1EEEEEEEEEvNT_6ParamsE:
[----:B------:R-:W-:Y:S01]  /*0000*/  LDC R1, c[0x0][0x37c] ;  /* 0x0000df00ff017b82 */ /* 0x000fe20000000800 */
[----:B------:R-:W-:Y:S05]  /*0010*/  EXIT ;  /* 0x000000000000794d */ /* 0x000fea0003800000 */
.L_x_12:
        /* <DEDUP_REMOVED lines=14> */
.L_x_57:


//--------------------- .text._ZN7cutlass13device_kernelIN5flash11enable_sm90INS1_16FlashAttnFwdSm90INS1_25CollectiveMainloopFwdSm90ILi2EN4cute5tupleIJNS5_1CILi1EEES8_S8_EEENS6_IJNS7_ILi128EEENS7_ILi96EEENS7_ILi192EEEEEELi192ENS_6half_tEfNS_4arch4Sm90ELb0ELb1ELb0ELb1ELb1ELb0ELb0ELb1ELb1ELb1ELb0ELb0EEENS1_21CollectiveEpilogueFwdINS6_IJSA_SC_SB_EEES9_SE_SG_Li256ELb1ELb1ELb0ELb0EEENS1_36VarlenDynamicPersistentTileSchedulerILi128ELi96ELi256ELi128ELb0ELb1ELb1ELb1ELb0ELb1EEEEEEEEEvNT_6ParamsE --------------------------
	.section	.text._ZN7cutlass13device_kernelIN5flash11enable_sm90INS1_16FlashAttnFwdSm90INS1_25CollectiveMainloopFwdSm90ILi2EN4cute5tupleIJNS5_1CILi1EEES8_S8_EEENS6_IJNS7_ILi128EEENS7_ILi96EEENS7_ILi192EEEEEELi192ENS_6half_tEfNS_4arch4Sm90ELb0ELb1ELb0ELb1ELb1ELb0ELb0ELb1ELb1ELb1ELb0ELb0EEENS1_21CollectiveEpilogueFwdINS6_IJSA_SC_SB_EEES9_SE_SG_Li256ELb1ELb1ELb0ELb0EEENS1_36VarlenDynamicPersistentTileSchedulerILi128ELi96ELi256ELi128ELb0ELb1ELb1ELb1ELb0ELb1EEEEEEEEEvNT_6ParamsE,"ax",@progbits
	.align	128
.text._ZN7cutlass13device_kernelIN5flash11enable_sm90INS1_16FlashAttnFwdSm90INS1_25CollectiveMainloopFwdSm90ILi2EN4cute5tupleIJNS5_1CILi1EEES8_S8_EEENS6_IJNS7_ILi128EEENS7_ILi96EEENS7_ILi192EEEEEELi192ENS_6half_tEfNS_4arch4Sm90ELb0ELb1ELb0ELb1ELb1ELb0ELb0ELb1ELb1ELb1ELb0ELb0EEENS1_21CollectiveEpilogueFwdINS6_IJSA_SC_SB_EEES9_SE_SG_Li256ELb1ELb1ELb0ELb0EEENS1_36VarlenDynamicPersistentTileSchedulerILi128ELi96ELi256ELi128ELb0ELb1ELb1ELb1ELb0ELb1EEEEEEEEEvNT_6ParamsE:
        .type           _ZN7cutlass13device_kernelIN5flash11enable_sm90INS1_16FlashAttnFwdSm90INS1_25CollectiveMainloopFwdSm90ILi2EN4cute5tupleIJNS5_1CILi1EEES8_S8_EEENS6_IJNS7_ILi128EEENS7_ILi96EEENS7_ILi192EEEEEELi192ENS_6half_tEfNS_4arch4Sm90ELb0ELb1ELb0ELb1ELb1ELb0ELb0ELb1ELb1ELb1ELb0ELb0EEENS1_21CollectiveEpilogueFwdINS6_IJSA_SC_SB_EEES9_SE_SG_Li256ELb1ELb1ELb0ELb0EEENS1_36VarlenDynamicPersistentTileSchedulerILi128ELi96ELi256ELi128ELb0ELb1ELb1ELb1ELb0ELb1EEEEEEEEEvNT_6ParamsE,@function
        .size           _ZN7cutlass13device_kernelIN5flash11enable_sm90INS1_16FlashAttnFwdSm90INS1_25CollectiveMainloopFwdSm90ILi2EN4cute5tupleIJNS5_1CILi1EEES8_S8_EEENS6_IJNS7_ILi128EEENS7_ILi96EEENS7_ILi192EEEEEELi192ENS_6half_tEfNS_4arch4Sm90ELb0ELb1ELb0ELb1ELb1ELb0ELb0ELb1ELb1ELb1ELb0ELb0EEENS1_21CollectiveEpilogueFwdINS6_IJSA_SC_SB_EEES9_SE_SG_Li256ELb1ELb1ELb0ELb0EEENS1_36VarlenDynamicPersistentTileSchedulerILi128ELi96ELi256ELi128ELb0ELb1ELb1ELb1ELb0ELb1EEEEEEEEEvNT_6ParamsE,(.L_x_58 - _ZN7cutlass13device_kernelIN5flash11enable_sm90INS1_16FlashAttnFwdSm90INS1_25CollectiveMainloopFwdSm90ILi2EN4cute5tupleIJNS5_1CILi1EEES8_S8_EEENS6_IJNS7_ILi128EEENS7_ILi96EEENS7_ILi192EEEEEELi192ENS_6half_tEfNS_4arch4Sm90ELb0ELb1ELb0ELb1ELb1ELb0ELb0ELb1ELb1ELb1ELb0ELb0EEENS1_21CollectiveEpilogueFwdINS6_IJSA_SC_SB_EEES9_SE_SG_Li256ELb1ELb1ELb0ELb0EEENS1_36VarlenDynamicPersistentTileSchedulerILi128ELi96ELi256ELi128ELb0ELb1ELb1ELb1ELb0ELb1EEEEEEEEEvNT_6ParamsE)
        .other          _ZN7cutlass13device_kernelIN5flash11enable_sm90INS1_16FlashAttnFwdSm90INS1_25CollectiveMainloopFwdSm90ILi2EN4cute5tupleIJNS5_1CILi1EEES8_S8_EEENS6_IJNS7_ILi128EEENS7_ILi96EEENS7_ILi192EEEEEELi192ENS_6half_tEfNS_4arch4Sm90ELb0ELb1ELb0ELb1ELb1ELb0ELb0ELb1ELb1ELb1ELb0ELb0EEENS1_21CollectiveEpilogueFwdINS6_IJSA_SC_SB_EEES9_SE_SG_Li256ELb1ELb1ELb0ELb0EEENS1_36VarlenDynamicPersistentTileSchedulerILi128ELi96ELi256ELi128ELb0ELb1ELb1ELb1ELb0ELb1EEEEEEEEEvNT_6ParamsE,@"STO_CUDA_ENTRY STV_DEFAULT"
_ZN7cutlass13device_kernelIN5flash11enable_sm90INS1_16FlashAttnFwdSm90INS1_25CollectiveMainloopFwdSm90ILi2EN4cute5tupleIJNS5_1CILi1EEES8_S8_EEENS6_IJNS7_ILi128EEENS7_ILi96EEENS7_ILi192EEEEEELi192ENS_6half_tEfNS_4arch4Sm90ELb0ELb1ELb0ELb1ELb1ELb0ELb0ELb1ELb1ELb1ELb0ELb0EEENS1_21CollectiveEpilogueFwdINS6_IJSA_SC_SB_EEES9_SE_SG_Li256ELb1ELb1ELb0ELb0EEENS1_36VarlenDynamicPersistentTileSchedulerILi128ELi96ELi256ELi128ELb0ELb1ELb1ELb1ELb0ELb1EEEEEEEEEvNT_6ParamsE:
[----:B------:R-:W-:Y:S01]  /*0000*/  LDC R1, c[0x0][0x37c] ;  /* 0x0000df00ff017b82 */ /* 0x000fe20000000800 */
[----:B------:R-:W-:Y:S05]  /*0010*/  EXIT ;  /* 0x000000000000794d */ /* 0x000fea0003800000 */
.L_x_13:
        /* <DEDUP_REMOVED lines=14> */
.L_x_58:


//--------------------- .text._ZN7cutlass13device_kernelIN5flash11enable_sm90INS1_16FlashAttnFwdSm90INS1_25CollectiveMainloopFwdSm90ILi2EN4cute5tupleIJNS5_1CILi1EEES8_S8_EEENS6_IJNS7_ILi128EEENS7_ILi96EEENS7_ILi192EEEEEELi192ENS_6half_tEfNS_4arch4Sm90ELb0ELb1ELb0ELb1ELb1ELb1ELb0ELb1ELb1ELb1ELb0ELb0EEENS1_21CollectiveEpilogueFwdINS6_IJSA_SC_SB_EEES9_SE_SG_Li256ELb1ELb1ELb0ELb0EEENS1_36VarlenDynamicPersistentTileSchedulerILi128ELi96ELi256ELi128ELb0ELb1ELb1ELb1ELb0ELb1EEEEEEEEEvNT_6ParamsE --------------------------
	.section	.text._ZN7cutlass13device_kernelIN5flash11enable_sm90INS1_16FlashAttnFwdSm90INS1_25CollectiveMainloopFwdSm90ILi2EN4cute5tupleIJNS5_1CILi1EEES8_S8_EEENS6_IJNS7_ILi128EEENS7_ILi96EEENS7_ILi192EEEEEELi192ENS_6half_tEfNS_4arch4Sm90ELb0ELb1ELb0ELb1ELb1ELb1ELb0ELb1ELb1ELb1ELb0ELb0EEENS1_21CollectiveEpilogueFwdINS6_IJSA_SC_SB_EEES9_SE_SG_Li256ELb1ELb1ELb0ELb0EEENS1_36VarlenDynamicPersistentTileSchedulerILi128ELi96ELi256ELi128ELb0ELb1ELb1ELb1ELb0ELb1EEEEEEEEEvNT_6ParamsE,"ax",@progbits
	.align	128
.text._ZN7cutlass13device_kernelIN5flash11enable_sm90INS1_16FlashAttnFwdSm90INS1_25CollectiveMainloopFwdSm90ILi2EN4cute5tupleIJNS5_1CILi1EEES8_S8_EEENS6_IJNS7_ILi128EEENS7_ILi96EEENS7_ILi192EEEEEELi192ENS_6half_tEfNS_4arch4Sm90ELb0ELb1ELb0ELb1ELb1ELb1ELb0ELb1ELb1ELb1ELb0ELb0EEENS1_21CollectiveEpilogueFwdINS6_IJSA_SC_SB_EEES9_SE_SG_Li256ELb1ELb1ELb0ELb0EEENS1_36VarlenDynamicPersistentTileSchedulerILi128ELi96ELi256ELi128ELb0ELb1ELb1ELb1ELb0ELb1EEEEEEEEEvNT_6ParamsE:
        .type           _ZN7cutlass13device_kernelIN5flash11enable_sm90INS1_16FlashAttnFwdSm90INS1_25CollectiveMainloopFwdSm90ILi2EN4cute5tupleIJNS5_1CILi1EEES8_S8_EEENS6_IJNS7_ILi128EEENS7_ILi96EEENS7_ILi192EEEEEELi192ENS_6half_tEfNS_4arch4Sm90ELb0ELb1ELb0ELb1ELb1ELb1ELb0ELb1ELb1ELb1ELb0ELb0EEENS1_21CollectiveEpilogueFwdINS6_IJSA_SC_SB_EEES9_SE_SG_Li256ELb1ELb1ELb0ELb0EEENS1_36VarlenDynamicPersistentTileSchedulerILi128ELi96ELi256ELi128ELb0ELb1ELb1ELb1ELb0ELb1EEEEEEEEEvNT_6ParamsE,@function
        .size           _ZN7cutlass13device_kernelIN5flash11enable_sm90INS1_16FlashAttnFwdSm90INS1_25CollectiveMainloopFwdSm90ILi2EN4cute5tupleIJNS5_1CILi1EEES8_S8_EEENS6_IJNS7_ILi128EEENS7_ILi96EEENS7_ILi192EEEEEELi192ENS_6half_tEfNS_4arch4Sm90ELb0ELb1ELb0ELb1ELb1ELb1ELb0ELb1ELb1ELb1ELb0ELb0EEENS1_21CollectiveEpilogueFwdINS6_IJSA_SC_SB_EEES9_SE_SG_Li256ELb1ELb1ELb0ELb0EEENS1_36VarlenDynamicPersistentTileSchedulerILi128ELi96ELi256ELi128ELb0ELb1ELb1ELb1ELb0ELb1EEEEEEEEEvNT_6ParamsE,(.L_x_59 - _ZN7cutlass13device_kernelIN5flash11enable_sm90INS1_16FlashAttnFwdSm90INS1_25CollectiveMainloopFwdSm90ILi2EN4cute5tupleIJNS5_1CILi1EEES8_S8_EEENS6_IJNS7_ILi128EEENS7_ILi96EEENS7_ILi192EEEEEELi192ENS_6half_tEfNS_4arch4Sm90ELb0ELb1ELb0ELb1ELb1ELb1ELb0ELb1ELb1ELb1ELb0ELb0EEENS1_21CollectiveEpilogueFwdINS6_IJSA_SC_SB_EEES9_SE_SG_Li256ELb1ELb1ELb0ELb0EEENS1_36VarlenDynamicPersistentTileSchedulerILi128ELi96ELi256ELi128ELb0ELb1ELb1ELb1ELb0ELb1EEEEEEEEEvNT_6ParamsE)
        .other          _ZN7cutlass13device_kernelIN5flash11enable_sm90INS1_16FlashAttnFwdSm90INS1_25CollectiveMainloopFwdSm90ILi2EN4cute5tupleIJNS5_1CILi1EEES8_S8_EEENS6_IJNS7_ILi128EEENS7_ILi96EEENS7_ILi192EEEEEELi192ENS_6half_tEfNS_4arch4Sm90ELb0ELb1ELb0ELb1ELb1ELb1ELb0ELb1ELb1ELb1ELb0ELb0EEENS1_21CollectiveEpilogueFwdINS6_IJSA_SC_SB_EEES9_SE_SG_Li256ELb1ELb1ELb0ELb0EEENS1_36VarlenDynamicPersistentTileSchedulerILi128ELi96ELi256ELi128ELb0ELb1ELb1ELb1ELb0ELb1EEEEEEEEEvNT_6ParamsE,@"STO_CUDA_ENTRY STV_DEFAULT"
_ZN7cutlass13device_kernelIN5flash11enable_sm90INS1_16FlashAttnFwdSm90INS1_25CollectiveMainloopFwdSm90ILi2EN4cute5tupleIJNS5_1CILi1EEES8_S8_EEENS6_IJNS7_ILi128EEENS7_ILi96EEENS7_ILi192EEEEEELi192ENS_6half_tEfNS_4arch4Sm90ELb0ELb1ELb0ELb1ELb1ELb1ELb0ELb1ELb1ELb1ELb0ELb0EEENS1_21CollectiveEpilogueFwdINS6_IJSA_SC_SB_EEES9_SE_SG_Li256ELb1ELb1ELb0ELb0EEENS1_36VarlenDynamicPersistentTileSchedulerILi128ELi96ELi256ELi128ELb0ELb1ELb1ELb1ELb0ELb1EEEEEEEEEvNT_6ParamsE:
[----:B------:R-:W-:Y:S01]  /*0000*/  LDC R1, c[0x0][0x37c] ;  /* 0x0000df00ff017b82 */ /* 0x000fe20000000800 */
[----:B------:R-:W-:Y:S05]  /*0010*/  EXIT ;  /* 0x000000000000794d */ /* 0x000fea0003800000 */
.L_x_14:
        /* <DEDUP_REMOVED lines=14> */
.L_x_59:


//--------------------- .text._ZN7cutlass13device_kernelIN5flash11enable_sm90INS1_16FlashAttnFwdSm90INS1_25CollectiveMainloopFwdSm90ILi2EN4cute5tupleIJNS5_1CILi1EEES8_S8_EEENS6_IJNS7_ILi128EEENS7_ILi96EEENS7_ILi192EEEEEELi192ENS_6half_tEfNS_4arch4Sm90ELb1ELb0ELb0ELb0ELb1ELb0ELb0ELb1ELb1ELb1ELb0ELb0EEENS1_21CollectiveEpilogueFwdINS6_IJSA_SC_SB_EEES9_SE_SG_Li256ELb0ELb1ELb0ELb0EEENS1_30DynamicPersistentTileSchedulerILi256ELi128ELb0ELb1ELb1EEEEEEEEEvNT_6ParamsE --------------------------
	.section	.text._ZN7cutlass13device_kernelIN5flash11enable_sm90INS1_16FlashAttnFwdSm90INS1_25CollectiveMainloopFwdSm90ILi2EN4cute5tupleIJNS5_1CILi1EEES8_S8_EEENS6_IJNS7_ILi128EEENS7_ILi96EEENS7_ILi192EEEEEELi192ENS_6half_tEfNS_4arch4Sm90ELb1ELb0ELb0ELb0ELb1ELb0ELb0ELb1ELb1ELb1ELb0ELb0EEENS1_21CollectiveEpilogueFwdINS6_IJSA_SC_SB_EEES9_SE_SG_Li256ELb0ELb1ELb0ELb0EEENS1_30DynamicPersistentTileSchedulerILi256ELi128ELb0ELb1ELb1EEEEEEEEEvNT_6ParamsE,"ax",@progbits
	.align	128
.text._ZN7cutlass13device_kernelIN5flash11enable_sm90INS1_16FlashAttnFwdSm90INS1_25CollectiveMainloopFwdSm90ILi2EN4cute5tupleIJNS5_1CILi1EEES8_S8_EEENS6_IJNS7_ILi128EEENS7_ILi96EEENS7_ILi192EEEEEELi192ENS_6half_tEfNS_4arch4Sm90ELb1ELb0ELb0ELb0ELb1ELb0ELb0ELb1ELb1ELb1ELb0ELb0EEENS1_21CollectiveEpilogueFwdINS6_IJSA_SC_SB_EEES9_SE_SG_Li256ELb0ELb1ELb0ELb0EEENS1_30DynamicPersistentTileSchedulerILi256ELi128ELb0ELb1ELb1EEEEEEEEEvNT_6ParamsE:
        .type           _ZN7cutlass13device_kernelIN5flash11enable_sm90INS1_16FlashAttnFwdSm90INS1_25CollectiveMainloopFwdSm90ILi2EN4cute5tupleIJNS5_1CILi1EEES8_S8_EEENS6_IJNS7_ILi128EEENS7_ILi96EEENS7_ILi192EEEEEELi192ENS_6half_tEfNS_4arch4Sm90ELb1ELb0ELb0ELb0ELb1ELb0ELb0ELb1ELb1ELb1ELb0ELb0EEENS1_21CollectiveEpilogueFwdINS6_IJSA_SC_SB_EEES9_SE_SG_Li256ELb0ELb1ELb0ELb0EEENS1_30DynamicPersistentTileSchedulerILi256ELi128ELb0ELb1ELb1EEEEEEEEEvNT_6ParamsE,@function
        .size           _ZN7cutlass13device_kernelIN5flash11enable_sm90INS1_16FlashAttnFwdSm90INS1_25CollectiveMainloopFwdSm90ILi2EN4cute5tupleIJNS5_1CILi1EEES8_S8_EEENS6_IJNS7_ILi128EEENS7_ILi96EEENS7_ILi192EEEEEELi192ENS_6half_tEfNS_4arch4Sm90ELb1ELb0ELb0ELb0ELb1ELb0ELb0ELb1ELb1ELb1ELb0ELb0EEENS1_21CollectiveEpilogueFwdINS6_IJSA_SC_SB_EEES9_SE_SG_Li256ELb0ELb1ELb0ELb0EEENS1_30DynamicPersistentTileSchedulerILi256ELi128ELb0ELb1ELb1EEEEEEEEEvNT_6ParamsE,(.L_x_60 - _ZN7cutlass13device_kernelIN5flash11enable_sm90INS1_16FlashAttnFwdSm90INS1_25CollectiveMainloopFwdSm90ILi2EN4cute5tupleIJNS5_1CILi1EEES8_S8_EEENS6_IJNS7_ILi128EEENS7_ILi96EEENS7_ILi192EEEEEELi192ENS_6half_tEfNS_4arch4Sm90ELb1ELb0ELb0ELb0ELb1ELb0ELb0ELb1ELb1ELb1ELb0ELb0EEENS1_21CollectiveEpilogueFwdINS6_IJSA_SC_SB_EEES9_SE_SG_Li256ELb0ELb1ELb0ELb0EEENS1_30DynamicPersistentTileSchedulerILi256ELi128ELb0ELb1ELb1EEEEEEEEEvNT_6ParamsE)
        .other          _ZN7cutlass13device_kernelIN5flash11enable_sm90INS1_16FlashAttnFwdSm90INS1_25CollectiveMainloopFwdSm90ILi2EN4cute5tupleIJNS5_1CILi1EEES8_S8_EEENS6_IJNS7_ILi128EEENS7_ILi96EEENS7_ILi192EEEEEELi192ENS_6half_tEfNS_4arch4Sm90ELb1ELb0ELb0ELb0ELb1ELb0ELb0ELb1ELb1ELb1ELb0ELb0EEENS1_21CollectiveEpilogueFwdINS6_IJSA_SC_SB_EEES9_SE_SG_Li256ELb0ELb1ELb0ELb0EEENS1_30DynamicPersistentTileSchedulerILi256ELi128ELb0ELb1ELb1EEEEEEEEEvNT_6ParamsE,@"STO_CUDA_ENTRY STV_DEFAULT"
_ZN7cutlass13device_kernelIN5flash11enable_sm90INS1_16FlashAttnFwdSm90INS1_25CollectiveMainloopFwdSm90ILi2EN4cute5tupleIJNS5_1CILi1EEES8_S8_EEENS6_IJNS7_ILi128EEENS7_ILi96EEENS7_ILi192EEEEEELi192ENS_6half_tEfNS_4arch4Sm90ELb1ELb0ELb0ELb0ELb1ELb0ELb0ELb1ELb1ELb1ELb0ELb0EEENS1_21CollectiveEpilogueFwdINS6_IJSA_SC_SB_EEES9_SE_SG_Li256ELb0ELb1ELb0ELb0EEENS1_30DynamicPersistentTileSchedulerILi256ELi128ELb0ELb1ELb1EEEEEEEEEvNT_6ParamsE:
[----:B------:R-:W-:Y:S01]  /*0000*/  LDC R1, c[0x0][0x37c] ;  /* 0x0000df00ff017b82 */ /* 0x000fe20000000800 */
[----:B------:R-:W-:Y:S05]  /*0010*/  EXIT ;  /* 0x000000000000794d */ /* 0x000fea0003800000 */
.L_x_15:
        /* <DEDUP_REMOVED lines=14> */
.L_x_60:


//--------------------- .text._ZN7cutlass13device_kernelIN5flash11enable_sm90INS1_16FlashAttnFwdSm90INS1_25CollectiveMainloopFwdSm90ILi2EN4cute5tupleIJNS5_1CILi1EEES8_S8_EEENS6_IJNS7_ILi128EEENS7_ILi96EEENS7_ILi192EEEEEELi192ENS_6half_tEfNS_4arch4Sm90ELb1ELb0ELb0ELb1ELb1ELb0ELb0ELb1ELb1ELb1ELb0ELb0EEENS1_21CollectiveEpilogueFwdINS6_IJSA_SC_SB_EEES9_SE_SG_Li256ELb1ELb1ELb0ELb0EEENS1_36VarlenDynamicPersistentTileSchedulerILi128ELi96ELi256ELi128ELb0ELb1ELb1ELb1ELb1ELb1EEEEEEEEEvNT_6ParamsE --------------------------
	.section	.text._ZN7cutlass13device_kernelIN5flash11enable_sm90INS1_16FlashAttnFwdSm90INS1_25CollectiveMainloopFwdSm90ILi2EN4cute5tupleIJNS5_1CILi1EEES8_S8_EEENS6_IJNS7_ILi128EEENS7_ILi96EEENS7_ILi192EEEEEELi192ENS_6half_tEfNS_4arch4Sm90ELb1ELb0ELb0ELb1ELb1ELb0ELb0ELb1ELb1ELb1ELb0ELb0EEENS1_21CollectiveEpilogueFwdINS6_IJSA_SC_SB_EEES9_SE_SG_Li256ELb1ELb1ELb0ELb0EEENS1_36VarlenDynamicPersistentTileSchedulerILi128ELi96ELi256ELi128ELb0ELb1ELb1ELb1ELb1ELb1EEEEEEEEEvNT_6ParamsE,"ax",@progbits
	.align	128
.text._ZN7cutlass13device_kernelIN5flash11enable_sm90INS1_16FlashAttnFwdSm90INS1_25CollectiveMainloopFwdSm90ILi2EN4cute5tupleIJNS5_1CILi1EEES8_S8_EEENS6_IJNS7_ILi128EEENS7_ILi96EEENS7_ILi192EEEEEELi192ENS_6half_tEfNS_4arch4Sm90ELb1ELb0ELb0ELb1ELb1ELb0ELb0ELb1ELb1ELb1ELb0ELb0EEENS1_21CollectiveEpilogueFwdINS6_IJSA_SC_SB_EEES9_SE_SG_Li256ELb1ELb1ELb0ELb0EEENS1_36VarlenDynamicPersistentTileSchedulerILi128ELi96ELi256ELi128ELb0ELb1ELb1ELb1ELb1ELb1EEEEEEEEEvNT_6ParamsE:
        .type           _ZN7cutlass13device_kernelIN5flash11enable_sm90INS1_16FlashAttnFwdSm90INS1_25CollectiveMainloopFwdSm90ILi2EN4cute5tupleIJNS5_1CILi1EEES8_S8_EEENS6_IJNS7_ILi128EEENS7_ILi96EEENS7_ILi192EEEEEELi192ENS_6half_tEfNS_4arch4Sm90ELb1ELb0ELb0ELb1ELb1ELb0ELb0ELb1ELb1ELb1ELb0ELb0EEENS1_21CollectiveEpilogueFwdINS6_IJSA_SC_SB_EEES9_SE_SG_Li256ELb1ELb1ELb0ELb0EEENS1_36VarlenDynamicPersistentTileSchedulerILi128ELi96ELi256ELi128ELb0ELb1ELb1ELb1ELb1ELb1EEEEEEEEEvNT_6ParamsE,@function
        .size           _ZN7cutlass13device_kernelIN5flash11enable_sm90INS1_16FlashAttnFwdSm90INS1_25CollectiveMainloopFwdSm90ILi2EN4cute5tupleIJNS5_1CILi1EEES8_S8_EEENS6_IJNS7_ILi128EEENS7_ILi96EEENS7_ILi192EEEEEELi192ENS_6half_tEfNS_4arch4Sm90ELb1ELb0ELb0ELb1ELb1ELb0ELb0ELb1ELb1ELb1ELb0ELb0EEENS1_21CollectiveEpilogueFwdINS6_IJSA_SC_SB_EEES9_SE_SG_Li256ELb1ELb1ELb0ELb0EEENS1_36VarlenDynamicPersistentTileSchedulerILi128ELi96ELi256ELi128ELb0ELb1ELb1ELb1ELb1ELb1EEEEEEEEEvNT_6ParamsE,(.L_x_61 - _ZN7cutlass13device_kernelIN5flash11enable_sm90INS1_16FlashAttnFwdSm90INS1_25CollectiveMainloopFwdSm90ILi2EN4cute5tupleIJNS5_1CILi1EEES8_S8_EEENS6_IJNS7_ILi128EEENS7_ILi96EEENS7_ILi192EEEEEELi192ENS_6half_tEfNS_4arch4Sm90ELb1ELb0ELb0ELb1ELb1ELb0ELb0ELb1ELb1ELb1ELb0ELb0EEENS1_21CollectiveEpilogueFwdINS6_IJSA_SC_SB_EEES9_SE_SG_Li256ELb1ELb1ELb0ELb0EEENS1_36VarlenDynamicPersistentTileSchedulerILi128ELi96ELi256ELi128ELb0ELb1ELb1ELb1ELb1ELb1EEEEEEEEEvNT_6ParamsE)
        .other          _ZN7cutlass13device_kernelIN5flash11enable_sm90INS1_16FlashAttnFwdSm90INS1_25CollectiveMainloopFwdSm90ILi2EN4cute5tupleIJNS5_1CILi1EEES8_S8_EEENS6_IJNS7_ILi128EEENS7_ILi96EEENS7_ILi192EEEEEELi192ENS_6half_tEfNS_4arch4Sm90ELb1ELb0ELb0ELb1ELb1ELb0ELb0ELb1ELb1ELb1ELb0ELb0EEENS1_21CollectiveEpilogueFwdINS6_IJSA_SC_SB_EEES9_SE_SG_Li256ELb1ELb1ELb0ELb0EEENS1_36VarlenDynamicPersistentTileSchedulerILi128ELi96ELi256ELi128ELb0ELb1ELb1ELb1ELb1ELb1EEEEEEEEEvNT_6ParamsE,@"STO_CUDA_ENTRY STV_DEFAULT"
_ZN7cutlass13device_kernelIN5flash11enable_sm90INS1_16FlashAttnFwdSm90INS1_25CollectiveMainloopFwdSm90ILi2EN4cute5tupleIJNS5_1CILi1EEES8_S8_EEENS6_IJNS7_ILi128EEENS7_ILi96EEENS7_ILi192EEEEEELi192ENS_6half_tEfNS_4arch4Sm90ELb1ELb0ELb0ELb1ELb1ELb0ELb0ELb1ELb1ELb1ELb0ELb0EEENS1_21CollectiveEpilogueFwdINS6_IJSA_SC_SB_EEES9_SE_SG_Li256ELb1ELb1ELb0ELb0EEENS1_36VarlenDynamicPersistentTileSchedulerILi128ELi96ELi256ELi128ELb0ELb1ELb1ELb1ELb1ELb1EEEEEEEEEvNT_6ParamsE:
[----:B------:R-:W-:Y:S01]  /*0000*/  LDC R1, c[0x0][0x37c] ;  /* 0x0000df00ff017b82 */ /* 0x000fe20000000800 */
[----:B------:R-:W-:Y:S05]  /*0010*/  EXIT ;  /* 0x000000000000794d */ /* 0x000fea0003800000 */
.L_x_16:
        /* <DEDUP_REMOVED lines=14> */
.L_x_61:


//--------------------- .text._ZN7cutlass13device_kernelIN5flash11enable_sm90INS1_16FlashAttnFwdSm90INS1_25CollectiveMainloopFwdSm90ILi2EN4cute5tupleIJNS5_1CILi1EEES8_S8_EEENS6_IJNS7_ILi128EEENS7_ILi96EEENS7_ILi192EEEEEELi192ENS_6half_tEfNS_4arch4Sm90ELb1ELb0ELb0ELb1ELb1ELb1ELb0ELb1ELb1ELb1ELb0ELb0EEENS1_21CollectiveEpilogueFwdINS6_IJSA_SC_SB_EEES9_SE_SG_Li256ELb1ELb1ELb0ELb0EEENS1_36VarlenDynamicPersistentTileSchedulerILi128ELi96ELi256ELi128ELb0ELb1ELb1ELb1ELb1ELb1EEEEEEEEEvNT_6ParamsE --------------------------
	.section	.text._ZN7cutlass13device_kernelIN5flash11enable_sm90INS1_16FlashAttnFwdSm90INS1_25CollectiveMainloopFwdSm90ILi2EN4cute5tupleIJNS5_1CILi1EEES8_S8_EEENS6_IJNS7_ILi128EEENS7_ILi96EEENS7_ILi192EEEEEELi192ENS_6half_tEfNS_4arch4Sm90ELb1ELb0ELb0ELb1ELb1ELb1ELb0ELb1ELb1ELb1ELb0ELb0EEENS1_21CollectiveEpilogueFwdINS6_IJSA_SC_SB_EEES9_SE_SG_Li256ELb1ELb1ELb0ELb0EEENS1_36VarlenDynamicPersistentTileSchedulerILi128ELi96ELi256ELi128ELb0ELb1ELb1ELb1ELb1ELb1EEEEEEEEEvNT_6ParamsE,"ax",@progbits
	.align	128
.text._ZN7cutlass13device_kernelIN5flash11enable_sm90INS1_16FlashAttnFwdSm90INS1_25CollectiveMainloopFwdSm90ILi2EN4cute5tupleIJNS5_1CILi1EEES8_S8_EEENS6_IJNS7_ILi128EEENS7_ILi96EEENS7_ILi192EEEEEELi192ENS_6half_tEfNS_4arch4Sm90ELb1ELb0ELb0ELb1ELb1ELb1ELb0ELb1ELb1ELb1ELb0ELb0EEENS1_21CollectiveEpilogueFwdINS6_IJSA_SC_SB_EEES9_SE_SG_Li256ELb1ELb1ELb0ELb0EEENS1_36VarlenDynamicPersistentTileSchedulerILi128ELi96ELi256ELi128ELb0ELb1ELb1ELb1ELb1ELb1EEEEEEEEEvNT_6ParamsE:
        .type           _ZN7cutlass13device_kernelIN5flash11enable_sm90INS1_16FlashAttnFwdSm90INS1_25CollectiveMainloopFwdSm90ILi2EN4cute5tupleIJNS5_1CILi1EEES8_S8_EEENS6_IJNS7_ILi128EEENS7_ILi96EEENS7_ILi192EEEEEELi192ENS_6half_tEfNS_4arch4Sm90ELb1ELb0ELb0ELb1ELb1ELb1ELb0ELb1ELb1ELb1ELb0ELb0EEENS1_21CollectiveEpilogueFwdINS6_IJSA_SC_SB_EEES9_SE_SG_Li256ELb1ELb1ELb0ELb0EEENS1_36VarlenDynamicPersistentTileSchedulerILi128ELi96ELi256ELi128ELb0ELb1ELb1ELb1ELb1ELb1EEEEEEEEEvNT_6ParamsE,@function
        .size           _ZN7cutlass13device_kernelIN5flash11enable_sm90INS1_16FlashAttnFwdSm90INS1_25CollectiveMainloopFwdSm90ILi2EN4cute5tupleIJNS5_1CILi1EEES8_S8_EEENS6_IJNS7_ILi128EEENS7_ILi96EEENS7_ILi192EEEEEELi192ENS_6half_tEfNS_4arch4Sm90ELb1ELb0ELb0ELb1ELb1ELb1ELb0ELb1ELb1ELb1ELb0ELb0EEENS1_21CollectiveEpilogueFwdINS6_IJSA_SC_SB_EEES9_SE_SG_Li256ELb1ELb1ELb0ELb0EEENS1_36VarlenDynamicPersistentTileSchedulerILi128ELi96ELi256ELi128ELb0ELb1ELb1ELb1ELb1ELb1EEEEEEEEEvNT_6ParamsE,(.L_x_62 - _ZN7cutlass13device_kernelIN5flash11enable_sm90INS1_16FlashAttnFwdSm90INS1_25CollectiveMainloopFwdSm90ILi2EN4cute5tupleIJNS5_1CILi1EEES8_S8_EEENS6_IJNS7_ILi128EEENS7_ILi96EEENS7_ILi192EEEEEELi192ENS_6half_tEfNS_4arch4Sm90ELb1ELb0ELb0ELb1ELb1ELb1ELb0ELb1ELb1ELb1ELb0ELb0EEENS1_21CollectiveEpilogueFwdINS6_IJSA_SC_SB_EEES9_SE_SG_Li256ELb1ELb1ELb0ELb0EEENS1_36VarlenDynamicPersistentTileSchedulerILi128ELi96ELi256ELi128ELb0ELb1ELb1ELb1ELb1ELb1EEEEEEEEEvNT_6ParamsE)
        .other          _ZN7cutlass13device_kernelIN5flash11enable_sm90INS1_16FlashAttnFwdSm90INS1_25CollectiveMainloopFwdSm90ILi2EN4cute5tupleIJNS5_1CILi1EEES8_S8_EEENS6_IJNS7_ILi128EEENS7_ILi96EEENS7_ILi192EEEEEELi192ENS_6half_tEfNS_4arch4Sm90ELb1ELb0ELb0ELb1ELb1ELb1ELb0ELb1ELb1ELb1ELb0ELb0EEENS1_21CollectiveEpilogueFwdINS6_IJSA_SC_SB_EEES9_SE_SG_Li256ELb1ELb1ELb0ELb0EEENS1_36VarlenDynamicPersistentTileSchedulerILi128ELi96ELi256ELi128ELb0ELb1ELb1ELb1ELb1ELb1EEEEEEEEEvNT_6ParamsE,@"STO_CUDA_ENTRY STV_DEFAULT"
_ZN7cutlass13device_kernelIN5flash11enable_sm90INS1_16FlashAttnFwdSm90INS1_25CollectiveMainloopFwdSm90ILi2EN4cute5tupleIJNS5_1CILi1EEES8_S8_EEENS6_IJNS7_ILi128EEENS7_ILi96EEENS7_ILi192EEEEEELi192ENS_6half_tEfNS_4arch4Sm90ELb1ELb0ELb0ELb1ELb1ELb1ELb0ELb1ELb1ELb1ELb0ELb0EEENS1_21CollectiveEpilogueFwdINS6_IJSA_SC_SB_EEES9_SE_SG_Li256ELb1ELb1ELb0ELb0EEENS1_36VarlenDynamicPersistentTileSchedulerILi128ELi96ELi256ELi128ELb0ELb1ELb1ELb1ELb1ELb1EEEEEEEEEvNT_6ParamsE:
[----:B------:R-:W-:Y:S01]  /*0000*/  LDC R1, c[0x0][0x37c] ;  /* 0x0000df00ff017b82 */ /* 0x000fe20000000800 */
[----:B------:R-:W-:Y:S05]  /*0010*/  EXIT ;  /* 0x000000000000794d */ /* 0x000fea0003800000 */
.L_x_17:
        /* <DEDUP_REMOVED lines=14> */
.L_x_62:


//--------------------- .text._ZN7cutlass13device_kernelIN5flash11enable_sm90INS1_16FlashAttnFwdSm90INS1_25CollectiveMainloopFwdSm90ILi2EN4cute5tupleIJNS5_1CILi1EEES8_S8_EEENS6_IJNS7_ILi128EEESA_SA_EEELi128ENS_6half_tEfNS_4arch4Sm90ELb0ELb0ELb0ELb0ELb1ELb0ELb0ELb1ELb1ELb1ELb0ELb0EEENS1_21CollectiveEpilogueFwdISB_S9_SC_SE_Li256ELb0ELb1ELb0ELb0EEENS1_29StaticPersistentTileSchedulerILb0EEEEEEEEEvNT_6ParamsE --------------------------
	.section	.text._ZN7cutlass13device_kernelIN5flash11enable_sm90INS1_16FlashAttnFwdSm90INS1_25CollectiveMainloopFwdSm90ILi2EN4cute5tupleIJNS5_1CILi1EEES8_S8_EEENS6_IJNS7_ILi128EEESA_SA_EEELi128ENS_6half_tEfNS_4arch4Sm90ELb0ELb0ELb0ELb0ELb1ELb0ELb0ELb1ELb1ELb1ELb0ELb0EEENS1_21CollectiveEpilogueFwdISB_S9_SC_SE_Li256ELb0ELb1ELb0ELb0EEENS1_29StaticPersistentTileSchedulerILb0EEEEEEEEEvNT_6ParamsE,"ax",@progbits
	.align	128
.text._ZN7cutlass13device_kernelIN5flash11enable_sm90INS1_16FlashAttnFwdSm90INS1_25CollectiveMainloopFwdSm90ILi2EN4cute5tupleIJNS5_1CILi1EEES8_S8_EEENS6_IJNS7_ILi128EEESA_SA_EEELi128ENS_6half_tEfNS_4arch4Sm90ELb0ELb0ELb0ELb0ELb1ELb0ELb0ELb1ELb1ELb1ELb0ELb0EEENS1_21CollectiveEpilogueFwdISB_S9_SC_SE_Li256ELb0ELb1ELb0ELb0EEENS1_29StaticPersistentTileSchedulerILb0EEEEEEEEEvNT_6ParamsE:
        .type           _ZN7cutlass13device_kernelIN5flash11enable_sm90INS1_16FlashAttnFwdSm90INS1_25CollectiveMainloopFwdSm90ILi2EN4cute5tupleIJNS5_1CILi1EEES8_S8_EEENS6_IJNS7_ILi128EEESA_SA_EEELi128ENS_6half_tEfNS_4arch4Sm90ELb0ELb0ELb0ELb0ELb1ELb0ELb0ELb1ELb1ELb1ELb0ELb0EEENS1_21CollectiveEpilogueFwdISB_S9_SC_SE_Li256ELb0ELb1ELb0ELb0EEENS1_29StaticPersistentTileSchedulerILb0EEEEEEEEEvNT_6ParamsE,@function
        .size           _ZN7cutlass13device_kernelIN5flash11enable_sm90INS1_16FlashAttnFwdSm90INS1_25CollectiveMainloopFwdSm90ILi2EN4cute5tupleIJNS5_1CILi1EEES8_S8_EEENS6_IJNS7_ILi128EEESA_SA_EEELi128ENS_6half_tEfNS_4arch4Sm90ELb0ELb0ELb0ELb0ELb1ELb0ELb0ELb1ELb1ELb1ELb0ELb0EEENS1_21CollectiveEpilogueFwdISB_S9_SC_SE_Li256ELb0ELb1ELb0ELb0EEENS1_29StaticPersistentTileSchedulerILb0EEEEEEEEEvNT_6ParamsE,(.L_x_63 - _ZN7cutlass13device_kernelIN5flash11enable_sm90INS1_16FlashAttnFwdSm90INS1_25CollectiveMainloopFwdSm90ILi2EN4cute5tupleIJNS5_1CILi1EEES8_S8_EEENS6_IJNS7_ILi128EEESA_SA_EEELi128ENS_6half_tEfNS_4arch4Sm90ELb0ELb0ELb0ELb0ELb1ELb0ELb0ELb1ELb1ELb1ELb0ELb0EEENS1_21CollectiveEpilogueFwdISB_S9_SC_SE_Li256ELb0ELb1ELb0ELb0EEENS1_29StaticPersistentTileSchedulerILb0EEEEEEEEEvNT_6ParamsE)
        .other          _ZN7cutlass13device_kernelIN5flash11enable_sm90INS1_16FlashAttnFwdSm90INS1_25CollectiveMainloopFwdSm90ILi2EN4cute5tupleIJNS5_1CILi1EEES8_S8_EEENS6_IJNS7_ILi128EEESA_SA_EEELi128ENS_6half_tEfNS_4arch4Sm90ELb0ELb0ELb0ELb0ELb1ELb0ELb0ELb1ELb1ELb1ELb0ELb0EEENS1_21CollectiveEpilogueFwdISB_S9_SC_SE_Li256ELb0ELb1ELb0ELb0EEENS1_29StaticPersistentTileSchedulerILb0EEEEEEEEEvNT_6ParamsE,@"STO_CUDA_ENTRY STV_DEFAULT"
_ZN7cutlass13device_kernelIN5flash11enable_sm90INS1_16FlashAttnFwdSm90INS1_25CollectiveMainloopFwdSm90ILi2EN4cute5tupleIJNS5_1CILi1EEES8_S8_EEENS6_IJNS7_ILi128EEESA_SA_EEELi128ENS_6half_tEfNS_4arch4Sm90ELb0ELb0ELb0ELb0ELb1ELb0ELb0ELb1ELb1ELb1ELb0ELb0EEENS1_21CollectiveEpilogueFwdISB_S9_SC_SE_Li256ELb0ELb1ELb0ELb0EEENS1_29StaticPersistentTileSchedulerILb0EEEEEEEEEvNT_6ParamsE:
[----:B------:R-:W-:Y:S01]  /*0000*/  LDC R1, c[0x0][0x37c] ;  /* 0x0000df00ff017b82 */ /* 0x000fe20000000800 */
[----:B------:R-:W-:Y:S05]  /*0010*/  EXIT ;  /* 0x000000000000794d */ /* 0x000fea0003800000 */
.L_x_18:
        /* <DEDUP_REMOVED lines=14> */
.L_x_63:


//--------------------- .text._ZN7cutlass13device_kernelIN5flash11enable_sm90INS1_16FlashAttnFwdSm90INS1_25CollectiveMainloopFwdSm90ILi2EN4cute5tupleIJNS5_1CILi1EEES8_S8_EEENS6_IJNS7_ILi128EEESA_SA_EEELi128ENS_6half_tEfNS_4arch4Sm90ELb0ELb0ELb0ELb1ELb1ELb0ELb0ELb1ELb1ELb1ELb0ELb0EEENS1_21CollectiveEpilogueFwdISB_S9_SC_SE_Li256ELb1ELb1ELb0ELb0EEENS1_36VarlenDynamicPersistentTileSchedulerILi128ELi128ELi256ELi128ELb0ELb1ELb1ELb0ELb1ELb1EEEEEEEEEvNT_6ParamsE --------------------------
	.section	.text._ZN7cutlass13device_kernelIN5flash11enable_sm90INS1_16FlashAttnFwdSm90INS1_25CollectiveMainloopFwdSm90ILi2EN4cute5tupleIJNS5_1CILi1EEES8_S8_EEENS6_IJNS7_ILi128EEESA_SA_EEELi128ENS_6half_tEfNS_4arch4Sm90ELb0ELb0ELb0ELb1ELb1ELb0ELb0ELb1ELb1ELb1ELb0ELb0EEENS1_21CollectiveEpilogueFwdISB_S9_SC_SE_Li256ELb1ELb1ELb0ELb0EEENS1_36VarlenDynamicPersistentTileSchedulerILi128ELi128ELi256ELi128ELb0ELb1ELb1ELb0ELb1ELb1EEEEEEEEEvNT_6ParamsE,"ax",@progbits
	.align	128
.text._ZN7cutlass13device_kernelIN5flash11enable_sm90INS1_16FlashAttnFwdSm90INS1_25CollectiveMainloopFwdSm90ILi2EN4cute5tupleIJNS5_1CILi1EEES8_S8_EEENS6_IJNS7_ILi128EEESA_SA_EEELi128ENS_6half_tEfNS_4arch4Sm90ELb0ELb0ELb0ELb1ELb1ELb0ELb0ELb1ELb1ELb1ELb0ELb0EEENS1_21CollectiveEpilogueFwdISB_S9_SC_SE_Li256ELb1ELb1ELb0ELb0EEENS1_36VarlenDynamicPersistentTileSchedulerILi128ELi128ELi256ELi128ELb0ELb1ELb1ELb0ELb1ELb1EEEEEEEEEvNT_6ParamsE:
        .type           _ZN7cutlass13device_kernelIN5flash11enable_sm90INS1_16FlashAttnFwdSm90INS1_25CollectiveMainloopFwdSm90ILi2EN4cute5tupleIJNS5_1CILi1EEES8_S8_EEENS6_IJNS7_ILi128EEESA_SA_EEELi128ENS_6half_tEfNS_4arch4Sm90ELb0ELb0ELb0ELb1ELb1ELb0ELb0ELb1ELb1ELb1ELb0ELb0EEENS1_21CollectiveEpilogueFwdISB_S9_SC_SE_Li256ELb1ELb1ELb0ELb0EEENS1_36VarlenDynamicPersistentTileSchedulerILi128ELi128ELi256ELi128ELb0ELb1ELb1ELb0ELb1ELb1EEEEEEEEEvNT_6ParamsE,@function
        .size           _ZN7cutlass13device_kernelIN5flash11enable_sm90INS1_16FlashAttnFwdSm90INS1_25CollectiveMainloopFwdSm90ILi2EN4cute5tupleIJNS5_1CILi1EEES8_S8_EEENS6_IJNS7_ILi128EEESA_SA_EEELi128ENS_6half_tEfNS_4arch4Sm90ELb0ELb0ELb0ELb1ELb1ELb0ELb0ELb1ELb1ELb1ELb0ELb0EEENS1_21CollectiveEpilogueFwdISB_S9_SC_SE_Li256ELb1ELb1ELb0ELb0EEENS1_36VarlenDynamicPersistentTileSchedulerILi128ELi128ELi256ELi128ELb0ELb1ELb1ELb0ELb1ELb1EEEEEEEEEvNT_6ParamsE,(.L_x_64 - _ZN7cutlass13device_kernelIN5flash11enable_sm90INS1_16FlashAttnFwdSm90INS1_25CollectiveMainloopFwdSm90ILi2EN4cute5tupleIJNS5_1CILi1EEES8_S8_EEENS6_IJNS7_ILi128EEESA_SA_EEELi128ENS_6half_tEfNS_4arch4Sm90ELb0ELb0ELb0ELb1ELb1ELb0ELb0ELb1ELb1ELb1ELb0ELb0EEENS1_21CollectiveEpilogueFwdISB_S9_SC_SE_Li256ELb1ELb1ELb0ELb0EEENS1_36VarlenDynamicPersistentTileSchedulerILi128ELi128ELi256ELi128ELb0ELb1ELb1ELb0ELb1ELb1EEEEEEEEEvNT_6ParamsE)
        .other          _ZN7cutlass13device_kernelIN5flash11enable_sm90INS1_16FlashAttnFwdSm90INS1_25CollectiveMainloopFwdSm90ILi2EN4cute5tupleIJNS5_1CILi1EEES8_S8_EEENS6_IJNS7_ILi128EEESA_SA_EEELi128ENS_6half_tEfNS_4arch4Sm90ELb0ELb0ELb0ELb1ELb1ELb0ELb0ELb1ELb1ELb1ELb0ELb0EEENS1_21CollectiveEpilogueFwdISB_S9_SC_SE_Li256ELb1ELb1ELb0ELb0EEENS1_36VarlenDynamicPersistentTileSchedulerILi128ELi128ELi256ELi128ELb0ELb1ELb1ELb0ELb1ELb1EEEEEEEEEvNT_6ParamsE,@"STO_CUDA_ENTRY STV_DEFAULT"
_ZN7cutlass13device_kernelIN5flash11enable_sm90INS1_16FlashAttnFwdSm90INS1_25CollectiveMainloopFwdSm90ILi2EN4cute5tupleIJNS5_1CILi1EEES8_S8_EEENS6_IJNS7_ILi128EEESA_SA_EEELi128ENS_6half_tEfNS_4arch4Sm90ELb0ELb0ELb0ELb1ELb1ELb0ELb0ELb1ELb1ELb1ELb0ELb0EEENS1_21CollectiveEpilogueFwdISB_S9_SC_SE_Li256ELb1ELb1ELb0ELb0EEENS1_36VarlenDynamicPersistentTileSchedulerILi128ELi128ELi256ELi128ELb0ELb1ELb1ELb0ELb1ELb1EEEEEEEEEvNT_6ParamsE:
[----:B------:R-:W-:Y:S01]  /*0000*/  LDC R1, c[0x0][0x37c] ;  /* 0x0000df00ff017b82 */ /* 0x000fe20000000800 */
[----:B------:R-:W-:Y:S05]  /*0010*/  EXIT ;  /* 0x000000000000794d */ /* 0x000fea0003800000 */
.L_x_19:
        /* <DEDUP_REMOVED lines=14> */
.L_x_64:


//--------------------- .text._ZN7cutlass13device_kernelIN5flash11enable_sm90INS1_16FlashAttnFwdSm90INS1_25CollectiveMainloopFwdSm90ILi2EN4cute5tupleIJNS5_1CILi1EEES8_S8_EEENS6_IJNS7_ILi128EEESA_SA_EEELi128ENS_6half_tEfNS_4arch4Sm90ELb0ELb0ELb0ELb1ELb1ELb1ELb0ELb1ELb1ELb1ELb0ELb0EEENS1_21CollectiveEpilogueFwdISB_S9_SC_SE_Li256ELb1ELb1ELb0ELb0EEENS1_36VarlenDynamicPersistentTileSchedulerILi128ELi128ELi256ELi128ELb0ELb1ELb1ELb0ELb1ELb1EEEEEEEEEvNT_6ParamsE --------------------------
	.section	.text._ZN7cutlass13device_kernelIN5flash11enable_sm90INS1_16FlashAttnFwdSm90INS1_25CollectiveMainloopFwdSm90ILi2EN4cute5tupleIJNS5_1CILi1EEES8_S8_EEENS6_IJNS7_ILi128EEESA_SA_EEELi128ENS_6half_tEfNS_4arch4Sm90ELb0ELb0ELb0ELb1ELb1ELb1ELb0ELb1ELb1ELb1ELb0ELb0EEENS1_21CollectiveEpilogueFwdISB_S9_SC_SE_Li256ELb1ELb1ELb0ELb0EEENS1_36VarlenDynamicPersistentTileSchedulerILi128ELi128ELi256ELi128ELb0ELb1ELb1ELb0ELb1ELb1EEEEEEEEEvNT_6ParamsE,"ax",@progbits
	.align	128
.text._ZN7cutlass13device_kernelIN5flash11enable_sm90INS1_16FlashAttnFwdSm90INS1_25CollectiveMainloopFwdSm90ILi2EN4cute5tupleIJNS5_1CILi1EEES8_S8_EEENS6_IJNS7_ILi128EEESA_SA_EEELi128ENS_6half_tEfNS_4arch4Sm90ELb0ELb0ELb0ELb1ELb1ELb1ELb0ELb1ELb1ELb1ELb0ELb0EEENS1_21CollectiveEpilogueFwdISB_S9_SC_SE_Li256ELb1ELb1ELb0ELb0EEENS1_36VarlenDynamicPersistentTileSchedulerILi128ELi128ELi256ELi128ELb0ELb1ELb1ELb0ELb1ELb1EEEEEEEEEvNT_6ParamsE:
        .type           _ZN7cutlass13device_kernelIN5flash11enable_sm90INS1_16FlashAttnFwdSm90INS1_25CollectiveMainloopFwdSm90ILi2EN4cute5tupleIJNS5_1CILi1EEES8_S8_EEENS6_IJNS7_ILi128EEESA_SA_EEELi128ENS_6half_tEfNS_4arch4Sm90ELb0ELb0ELb0ELb1ELb1ELb1ELb0ELb1ELb1ELb1ELb0ELb0EEENS1_21CollectiveEpilogueFwdISB_S9_SC_SE_Li256ELb1ELb1ELb0ELb0EEENS1_36VarlenDynamicPersistentTileSchedulerILi128ELi128ELi256ELi128ELb0ELb1ELb1ELb0ELb1ELb1EEEEEEEEEvNT_6ParamsE,@function
        .size           _ZN7cutlass13device_kernelIN5flash11enable_sm90INS1_16FlashAttnFwdSm90INS1_25CollectiveMainloopFwdSm90ILi2EN4cute5tupleIJNS5_1CILi1EEES8_S8_EEENS6_IJNS7_ILi128EEESA_SA_EEELi128ENS_6half_tEfNS_4arch4Sm90ELb0ELb0ELb0ELb1ELb1ELb1ELb0ELb1ELb1ELb1ELb0ELb0EEENS1_21CollectiveEpilogueFwdISB_S9_SC_SE_Li256ELb1ELb1ELb0ELb0EEENS1_36VarlenDynamicPersistentTileSchedulerILi128ELi128ELi256ELi128ELb0ELb1ELb1ELb0ELb1ELb1EEEEEEEEEvNT_6ParamsE,(.L_x_65 - _ZN7cutlass13device_kernelIN5flash11enable_sm90INS1_16FlashAttnFwdSm90INS1_25CollectiveMainloopFwdSm90ILi2EN4cute5tupleIJNS5_1CILi1EEES8_S8_EEENS6_IJNS7_ILi128EEESA_SA_EEELi128ENS_6half_tEfNS_4arch4Sm90ELb0ELb0ELb0ELb1ELb1ELb1ELb0ELb1ELb1ELb1ELb0ELb0EEENS1_21CollectiveEpilogueFwdISB_S9_SC_SE_Li256ELb1ELb1ELb0ELb0EEENS1_36VarlenDynamicPersistentTileSchedulerILi128ELi128ELi256ELi128ELb0ELb1ELb1ELb0ELb1ELb1EEEEEEEEEvNT_6ParamsE)
        .other          _ZN7cutlass13device_kernelIN5flash11enable_sm90INS1_16FlashAttnFwdSm90INS1_25CollectiveMainloopFwdSm90ILi2EN4cute5tupleIJNS5_1CILi1EEES8_S8_EEENS6_IJNS7_ILi128EEESA_SA_EEELi128ENS_6half_tEfNS_4arch4Sm90ELb0ELb0ELb0ELb1ELb1ELb1ELb0ELb1ELb1ELb1ELb0ELb0EEENS1_21CollectiveEpilogueFwdISB_S9_SC_SE_Li256ELb1ELb1ELb0ELb0EEENS1_36VarlenDynamicPersistentTileSchedulerILi128ELi128ELi256ELi128ELb0ELb1ELb1ELb0ELb1ELb1EEEEEEEEEvNT_6ParamsE,@"STO_CUDA_ENTRY STV_DEFAULT"
_ZN7cutlass13device_kernelIN5flash11enable_sm90INS1_16FlashAttnFwdSm90INS1_25CollectiveMainloopFwdSm90ILi2EN4cute5tupleIJNS5_1CILi1EEES8_S8_EEENS6_IJNS7_ILi128EEESA_SA_EEELi128ENS_6half_tEfNS_4arch4Sm90ELb0ELb0ELb0ELb1ELb1ELb1ELb0ELb1ELb1ELb1ELb0ELb0EEENS1_21CollectiveEpilogueFwdISB_S9_SC_SE_Li256ELb1ELb1ELb0ELb0EEENS1_36VarlenDynamicPersistentTileSchedulerILi128ELi128ELi256ELi128ELb0ELb1ELb1ELb0ELb1ELb1EEEEEEEEEvNT_6ParamsE:
[----:B------:R-:W-:Y:S01]  /*0000*/  LDC R1, c[0x0][0x37c] ;  /* 0x0000df00ff017b82 */ /* 0x000fe20000000800 */
[----:B------:R-:W-:Y:S05]  /*0010*/  EXIT ;  /* 0x000000000000794d */ /* 0x000fea0003800000 */
.L_x_20:
        /* <DEDUP_REMOVED lines=14> */
.L_x_65:


//--------------------- .text._ZN7cutlass13device_kernelIN5flash11enable_sm90INS1_16FlashAttnFwdSm90INS1_25CollectiveMainloopFwdSm90ILi2EN4cute5tupleIJNS5_1CILi1EEES8_S8_EEENS6_IJNS7_ILi128EEESA_SA_EEELi128ENS_6half_tEfNS_4arch4Sm90ELb0ELb1ELb0ELb0ELb1ELb0ELb0ELb1ELb1ELb1ELb0ELb0EEENS1_21CollectiveEpilogueFwdISB_S9_SC_SE_Li256ELb0ELb1ELb0ELb0EEENS1_30DynamicPersistentTileSchedulerILi256ELi128ELb0ELb1ELb1EEEEEEEEEvNT_6ParamsE --------------------------
	.section	.text._ZN7cutlass13device_kernelIN5flash11enable_sm90INS1_16FlashAttnFwdSm90INS1_25CollectiveMainloopFwdSm90ILi2EN4cute5tupleIJNS5_1CILi1EEES8_S8_EEENS6_IJNS7_ILi128EEESA_SA_EEELi128ENS_6half_tEfNS_4arch4Sm90ELb0ELb1ELb0ELb0ELb1ELb0ELb0ELb1ELb1ELb1ELb0ELb0EEENS1_21CollectiveEpilogueFwdISB_S9_SC_SE_Li256ELb0ELb1ELb0ELb0EEENS1_30DynamicPersistentTileSchedulerILi256ELi128ELb0ELb1ELb1EEEEEEEEEvNT_6ParamsE,"ax",@progbits
	.align	128
.text._ZN7cutlass13device_kernelIN5flash11enable_sm90INS1_16FlashAttnFwdSm90INS1_25CollectiveMainloopFwdSm90ILi2EN4cute5tupleIJNS5_1CILi1EEES8_S8_EEENS6_IJNS7_ILi128EEESA_SA_EEELi128ENS_6half_tEfNS_4arch4Sm90ELb0ELb1ELb0ELb0ELb1ELb0ELb0ELb1ELb1ELb1ELb0ELb0EEENS1_21CollectiveEpilogueFwdISB_S9_SC_SE_Li256ELb0ELb1ELb0ELb0EEENS1_30DynamicPersistentTileSchedulerILi256ELi128ELb0ELb1ELb1EEEEEEEEEvNT_6ParamsE:
        .type           _ZN7cutlass13device_kernelIN5flash11enable_sm90INS1_16FlashAttnFwdSm90INS1_25CollectiveMainloopFwdSm90ILi2EN4cute5tupleIJNS5_1CILi1EEES8_S8_EEENS6_IJNS7_ILi128EEESA_SA_EEELi128ENS_6half_tEfNS_4arch4Sm90ELb0ELb1ELb0ELb0ELb1ELb0ELb0ELb1ELb1ELb1ELb0ELb0EEENS1_21CollectiveEpilogueFwdISB_S9_SC_SE_Li256ELb0ELb1ELb0ELb0EEENS1_30DynamicPersistentTileSchedulerILi256ELi128ELb0ELb1ELb1EEEEEEEEEvNT_6ParamsE,@function
        .size           _ZN7cutlass13device_kernelIN5flash11enable_sm90INS1_16FlashAttnFwdSm90INS1_25CollectiveMainloopFwdSm90ILi2EN4cute5tupleIJNS5_1CILi1EEES8_S8_EEENS6_IJNS7_ILi128EEESA_SA_EEELi128ENS_6half_tEfNS_4arch4Sm90ELb0ELb1ELb0ELb0ELb1ELb0ELb0ELb1ELb1ELb1ELb0ELb0EEENS1_21CollectiveEpilogueFwdISB_S9_SC_SE_Li256ELb0ELb1ELb0ELb0EEENS1_30DynamicPersistentTileSchedulerILi256ELi128ELb0ELb1ELb1EEEEEEEEEvNT_6ParamsE,(.L_x_66 - _ZN7cutlass13device_kernelIN5flash11enable_sm90INS1_16FlashAttnFwdSm90INS1_25CollectiveMainloopFwdSm90ILi2EN4cute5tupleIJNS5_1CILi1EEES8_S8_EEENS6_IJNS7_ILi128EEESA_SA_EEELi128ENS_6half_tEfNS_4arch4Sm90ELb0ELb1ELb0ELb0ELb1ELb0ELb0ELb1ELb1ELb1ELb0ELb0EEENS1_21CollectiveEpilogueFwdISB_S9_SC_SE_Li256ELb0ELb1ELb0ELb0EEENS1_30DynamicPersistentTileSchedulerILi256ELi128ELb0ELb1ELb1EEEEEEEEEvNT_6ParamsE)
        .other          _ZN7cutlass13device_kernelIN5flash11enable_sm90INS1_16FlashAttnFwdSm90INS1_25CollectiveMainloopFwdSm90ILi2EN4cute5tupleIJNS5_1CILi1EEES8_S8_EEENS6_IJNS7_ILi128EEESA_SA_EEELi128ENS_6half_tEfNS_4arch4Sm90ELb0ELb1ELb0ELb0ELb1ELb0ELb0ELb1ELb1ELb1ELb0ELb0EEENS1_21CollectiveEpilogueFwdISB_S9_SC_SE_Li256ELb0ELb1ELb0ELb0EEENS1_30DynamicPersistentTileSchedulerILi256ELi128ELb0ELb1ELb1EEEEEEEEEvNT_6ParamsE,@"STO_CUDA_ENTRY STV_DEFAULT"
_ZN7cutlass13device_kernelIN5flash11enable_sm90INS1_16FlashAttnFwdSm90INS1_25CollectiveMainloopFwdSm90ILi2EN4cute5tupleIJNS5_1CILi1EEES8_S8_EEENS6_IJNS7_ILi128EEESA_SA_EEELi128ENS_6half_tEfNS_4arch4Sm90ELb0ELb1ELb0ELb0ELb1ELb0ELb0ELb1ELb1ELb1ELb0ELb0EEENS1_21CollectiveEpilogueFwdISB_S9_SC_SE_Li256ELb0ELb1ELb0ELb0EEENS1_30DynamicPersistentTileSchedulerILi256ELi128ELb0ELb1ELb1EEEEEEEEEvNT_6ParamsE:
[----:B------:R-:W-:Y:S01]  /*0000*/  LDC R1, c[0x0][0x37c] ;  /* 0x0000df00ff017b82 */ /* 0x000fe20000000800 */
[----:B------:R-:W-:Y:S05]  /*0010*/  EXIT ;  /* 0x000000000000794d */ /* 0x000fea0003800000 */
.L_x_21:
        /* <DEDUP_REMOVED lines=14> */
.L_x_66:


//--------------------- .text._ZN7cutlass13device_kernelIN5flash11enable_sm90INS1_16FlashAttnFwdSm90INS1_25CollectiveMainloopFwdSm90ILi2EN4cute5tupleIJNS5_1CILi1EEES8_S8_EEENS6_IJNS7_ILi128EEESA_SA_EEELi128ENS_6half_tEfNS_4arch4Sm90ELb0ELb1ELb0ELb1ELb1ELb0ELb0ELb1ELb1ELb1ELb0ELb0EEENS1_21CollectiveEpilogueFwdISB_S9_SC_SE_Li256ELb1ELb1ELb0ELb0EEENS1_36VarlenDynamicPersistentTileSchedulerILi128ELi128ELi256ELi128ELb0ELb1ELb1ELb1ELb0ELb1EEEEEEEEEvNT_6ParamsE --------------------------
	.section	.text._ZN7cutlass13device_kernelIN5flash11enable_sm90INS1_16FlashAttnFwdSm90INS1_25CollectiveMainloopFwdSm90ILi2EN4cute5tupleIJNS5_1CILi1EEES8_S8_EEENS6_IJNS7_ILi128EEESA_SA_EEELi128ENS_6half_tEfNS_4arch4Sm90ELb0ELb1ELb0ELb1ELb1ELb0ELb0ELb1ELb1ELb1ELb0ELb0EEENS1_21CollectiveEpilogueFwdISB_S9_SC_SE_Li256ELb1ELb1ELb0ELb0EEENS1_36VarlenDynamicPersistentTileSchedulerILi128ELi128ELi256ELi128ELb0ELb1ELb1ELb1ELb0ELb1EEEEEEEEEvNT_6ParamsE,"ax",@progbits
	.align	128
.text._ZN7cutlass13device_kernelIN5flash11enable_sm90INS1_16FlashAttnFwdSm90INS1_25CollectiveMainloopFwdSm90ILi2EN4cute5tupleIJNS5_1CILi1EEES8_S8_EEENS6_IJNS7_ILi128EEESA_SA_EEELi128ENS_6half_tEfNS_4arch4Sm90ELb0ELb1ELb0ELb1ELb1ELb0ELb0ELb1ELb1ELb1ELb0ELb0EEENS1_21CollectiveEpilogueFwdISB_S9_SC_SE_Li256ELb1ELb1ELb0ELb0EEENS1_36VarlenDynamicPersistentTileSchedulerILi128ELi128ELi256ELi128ELb0ELb1ELb1ELb1ELb0ELb1EEEEEEEEEvNT_6ParamsE:
        .type           _ZN7cutlass13device_kernelIN5flash11enable_sm90INS1_16FlashAttnFwdSm90INS1_25CollectiveMainloopFwdSm90ILi2EN4cute5tupleIJNS5_1CILi1EEES8_S8_EEENS6_IJNS7_ILi128EEESA_SA_EEELi128ENS_6half_tEfNS_4arch4Sm90ELb0ELb1ELb0ELb1ELb1ELb0ELb0ELb1ELb1ELb1ELb0ELb0EEENS1_21CollectiveEpilogueFwdISB_S9_SC_SE_Li256ELb1ELb1ELb0ELb0EEENS1_36VarlenDynamicPersistentTileSchedulerILi128ELi128ELi256ELi128ELb0ELb1ELb1ELb1ELb0ELb1EEEEEEEEEvNT_6ParamsE,@function
        .size           _ZN7cutlass13device_kernelIN5flash11enable_sm90INS1_16FlashAttnFwdSm90INS1_25CollectiveMainloopFwdSm90ILi2EN4cute5tupleIJNS5_1CILi1EEES8_S8_EEENS6_IJNS7_ILi128EEESA_SA_EEELi128ENS_6half_tEfNS_4arch4Sm90ELb0ELb1ELb0ELb1ELb1ELb0ELb0ELb1ELb1ELb1ELb0ELb0EEENS1_21CollectiveEpilogueFwdISB_S9_SC_SE_Li256ELb1ELb1ELb0ELb0EEENS1_36VarlenDynamicPersistentTileSchedulerILi128ELi128ELi256ELi128ELb0ELb1ELb1ELb1ELb0ELb1EEEEEEEEEvNT_6ParamsE,(.L_x_67 - _ZN7cutlass13device_kernelIN5flash11enable_sm90INS1_16FlashAttnFwdSm90INS1_25CollectiveMainloopFwdSm90ILi2EN4cute5tupleIJNS5_1CILi1EEES8_S8_EEENS6_IJNS7_ILi128EEESA_SA_EEELi128ENS_6half_tEfNS_4arch4Sm90ELb0ELb1ELb0ELb1ELb1ELb0ELb0ELb1ELb1ELb1ELb0ELb0EEENS1_21CollectiveEpilogueFwdISB_S9_SC_SE_Li256ELb1ELb1ELb0ELb0EEENS1_36VarlenDynamicPersistentTileSchedulerILi128ELi128ELi256ELi128ELb0ELb1ELb1ELb1ELb0ELb1EEEEEEEEEvNT_6ParamsE)
        .other          _ZN7cutlass13device_kernelIN5flash11enable_sm90INS1_16FlashAttnFwdSm90INS1_25CollectiveMainloopFwdSm90ILi2EN4cute5tupleIJNS5_1CILi1EEES8_S8_EEENS6_IJNS7_ILi128EEESA_SA_EEELi128ENS_6half_tEfNS_4arch4Sm90ELb0ELb1ELb0ELb1ELb1ELb0ELb0ELb1ELb1ELb1ELb0ELb0EEENS1_21CollectiveEpilogueFwdISB_S9_SC_SE_Li256ELb1ELb1ELb0ELb0EEENS1_36VarlenDynamicPersistentTileSchedulerILi128ELi128ELi256ELi128ELb0ELb1ELb1ELb1ELb0ELb1EEEEEEEEEvNT_6ParamsE,@"STO_CUDA_ENTRY STV_DEFAULT"
_ZN7cutlass13device_kernelIN5flash11enable_sm90INS1_16FlashAttnFwdSm90INS1_25CollectiveMainloopFwdSm90ILi2EN4cute5tupleIJNS5_1CILi1EEES8_S8_EEENS6_IJNS7_ILi128EEESA_SA_EEELi128ENS_6half_tEfNS_4arch4Sm90ELb0ELb1ELb0ELb1ELb1ELb0ELb0ELb1ELb1ELb1ELb0ELb0EEENS1_21CollectiveEpilogueFwdISB_S9_SC_SE_Li256ELb1ELb1ELb0ELb0EEENS1_36VarlenDynamicPersistentTileSchedulerILi128ELi128ELi256ELi128ELb0ELb1ELb1ELb1ELb0ELb1EEEEEEEEEvNT_6ParamsE:
[----:B------:R-:W-:Y:S01]  /*0000*/  LDC R1, c[0x0][0x37c] ;  /* 0x0000df00ff017b82 */ /* 0x000fe20000000800 */
[----:B------:R-:W-:Y:S05]  /*0010*/  EXIT ;  /* 0x000000000000794d */ /* 0x000fea0003800000 */
.L_x_22:
        /* <DEDUP_REMOVED lines=14> */
.L_x_67:


//--------------------- .text._ZN7cutlass13device_kernelIN5flash11enable_sm90INS1_16FlashAttnFwdSm90INS1_25CollectiveMainloopFwdSm90ILi2EN4cute5tupleIJNS5_1CILi1EEES8_S8_EEENS6_IJNS7_ILi128EEESA_SA_EEELi128ENS_6half_tEfNS_4arch4Sm90ELb0ELb1ELb0ELb1ELb1ELb1ELb0ELb1ELb1ELb1ELb0ELb0EEENS1_21CollectiveEpilogueFwdISB_S9_SC_SE_Li256ELb1ELb1ELb0ELb0EEENS1_36VarlenDynamicPersistentTileSchedulerILi128ELi128ELi256ELi128ELb0ELb1ELb1ELb1ELb0ELb1EEEEEEEEEvNT_6ParamsE --------------------------
	.section	.text._ZN7cutlass13device_kernelIN5flash11enable_sm90INS1_16FlashAttnFwdSm90INS1_25CollectiveMainloopFwdSm90ILi2EN4cute5tupleIJNS5_1CILi1EEES8_S8_EEENS6_IJNS7_ILi128EEESA_SA_EEELi128ENS_6half_tEfNS_4arch4Sm90ELb0ELb1ELb0ELb1ELb1ELb1ELb0ELb1ELb1ELb1ELb0ELb0EEENS1_21CollectiveEpilogueFwdISB_S9_SC_SE_Li256ELb1ELb1ELb0ELb0EEENS1_36VarlenDynamicPersistentTileSchedulerILi128ELi128ELi256ELi128ELb0ELb1ELb1ELb1ELb0ELb1EEEEEEEEEvNT_6ParamsE,"ax",@progbits
	.align	128
.text._ZN7cutlass13device_kernelIN5flash11enable_sm90INS1_16FlashAttnFwdSm90INS1_25CollectiveMainloopFwdSm90ILi2EN4cute5tupleIJNS5_1CILi1EEES8_S8_EEENS6_IJNS7_ILi128EEESA_SA_EEELi128ENS_6half_tEfNS_4arch4Sm90ELb0ELb1ELb0ELb1ELb1ELb1ELb0ELb1ELb1ELb1ELb0ELb0EEENS1_21CollectiveEpilogueFwdISB_S9_SC_SE_Li256ELb1ELb1ELb0ELb0EEENS1_36VarlenDynamicPersistentTileSchedulerILi128ELi128ELi256ELi128ELb0ELb1ELb1ELb1ELb0ELb1EEEEEEEEEvNT_6ParamsE:
        .type           _ZN7cutlass13device_kernelIN5flash11enable_sm90INS1_16FlashAttnFwdSm90INS1_25CollectiveMainloopFwdSm90ILi2EN4cute5tupleIJNS5_1CILi1EEES8_S8_EEENS6_IJNS7_ILi128EEESA_SA_EEELi128ENS_6half_tEfNS_4arch4Sm90ELb0ELb1ELb0ELb1ELb1ELb1ELb0ELb1ELb1ELb1ELb0ELb0EEENS1_21CollectiveEpilogueFwdISB_S9_SC_SE_Li256ELb1ELb1ELb0ELb0EEENS1_36VarlenDynamicPersistentTileSchedulerILi128ELi128ELi256ELi128ELb0ELb1ELb1ELb1ELb0ELb1EEEEEEEEEvNT_6ParamsE,@function
        .size           _ZN7cutlass13device_kernelIN5flash11enable_sm90INS1_16FlashAttnFwdSm90INS1_25CollectiveMainloopFwdSm90ILi2EN4cute5tupleIJNS5_1CILi1EEES8_S8_EEENS6_IJNS7_ILi128EEESA_SA_EEELi128ENS_6half_tEfNS_4arch4Sm90ELb0ELb1ELb0ELb1ELb1ELb1ELb0ELb1ELb1ELb1ELb0ELb0EEENS1_21CollectiveEpilogueFwdISB_S9_SC_SE_Li256ELb1ELb1ELb0ELb0EEENS1_36VarlenDynamicPersistentTileSchedulerILi128ELi128ELi256ELi128ELb0ELb1ELb1ELb1ELb0ELb1EEEEEEEEEvNT_6ParamsE,(.L_x_68 - _ZN7cutlass13device_kernelIN5flash11enable_sm90INS1_16FlashAttnFwdSm90INS1_25CollectiveMainloopFwdSm90ILi2EN4cute5tupleIJNS5_1CILi1EEES8_S8_EEENS6_IJNS7_ILi128EEESA_SA_EEELi128ENS_6half_tEfNS_4arch4Sm90ELb0ELb1ELb0ELb1ELb1ELb1ELb0ELb1ELb1ELb1ELb0ELb0EEENS1_21CollectiveEpilogueFwdISB_S9_SC_SE_Li256ELb1ELb1ELb0ELb0EEENS1_36VarlenDynamicPersistentTileSchedulerILi128ELi128ELi256ELi128ELb0ELb1ELb1ELb1ELb0ELb1EEEEEEEEEvNT_6ParamsE)
        .other          _ZN7cutlass13device_kernelIN5flash11enable_sm90INS1_16FlashAttnFwdSm90INS1_25CollectiveMainloopFwdSm90ILi2EN4cute5tupleIJNS5_1CILi1EEES8_S8_EEENS6_IJNS7_ILi128EEESA_SA_EEELi128ENS_6half_tEfNS_4arch4Sm90ELb0ELb1ELb0ELb1ELb1ELb1ELb0ELb1ELb1ELb1ELb0ELb0EEENS1_21CollectiveEpilogueFwdISB_S9_SC_SE_Li256ELb1ELb1ELb0ELb0EEENS1_36VarlenDynamicPersistentTileSchedulerILi128ELi128ELi256ELi128ELb0ELb1ELb1ELb1ELb0ELb1EEEEEEEEEvNT_6ParamsE,@"STO_CUDA_ENTRY STV_DEFAULT"
_ZN7cutlass13device_kernelIN5flash11enable_sm90INS1_16FlashAttnFwdSm90INS1_25CollectiveMainloopFwdSm90ILi2EN4cute5tupleIJNS5_1CILi1EEES8_S8_EEENS6_IJNS7_ILi128EEESA_SA_EEELi128ENS_6half_tEfNS_4arch4Sm90ELb0ELb1ELb0ELb1ELb1ELb1ELb0ELb1ELb1ELb1ELb0ELb0EEENS1_21CollectiveEpilogueFwdISB_S9_SC_SE_Li256ELb1ELb1ELb0ELb0EEENS1_36VarlenDynamicPersistentTileSchedulerILi128ELi128ELi256ELi128ELb0ELb1ELb1ELb1ELb0ELb1EEEEEEEEEvNT_6ParamsE:
[----:B------:R-:W-:Y:S01]  /*0000*/  LDC R1, c[0x0][0x37c] ;  /* 0x0000df00ff017b82 */ /* 0x000fe20000000800 */
[----:B------:R-:W-:Y:S05]  /*0010*/  EXIT ;  /* 0x000000000000794d */ /* 0x000fea0003800000 */
.L_x_23:
        /* <DEDUP_REMOVED lines=14> */
.L_x_68:


//--------------------- .text._ZN7cutlass13device_kernelIN5flash11enable_sm90INS1_16FlashAttnFwdSm90INS1_25CollectiveMainloopFwdSm90ILi2EN4cute5tupleIJNS5_1CILi1EEES8_S8_EEENS6_IJNS7_ILi128EEESA_SA_EEELi128ENS_6half_tEfNS_4arch4Sm90ELb1ELb0ELb0ELb0ELb1ELb0ELb0ELb1ELb1ELb1ELb0ELb0EEENS1_21CollectiveEpilogueFwdISB_S9_SC_SE_Li256ELb0ELb1ELb0ELb0EEENS1_30DynamicPersistentTileSchedulerILi256ELi128ELb0ELb1ELb1EEEEEEEEEvNT_6ParamsE --------------------------
	.section	.text._ZN7cutlass13device_kernelIN5flash11enable_sm90INS1_16FlashAttnFwdSm90INS1_25CollectiveMainloopFwdSm90ILi2EN4cute5tupleIJNS5_1CILi1EEES8_S8_EEENS6_IJNS7_ILi128EEESA_SA_EEELi128ENS_6half_tEfNS_4arch4Sm90ELb1ELb0ELb0ELb0ELb1ELb0ELb0ELb1ELb1ELb1ELb0ELb0EEENS1_21CollectiveEpilogueFwdISB_S9_SC_SE_Li256ELb0ELb1ELb0ELb0EEENS1_30DynamicPersistentTileSchedulerILi256ELi128ELb0ELb1ELb1EEEEEEEEEvNT_6ParamsE,"ax",@progbits
	.align	128
.text._ZN7cutlass13device_kernelIN5flash11enable_sm90INS1_16FlashAttnFwdSm90INS1_25CollectiveMainloopFwdSm90ILi2EN4cute5tupleIJNS5_1CILi1EEES8_S8_EEENS6_IJNS7_ILi128EEESA_SA_EEELi128ENS_6half_tEfNS_4arch4Sm90ELb1ELb0ELb0ELb0ELb1ELb0ELb0ELb1ELb1ELb1ELb0ELb0EEENS1_21CollectiveEpilogueFwdISB_S9_SC_SE_Li256ELb0ELb1ELb0ELb0EEENS1_30DynamicPersistentTileSchedulerILi256ELi128ELb0ELb1ELb1EEEEEEEEEvNT_6ParamsE:
        .type           _ZN7cutlass13device_kernelIN5flash11enable_sm90INS1_16FlashAttnFwdSm90INS1_25CollectiveMainloopFwdSm90ILi2EN4cute5tupleIJNS5_1CILi1EEES8_S8_EEENS6_IJNS7_ILi128EEESA_SA_EEELi128ENS_6half_tEfNS_4arch4Sm90ELb1ELb0ELb0ELb0ELb1ELb0ELb0ELb1ELb1ELb1ELb0ELb0EEENS1_21CollectiveEpilogueFwdISB_S9_SC_SE_Li256ELb0ELb1ELb0ELb0EEENS1_30DynamicPersistentTileSchedulerILi256ELi128ELb0ELb1ELb1EEEEEEEEEvNT_6ParamsE,@function
        .size           _ZN7cutlass13device_kernelIN5flash11enable_sm90INS1_16FlashAttnFwdSm90INS1_25CollectiveMainloopFwdSm90ILi2EN4cute5tupleIJNS5_1CILi1EEES8_S8_EEENS6_IJNS7_ILi128EEESA_SA_EEELi128ENS_6half_tEfNS_4arch4Sm90ELb1ELb0ELb0ELb0ELb1ELb0ELb0ELb1ELb1ELb1ELb0ELb0EEENS1_21CollectiveEpilogueFwdISB_S9_SC_SE_Li256ELb0ELb1ELb0ELb0EEENS1_30DynamicPersistentTileSchedulerILi256ELi128ELb0ELb1ELb1EEEEEEEEEvNT_6ParamsE,(.L_x_69 - _ZN7cutlass13device_kernelIN5flash11enable_sm90INS1_16FlashAttnFwdSm90INS1_25CollectiveMainloopFwdSm90ILi2EN4cute5tupleIJNS5_1CILi1EEES8_S8_EEENS6_IJNS7_ILi128EEESA_SA_EEELi128ENS_6half_tEfNS_4arch4Sm90ELb1ELb0ELb0ELb0ELb1ELb0ELb0ELb1ELb1ELb1ELb0ELb0EEENS1_21CollectiveEpilogueFwdISB_S9_SC_SE_Li256ELb0ELb1ELb0ELb0EEENS1_30DynamicPersistentTileSchedulerILi256ELi128ELb0ELb1ELb1EEEEEEEEEvNT_6ParamsE)
        .other          _ZN7cutlass13device_kernelIN5flash11enable_sm90INS1_16FlashAttnFwdSm90INS1_25CollectiveMainloopFwdSm90ILi2EN4cute5tupleIJNS5_1CILi1EEES8_S8_EEENS6_IJNS7_ILi128EEESA_SA_EEELi128ENS_6half_tEfNS_4arch4Sm90ELb1ELb0ELb0ELb0ELb1ELb0ELb0ELb1ELb1ELb1ELb0ELb0EEENS1_21CollectiveEpilogueFwdISB_S9_SC_SE_Li256ELb0ELb1ELb0ELb0EEENS1_30DynamicPersistentTileSchedulerILi256ELi128ELb0ELb1ELb1EEEEEEEEEvNT_6ParamsE,@"STO_CUDA_ENTRY STV_DEFAULT"
_ZN7cutlass13device_kernelIN5flash11enable_sm90INS1_16FlashAttnFwdSm90INS1_25CollectiveMainloopFwdSm90ILi2EN4cute5tupleIJNS5_1CILi1EEES8_S8_EEENS6_IJNS7_ILi128EEESA_SA_EEELi128ENS_6half_tEfNS_4arch4Sm90ELb1ELb0ELb0ELb0ELb1ELb0ELb0ELb1ELb1ELb1ELb0ELb0EEENS1_21CollectiveEpilogueFwdISB_S9_SC_SE_Li256ELb0ELb1ELb0ELb0EEENS1_30DynamicPersistentTileSchedulerILi256ELi128ELb0ELb1ELb1EEEEEEEEEvNT_6ParamsE:
[----:B------:R-:W-:Y:S01]  /*0000*/  LDC R1, c[0x0][0x37c] ;  /* 0x0000df00ff017b82 */ /* 0x000fe20000000800 */
[----:B------:R-:W-:Y:S05]  /*0010*/  EXIT ;  /* 0x000000000000794d */ /* 0x000fea0003800000 */
.L_x_24:
        /* <DEDUP_REMOVED lines=14> */
.L_x_69:


//--------------------- .text._ZN7cutlass13device_kernelIN5flash11enable_sm90INS1_16FlashAttnFwdSm90INS1_25CollectiveMainloopFwdSm90ILi2EN4cute5tupleIJNS5_1CILi1EEES8_S8_EEENS6_IJNS7_ILi128EEESA_SA_EEELi128ENS_6half_tEfNS_4arch4Sm90ELb1ELb0ELb0ELb1ELb1ELb0ELb0ELb1ELb1ELb1ELb0ELb0EEENS1_21CollectiveEpilogueFwdISB_S9_SC_SE_Li256ELb1ELb1ELb0ELb0EEENS1_36VarlenDynamicPersistentTileSchedulerILi128ELi128ELi256ELi128ELb0ELb1ELb1ELb1ELb1ELb1EEEEEEEEEvNT_6ParamsE --------------------------
	.section	.text._ZN7cutlass13device_kernelIN5flash11enable_sm90INS1_16FlashAttnFwdSm90INS1_25CollectiveMainloopFwdSm90ILi2EN4cute5tupleIJNS5_1CILi1EEES8_S8_EEENS6_IJNS7_ILi128EEESA_SA_EEELi128ENS_6half_tEfNS_4arch4Sm90ELb1ELb0ELb0ELb1ELb1ELb0ELb0ELb1ELb1ELb1ELb0ELb0EEENS1_21CollectiveEpilogueFwdISB_S9_SC_SE_Li256ELb1ELb1ELb0ELb0EEENS1_36VarlenDynamicPersistentTileSchedulerILi128ELi128ELi256ELi128ELb0ELb1ELb1ELb1ELb1ELb1EEEEEEEEEvNT_6ParamsE,"ax",@progbits
	.align	128
.text._ZN7cutlass13device_kernelIN5flash11enable_sm90INS1_16FlashAttnFwdSm90INS1_25CollectiveMainloopFwdSm90ILi2EN4cute5tupleIJNS5_1CILi1EEES8_S8_EEENS6_IJNS7_ILi128EEESA_SA_EEELi128ENS_6half_tEfNS_4arch4Sm90ELb1ELb0ELb0ELb1ELb1ELb0ELb0ELb1ELb1ELb1ELb0ELb0EEENS1_21CollectiveEpilogueFwdISB_S9_SC_SE_Li256ELb1ELb1ELb0ELb0EEENS1_36VarlenDynamicPersistentTileSchedulerILi128ELi128ELi256ELi128ELb0ELb1ELb1ELb1ELb1ELb1EEEEEEEEEvNT_6ParamsE:
        .type           _ZN7cutlass13device_kernelIN5flash11enable_sm90INS1_16FlashAttnFwdSm90INS1_25CollectiveMainloopFwdSm90ILi2EN4cute5tupleIJNS5_1CILi1EEES8_S8_EEENS6_IJNS7_ILi128EEESA_SA_EEELi128ENS_6half_tEfNS_4arch4Sm90ELb1ELb0ELb0ELb1ELb1ELb0ELb0ELb1ELb1ELb1ELb0ELb0EEENS1_21CollectiveEpilogueFwdISB_S9_SC_SE_Li256ELb1ELb1ELb0ELb0EEENS1_36VarlenDynamicPersistentTileSchedulerILi128ELi128ELi256ELi128ELb0ELb1ELb1ELb1ELb1ELb1EEEEEEEEEvNT_6ParamsE,@function
        .size           _ZN7cutlass13device_kernelIN5flash11enable_sm90INS1_16FlashAttnFwdSm90INS1_25CollectiveMainloopFwdSm90ILi2EN4cute5tupleIJNS5_1CILi1EEES8_S8_EEENS6_IJNS7_ILi128EEESA_SA_EEELi128ENS_6half_tEfNS_4arch4Sm90ELb1ELb0ELb0ELb1ELb1ELb0ELb0ELb1ELb1ELb1ELb0ELb0EEENS1_21CollectiveEpilogueFwdISB_S9_SC_SE_Li256ELb1ELb1ELb0ELb0EEENS1_36VarlenDynamicPersistentTileSchedulerILi128ELi128ELi256ELi128ELb0ELb1ELb1ELb1ELb1ELb1EEEEEEEEEvNT_6ParamsE,(.L_x_70 - _ZN7cutlass13device_kernelIN5flash11enable_sm90INS1_16FlashAttnFwdSm90INS1_25CollectiveMainloopFwdSm90ILi2EN4cute5tupleIJNS5_1CILi1EEES8_S8_EEENS6_IJNS7_ILi128EEESA_SA_EEELi128ENS_6half_tEfNS_4arch4Sm90ELb1ELb0ELb0ELb1ELb1ELb0ELb0ELb1ELb1ELb1ELb0ELb0EEENS1_21CollectiveEpilogueFwdISB_S9_SC_SE_Li256ELb1ELb1ELb0ELb0EEENS1_36VarlenDynamicPersistentTileSchedulerILi128ELi128ELi256ELi128ELb0ELb1ELb1ELb1ELb1ELb1EEEEEEEEEvNT_6ParamsE)
        .other          _ZN7cutlass13device_kernelIN5flash11enable_sm90INS1_16FlashAttnFwdSm90INS1_25CollectiveMainloopFwdSm90ILi2EN4cute5tupleIJNS5_1CILi1EEES8_S8_EEENS6_IJNS7_ILi128EEESA_SA_EEELi128ENS_6half_tEfNS_4arch4Sm90ELb1ELb0ELb0ELb1ELb1ELb0ELb0ELb1ELb1ELb1ELb0ELb0EEENS1_21CollectiveEpilogueFwdISB_S9_SC_SE_Li256ELb1ELb1ELb0ELb0EEENS1_36VarlenDynamicPersistentTileSchedulerILi128ELi128ELi256ELi128ELb0ELb1ELb1ELb1ELb1ELb1EEEEEEEEEvNT_6ParamsE,@"STO_CUDA_ENTRY STV_DEFAULT"
_ZN7cutlass13device_kernelIN5flash11enable_sm90INS1_16FlashAttnFwdSm90INS1_25CollectiveMainloopFwdSm90ILi2EN4cute5tupleIJNS5_1CILi1EEES8_S8_EEENS6_IJNS7_ILi128EEESA_SA_EEELi128ENS_6half_tEfNS_4arch4Sm90ELb1ELb0ELb0ELb1ELb1ELb0ELb0ELb1ELb1ELb1ELb0ELb0EEENS1_21CollectiveEpilogueFwdISB_S9_SC_SE_Li256ELb1ELb1ELb0ELb0EEENS1_36VarlenDynamicPersistentTileSchedulerILi128ELi128ELi256ELi128ELb0ELb1ELb1ELb1ELb1ELb1EEEEEEEEEvNT_6ParamsE:
[----:B------:R-:W-:Y:S01]  /*0000*/  LDC R1, c[0x0][0x37c] ;  /* 0x0000df00ff017b82 */ /* 0x000fe20000000800 */
[----:B------:R-:W-:Y:S05]  /*0010*/  EXIT ;  /* 0x000000000000794d */ /* 0x000fea0003800000 */
.L_x_25:
        /* <DEDUP_REMOVED lines=14> */
.L_x_70:


//--------------------- .text._ZN7cutlass13device_kernelIN5flash11enable_sm90INS1_16FlashAttnFwdSm90INS1_25CollectiveMainloopFwdSm90ILi2EN4cute5tupleIJNS5_1CILi1EEES8_S8_EEENS6_IJNS7_ILi128EEESA_SA_EEELi128ENS_6half_tEfNS_4arch4Sm90ELb1ELb0ELb0ELb1ELb1ELb1ELb0ELb1ELb1ELb1ELb0ELb0EEENS1_21CollectiveEpilogueFwdISB_S9_SC_SE_Li256ELb1ELb1ELb0ELb0EEENS1_36VarlenDynamicPersistentTileSchedulerILi128ELi128ELi256ELi128ELb0ELb1ELb1ELb1ELb1ELb1EEEEEEEEEvNT_6ParamsE --------------------------
	.section	.text._ZN7cutlass13device_kernelIN5flash11enable_sm90INS1_16FlashAttnFwdSm90INS1_25CollectiveMainloopFwdSm90ILi2EN4cute5tupleIJNS5_1CILi1EEES8_S8_EEENS6_IJNS7_ILi128EEESA_SA_EEELi128ENS_6half_tEfNS_4arch4Sm90ELb1ELb0ELb0ELb1ELb1ELb1ELb0ELb1ELb1ELb1ELb0ELb0EEENS1_21CollectiveEpilogueFwdISB_S9_SC_SE_Li256ELb1ELb1ELb0ELb0EEENS1_36VarlenDynamicPersistentTileSchedulerILi128ELi128ELi256ELi128ELb0ELb1ELb1ELb1ELb1ELb1EEEEEEEEEvNT_6ParamsE,"ax",@progbits
	.align	128
.text._ZN7cutlass13device_kernelIN5flash11enable_sm90INS1_16FlashAttnFwdSm90INS1_25CollectiveMainloopFwdSm90ILi2EN4cute5tupleIJNS5_1CILi1EEES8_S8_EEENS6_IJNS7_ILi128EEESA_SA_EEELi128ENS_6half_tEfNS_4arch4Sm90ELb1ELb0ELb0ELb1ELb1ELb1ELb0ELb1ELb1ELb1ELb0ELb0EEENS1_21CollectiveEpilogueFwdISB_S9_SC_SE_Li256ELb1ELb1ELb0ELb0EEENS1_36VarlenDynamicPersistentTileSchedulerILi128ELi128ELi256ELi128ELb0ELb1ELb1ELb1ELb1ELb1EEEEEEEEEvNT_6ParamsE:
        .type           _ZN7cutlass13device_kernelIN5flash11enable_sm90INS1_16FlashAttnFwdSm90INS1_25CollectiveMainloopFwdSm90ILi2EN4cute5tupleIJNS5_1CILi1EEES8_S8_EEENS6_IJNS7_ILi128EEESA_SA_EEELi128ENS_6half_tEfNS_4arch4Sm90ELb1ELb0ELb0ELb1ELb1ELb1ELb0ELb1ELb1ELb1ELb0ELb0EEENS1_21CollectiveEpilogueFwdISB_S9_SC_SE_Li256ELb1ELb1ELb0ELb0EEENS1_36VarlenDynamicPersistentTileSchedulerILi128ELi128ELi256ELi128ELb0ELb1ELb1ELb1ELb1ELb1EEEEEEEEEvNT_6ParamsE,@function
        .size           _ZN7cutlass13device_kernelIN5flash11enable_sm90INS1_16FlashAttnFwdSm90INS1_25CollectiveMainloopFwdSm90ILi2EN4cute5tupleIJNS5_1CILi1EEES8_S8_EEENS6_IJNS7_ILi128EEESA_SA_EEELi128ENS_6half_tEfNS_4arch4Sm90ELb1ELb0ELb0ELb1ELb1ELb1ELb0ELb1ELb1ELb1ELb0ELb0EEENS1_21CollectiveEpilogueFwdISB_S9_SC_SE_Li256ELb1ELb1ELb0ELb0EEENS1_36VarlenDynamicPersistentTileSchedulerILi128ELi128ELi256ELi128ELb0ELb1ELb1ELb1ELb1ELb1EEEEEEEEEvNT_6ParamsE,(.L_x_71 - _ZN7cutlass13device_kernelIN5flash11enable_sm90INS1_16FlashAttnFwdSm90INS1_25CollectiveMainloopFwdSm90ILi2EN4cute5tupleIJNS5_1CILi1EEES8_S8_EEENS6_IJNS7_ILi128EEESA_SA_EEELi128ENS_6half_tEfNS_4arch4Sm90ELb1ELb0ELb0ELb1ELb1ELb1ELb0ELb1ELb1ELb1ELb0ELb0EEENS1_21CollectiveEpilogueFwdISB_S9_SC_SE_Li256ELb1ELb1ELb0ELb0EEENS1_36VarlenDynamicPersistentTileSchedulerILi128ELi128ELi256ELi128ELb0ELb1ELb1ELb1ELb1ELb1EEEEEEEEEvNT_6ParamsE)
        .other          _ZN7cutlass13device_kernelIN5flash11enable_sm90INS1_16FlashAttnFwdSm90INS1_25CollectiveMainloopFwdSm90ILi2EN4cute5tupleIJNS5_1CILi1EEES8_S8_EEENS6_IJNS7_ILi128EEESA_SA_EEELi128ENS_6half_tEfNS_4arch4Sm90ELb1ELb0ELb0ELb1ELb1ELb1ELb0ELb1ELb1ELb1ELb0ELb0EEENS1_21CollectiveEpilogueFwdISB_S9_SC_SE_Li256ELb1ELb1ELb0ELb0EEENS1_36VarlenDynamicPersistentTileSchedulerILi128ELi128ELi256ELi128ELb0ELb1ELb1ELb1ELb1ELb1EEEEEEEEEvNT_6ParamsE,@"STO_CUDA_ENTRY STV_DEFAULT"
_ZN7cutlass13device_kernelIN5flash11enable_sm90INS1_16FlashAttnFwdSm90INS1_25CollectiveMainloopFwdSm90ILi2EN4cute5tupleIJNS5_1CILi1EEES8_S8_EEENS6_IJNS7_ILi128EEESA_SA_EEELi128ENS_6half_tEfNS_4arch4Sm90ELb1ELb0ELb0ELb1ELb1ELb1ELb0ELb1ELb1ELb1ELb0ELb0EEENS1_21CollectiveEpilogueFwdISB_S9_SC_SE_Li256ELb1ELb1ELb0ELb0EEENS1_36VarlenDynamicPersistentTileSchedulerILi128ELi128ELi256ELi128ELb0ELb1ELb1ELb1ELb1ELb1EEEEEEEEEvNT_6ParamsE:
[----:B------:R-:W-:Y:S01]  /*0000*/  LDC R1, c[0x0][0x37c] ;  /* 0x0000df00ff017b82 */ /* 0x000fe20000000800 */
[----:B------:R-:W-:Y:S05]  /*0010*/  EXIT ;  /* 0x000000000000794d */ /* 0x000fea0003800000 */
.L_x_26:
        /* <DEDUP_REMOVED lines=14> */
.L_x_71:


//--------------------- .text._ZN7cutlass13device_kernelIN5flash11enable_sm90INS1_16FlashAttnFwdSm90INS1_25CollectiveMainloopFwdSm90ILi2EN4cute5tupleIJNS5_1CILi1EEES8_S8_EEENS6_IJNS7_ILi192EEENS7_ILi128EEENS7_ILi96EEEEEELi96ENS_6half_tEfNS_4arch4Sm90ELb0ELb0ELb0ELb0ELb1ELb0ELb0ELb0ELb1ELb1ELb0ELb0EEENS1_21CollectiveEpilogueFwdINS6_IJSA_SC_SB_EEES9_SE_SG_Li384ELb0ELb1ELb0ELb0EEENS1_29StaticPersistentTileSchedulerILb0EEEEEEEEEvNT_6ParamsE --------------------------
	.section	.text._ZN7cutlass13device_kernelIN5flash11enable_sm90INS1_16FlashAttnFwdSm90INS1_25CollectiveMainloopFwdSm90ILi2EN4cute5tupleIJNS5_1CILi1EEES8_S8_EEENS6_IJNS7_ILi192EEENS7_ILi128EEENS7_ILi96EEEEEELi96ENS_6half_tEfNS_4arch4Sm90ELb0ELb0ELb0ELb0ELb1ELb0ELb0ELb0ELb1ELb1ELb0ELb0EEENS1_21CollectiveEpilogueFwdINS6_IJSA_SC_SB_EEES9_SE_SG_Li384ELb0ELb1ELb0ELb0EEENS1_29StaticPersistentTileSchedulerILb0EEEEEEEEEvNT_6ParamsE,"ax",@progbits
	.align	128
.text._ZN7cutlass13device_kernelIN5flash11enable_sm90INS1_16FlashAttnFwdSm90INS1_25CollectiveMainloopFwdSm90ILi2EN4cute5tupleIJNS5_1CILi1EEES8_S8_EEENS6_IJNS7_ILi192EEENS7_ILi128EEENS7_ILi96EEEEEELi96ENS_6half_tEfNS_4arch4Sm90ELb0ELb0ELb0ELb0ELb1ELb0ELb0ELb0ELb1ELb1ELb0ELb0EEENS1_21CollectiveEpilogueFwdINS6_IJSA_SC_SB_EEES9_SE_SG_Li384ELb0ELb1ELb0ELb0EEENS1_29StaticPersistentTileSchedulerILb0EEEEEEEEEvNT_6ParamsE:
        .type           _ZN7cutlass13device_kernelIN5flash11enable_sm90INS1_16FlashAttnFwdSm90INS1_25CollectiveMainloopFwdSm90ILi2EN4cute5tupleIJNS5_1CILi1EEES8_S8_EEENS6_IJNS7_ILi192EEENS7_ILi128EEENS7_ILi96EEEEEELi96ENS_6half_tEfNS_4arch4Sm90ELb0ELb0ELb0ELb0ELb1ELb0ELb0ELb0ELb1ELb1ELb0ELb0EEENS1_21CollectiveEpilogueFwdINS6_IJSA_SC_SB_EEES9_SE_SG_Li384ELb0ELb1ELb0ELb0EEENS1_29StaticPersistentTileSchedulerILb0EEEEEEEEEvNT_6ParamsE,@function
        .size           _ZN7cutlass13device_kernelIN5flash11enable_sm90INS1_16FlashAttnFwdSm90INS1_25CollectiveMainloopFwdSm90ILi2EN4cute5tupleIJNS5_1CILi1EEES8_S8_EEENS6_IJNS7_ILi192EEENS7_ILi128EEENS7_ILi96EEEEEELi96ENS_6half_tEfNS_4arch4Sm90ELb0ELb0ELb0ELb0ELb1ELb0ELb0ELb0ELb1ELb1ELb0ELb0EEENS1_21CollectiveEpilogueFwdINS6_IJSA_SC_SB_EEES9_SE_SG_Li384ELb0ELb1ELb0ELb0EEENS1_29StaticPersistentTileSchedulerILb0EEEEEEEEEvNT_6ParamsE,(.L_x_72 - _ZN7cutlass13device_kernelIN5flash11enable_sm90INS1_16FlashAttnFwdSm90INS1_25CollectiveMainloopFwdSm90ILi2EN4cute5tupleIJNS5_1CILi1EEES8_S8_EEENS6_IJNS7_ILi192EEENS7_ILi128EEENS7_ILi96EEEEEELi96ENS_6half_tEfNS_4arch4Sm90ELb0ELb0ELb0ELb0ELb1ELb0ELb0ELb0ELb1ELb1ELb0ELb0EEENS1_21CollectiveEpilogueFwdINS6_IJSA_SC_SB_EEES9_SE_SG_Li384ELb0ELb1ELb0ELb0EEENS1_29StaticPersistentTileSchedulerILb0EEEEEEEEEvNT_6ParamsE)
        .other          _ZN7cutlass13device_kernelIN5flash11enable_sm90INS1_16FlashAttnFwdSm90INS1_25CollectiveMainloopFwdSm90ILi2EN4cute5tupleIJNS5_1CILi1EEES8_S8_EEENS6_IJNS7_ILi192EEENS7_ILi128EEENS7_ILi96EEEEEELi96ENS_6half_tEfNS_4arch4Sm90ELb0ELb0ELb0ELb0ELb1ELb0ELb0ELb0ELb1ELb1ELb0ELb0EEENS1_21CollectiveEpilogueFwdINS6_IJSA_SC_SB_EEES9_SE_SG_Li384ELb0ELb1ELb0ELb0EEENS1_29StaticPersistentTileSchedulerILb0EEEEEEEEEvNT_6ParamsE,@"STO_CUDA_ENTRY STV_DEFAULT"
_ZN7cutlass13device_kernelIN5flash11enable_sm90INS1_16FlashAttnFwdSm90INS1_25CollectiveMainloopFwdSm90ILi2EN4cute5tupleIJNS5_1CILi1EEES8_S8_EEENS6_IJNS7_ILi192EEENS7_ILi128EEENS7_ILi96EEEEEELi96ENS_6half_tEfNS_4arch4Sm90ELb0ELb0ELb0ELb0ELb1ELb0ELb0ELb0ELb1ELb1ELb0ELb0EEENS1_21CollectiveEpilogueFwdINS6_IJSA_SC_SB_EEES9_SE_SG_Li384ELb0ELb1ELb0ELb0EEENS1_29StaticPersistentTileSchedulerILb0EEEEEEEEEvNT_6ParamsE:
[----:B------:R-:W-:Y:S01]  /*0000*/  LDC R1, c[0x0][0x37c] ;  /* 0x0000df00ff017b82 */ /* 0x000fe20000000800 */
[----:B------:R-:W-:Y:S05]  /*0010*/  EXIT ;  /* 0x000000000000794d */ /* 0x000fea0003800000 */
.L_x_27:
        /* <DEDUP_REMOVED lines=14> */
.L_x_72:


//--------------------- .text._ZN7cutlass13device_kernelIN5flash11enable_sm90INS1_16FlashAttnFwdSm90INS1_25CollectiveMainloopFwdSm90ILi2EN4cute5tupleIJNS5_1CILi1EEES8_S8_EEENS6_IJNS7_ILi192EEENS7_ILi128EEENS7_ILi96EEEEEELi96ENS_6half_tEfNS_4arch4Sm90ELb0ELb0ELb0ELb1ELb1ELb0ELb0ELb0ELb1ELb1ELb0ELb0EEENS1_21CollectiveEpilogueFwdINS6_IJSA_SC_SB_EEES9_SE_SG_Li384ELb1ELb1ELb0ELb0EEENS1_36VarlenDynamicPersistentTileSchedulerILi192ELi128ELi384ELi128ELb0ELb1ELb1ELb0ELb1ELb1EEEEEEEEEvNT_6ParamsE --------------------------
	.section	.text._ZN7cutlass13device_kernelIN5flash11enable_sm90INS1_16FlashAttnFwdSm90INS1_25CollectiveMainloopFwdSm90ILi2EN4cute5tupleIJNS5_1CILi1EEES8_S8_EEENS6_IJNS7_ILi192EEENS7_ILi128EEENS7_ILi96EEEEEELi96ENS_6half_tEfNS_4arch4Sm90ELb0ELb0ELb0ELb1ELb1ELb0ELb0ELb0ELb1ELb1ELb0ELb0EEENS1_21CollectiveEpilogueFwdINS6_IJSA_SC_SB_EEES9_SE_SG_Li384ELb1ELb1ELb0ELb0EEENS1_36VarlenDynamicPersistentTileSchedulerILi192ELi128ELi384ELi128ELb0ELb1ELb1ELb0ELb1ELb1EEEEEEEEEvNT_6ParamsE,"ax",@progbits
	.align	128
.text._ZN7cutlass13device_kernelIN5flash11enable_sm90INS1_16FlashAttnFwdSm90INS1_25CollectiveMainloopFwdSm90ILi2EN4cute5tupleIJNS5_1CILi1EEES8_S8_EEENS6_IJNS7_ILi192EEENS7_ILi128EEENS7_ILi96EEEEEELi96ENS_6half_tEfNS_4arch4Sm90ELb0ELb0ELb0ELb1ELb1ELb0ELb0ELb0ELb1ELb1ELb0ELb0EEENS1_21CollectiveEpilogueFwdINS6_IJSA_SC_SB_EEES9_SE_SG_Li384ELb1ELb1ELb0ELb0EEENS1_36VarlenDynamicPersistentTileSchedulerILi192ELi128ELi384ELi128ELb0ELb1ELb1ELb0ELb1ELb1EEEEEEEEEvNT_6ParamsE:
        .type           _ZN7cutlass13device_kernelIN5flash11enable_sm90INS1_16FlashAttnFwdSm90INS1_25CollectiveMainloopFwdSm90ILi2EN4cute5tupleIJNS5_1CILi1EEES8_S8_EEENS6_IJNS7_ILi192EEENS7_ILi128EEENS7_ILi96EEEEEELi96ENS_6half_tEfNS_4arch4Sm90ELb0ELb0ELb0ELb1ELb1ELb0ELb0ELb0ELb1ELb1ELb0ELb0EEENS1_21CollectiveEpilogueFwdINS6_IJSA_SC_SB_EEES9_SE_SG_Li384ELb1ELb1ELb0ELb0EEENS1_36VarlenDynamicPersistentTileSchedulerILi192ELi128ELi384ELi128ELb0ELb1ELb1ELb0ELb1ELb1EEEEEEEEEvNT_6ParamsE,@function
        .size           _ZN7cutlass13device_kernelIN5flash11enable_sm90INS1_16FlashAttnFwdSm90INS1_25CollectiveMainloopFwdSm90ILi2EN4cute5tupleIJNS5_1CILi1EEES8_S8_EEENS6_IJNS7_ILi192EEENS7_ILi128EEENS7_ILi96EEEEEELi96ENS_6half_tEfNS_4arch4Sm90ELb0ELb0ELb0ELb1ELb1ELb0ELb0ELb0ELb1ELb1ELb0ELb0EEENS1_21CollectiveEpilogueFwdINS6_IJSA_SC_SB_EEES9_SE_SG_Li384ELb1ELb1ELb0ELb0EEENS1_36VarlenDynamicPersistentTileSchedulerILi192ELi128ELi384ELi128ELb0ELb1ELb1ELb0ELb1ELb1EEEEEEEEEvNT_6ParamsE,(.L_x_73 - _ZN7cutlass13device_kernelIN5flash11enable_sm90INS1_16FlashAttnFwdSm90INS1_25CollectiveMainloopFwdSm90ILi2EN4cute5tupleIJNS5_1CILi1EEES8_S8_EEENS6_IJNS7_ILi192EEENS7_ILi128EEENS7_ILi96EEEEEELi96ENS_6half_tEfNS_4arch4Sm90ELb0ELb0ELb0ELb1ELb1ELb0ELb0ELb0ELb1ELb1ELb0ELb0EEENS1_21CollectiveEpilogueFwdINS6_IJSA_SC_SB_EEES9_SE_SG_Li384ELb1ELb1ELb0ELb0EEENS1_36VarlenDynamicPersistentTileSchedulerILi192ELi128ELi384ELi128ELb0ELb1ELb1ELb0ELb1ELb1EEEEEEEEEvNT_6ParamsE)
        .other          _ZN7cutlass13device_kernelIN5flash11enable_sm90INS1_16FlashAttnFwdSm90INS1_25CollectiveMainloopFwdSm90ILi2EN4cute5tupleIJNS5_1CILi1EEES8_S8_EEENS6_IJNS7_ILi192EEENS7_ILi128EEENS7_ILi96EEEEEELi96ENS_6half_tEfNS_4arch4Sm90ELb0ELb0ELb0ELb1ELb1ELb0ELb0ELb0ELb1ELb1ELb0ELb0EEENS1_21CollectiveEpilogueFwdINS6_IJSA_SC_SB_EEES9_SE_SG_Li384ELb1ELb1ELb0ELb0EEENS1_36VarlenDynamicPersistentTileSchedulerILi192ELi128ELi384ELi128ELb0ELb1ELb1ELb0ELb1ELb1EEEEEEEEEvNT_6ParamsE,@"STO_CUDA_ENTRY STV_DEFAULT"
_ZN7cutlass13device_kernelIN5flash11enable_sm90INS1_16FlashAttnFwdSm90INS1_25CollectiveMainloopFwdSm90ILi2EN4cute5tupleIJNS5_1CILi1EEES8_S8_EEENS6_IJNS7_ILi192EEENS7_ILi128EEENS7_ILi96EEEEEELi96ENS_6half_tEfNS_4arch4Sm90ELb0ELb0ELb0ELb1ELb1ELb0ELb0ELb0ELb1ELb1ELb0ELb0EEENS1_21CollectiveEpilogueFwdINS6_IJSA_SC_SB_EEES9_SE_SG_Li384ELb1ELb1ELb0ELb0EEENS1_36VarlenDynamicPersistentTileSchedulerILi192ELi128ELi384ELi128ELb0ELb1ELb1ELb0ELb1ELb1EEEEEEEEEvNT_6ParamsE:
[----:B------:R-:W-:Y:S01]  /*0000*/  LDC R1, c[0x0][0x37c] ;  /* 0x0000df00ff017b82 */ /* 0x000fe20000000800 */
[----:B------:R-:W-:Y:S05]  /*0010*/  EXIT ;  /* 0x000000000000794d */ /* 0x000fea0003800000 */
.L_x_28:
        /* <DEDUP_REMOVED lines=14> */
.L_x_73:


//--------------------- .text._ZN7cutlass13device_kernelIN5flash11enable_sm90INS1_16FlashAttnFwdSm90INS1_25CollectiveMainloopFwdSm90ILi2EN4cute5tupleIJNS5_1CILi1EEES8_S8_EEENS6_IJNS7_ILi192EEENS7_ILi128EEENS7_ILi96EEEEEELi96ENS_6half_tEfNS_4arch4Sm90ELb0ELb0ELb0ELb1ELb1ELb1ELb0ELb0ELb1ELb1ELb0ELb0EEENS1_21CollectiveEpilogueFwdINS6_IJSA_SC_SB_EEES9_SE_SG_Li384ELb1ELb1ELb0ELb0EEENS1_36VarlenDynamicPersistentTileSchedulerILi192ELi128ELi384ELi128ELb0ELb1ELb1ELb0ELb1ELb1EEEEEEEEEvNT_6ParamsE --------------------------
	.section	.text._ZN7cutlass13device_kernelIN5flash11enable_sm90INS1_16FlashAttnFwdSm90INS1_25CollectiveMainloopFwdSm90ILi2EN4cute5tupleIJNS5_1CILi1EEES8_S8_EEENS6_IJNS7_ILi192EEENS7_ILi128EEENS7_ILi96EEEEEELi96ENS_6half_tEfNS_4arch4Sm90ELb0ELb0ELb0ELb1ELb1ELb1ELb0ELb0ELb1ELb1ELb0ELb0EEENS1_21CollectiveEpilogueFwdINS6_IJSA_SC_SB_EEES9_SE_SG_Li384ELb1ELb1ELb0ELb0EEENS1_36VarlenDynamicPersistentTileSchedulerILi192ELi128ELi384ELi128ELb0ELb1ELb1ELb0ELb1ELb1EEEEEEEEEvNT_6ParamsE,"ax",@progbits
	.align	128
.text._ZN7cutlass13device_kernelIN5flash11enable_sm90INS1_16FlashAttnFwdSm90INS1_25CollectiveMainloopFwdSm90ILi2EN4cute5tupleIJNS5_1CILi1EEES8_S8_EEENS6_IJNS7_ILi192EEENS7_ILi128EEENS7_ILi96EEEEEELi96ENS_6half_tEfNS_4arch4Sm90ELb0ELb0ELb0ELb1ELb1ELb1ELb0ELb0ELb1ELb1ELb0ELb0EEENS1_21CollectiveEpilogueFwdINS6_IJSA_SC_SB_EEES9_SE_SG_Li384ELb1ELb1ELb0ELb0EEENS1_36VarlenDynamicPersistentTileSchedulerILi192ELi128ELi384ELi128ELb0ELb1ELb1ELb0ELb1ELb1EEEEEEEEEvNT_6ParamsE:
        .type           _ZN7cutlass13device_kernelIN5flash11enable_sm90INS1_16FlashAttnFwdSm90INS1_25CollectiveMainloopFwdSm90ILi2EN4cute5tupleIJNS5_1CILi1EEES8_S8_EEENS6_IJNS7_ILi192EEENS7_ILi128EEENS7_ILi96EEEEEELi96ENS_6half_tEfNS_4arch4Sm90ELb0ELb0ELb0ELb1ELb1ELb1ELb0ELb0ELb1ELb1ELb0ELb0EEENS1_21CollectiveEpilogueFwdINS6_IJSA_SC_SB_EEES9_SE_SG_Li384ELb1ELb1ELb0ELb0EEENS1_36VarlenDynamicPersistentTileSchedulerILi192ELi128ELi384ELi128ELb0ELb1ELb1ELb0ELb1ELb1EEEEEEEEEvNT_6ParamsE,@function
        .size           _ZN7cutlass13device_kernelIN5flash11enable_sm90INS1_16FlashAttnFwdSm90INS1_25CollectiveMainloopFwdSm90ILi2EN4cute5tupleIJNS5_1CILi1EEES8_S8_EEENS6_IJNS7_ILi192EEENS7_ILi128EEENS7_ILi96EEEEEELi96ENS_6half_tEfNS_4arch4Sm90ELb0ELb0ELb0ELb1ELb1ELb1ELb0ELb0ELb1ELb1ELb0ELb0EEENS1_21CollectiveEpilogueFwdINS6_IJSA_SC_SB_EEES9_SE_SG_Li384ELb1ELb1ELb0ELb0EEENS1_36VarlenDynamicPersistentTileSchedulerILi192ELi128ELi384ELi128ELb0ELb1ELb1ELb0ELb1ELb1EEEEEEEEEvNT_6ParamsE,(.L_x_74 - _ZN7cutlass13device_kernelIN5flash11enable_sm90INS1_16FlashAttnFwdSm90INS1_25CollectiveMainloopFwdSm90ILi2EN4cute5tupleIJNS5_1CILi1EEES8_S8_EEENS6_IJNS7_ILi192EEENS7_ILi128EEENS7_ILi96EEEEEELi96ENS_6half_tEfNS_4arch4Sm90ELb0ELb0ELb0ELb1ELb1ELb1ELb0ELb0ELb1ELb1ELb0ELb0EEENS1_21CollectiveEpilogueFwdINS6_IJSA_SC_SB_EEES9_SE_SG_Li384ELb1ELb1ELb0ELb0EEENS1_36VarlenDynamicPersistentTileSchedulerILi192ELi128ELi384ELi128ELb0ELb1ELb1ELb0ELb1ELb1EEEEEEEEEvNT_6ParamsE)
        .other          _ZN7cutlass13device_kernelIN5flash11enable_sm90INS1_16FlashAttnFwdSm90INS1_25CollectiveMainloopFwdSm90ILi2EN4cute5tupleIJNS5_1CILi1EEES8_S8_EEENS6_IJNS7_ILi192EEENS7_ILi128EEENS7_ILi96EEEEEELi96ENS_6half_tEfNS_4arch4Sm90ELb0ELb0ELb0ELb1ELb1ELb1ELb0ELb0ELb1ELb1ELb0ELb0EEENS1_21CollectiveEpilogueFwdINS6_IJSA_SC_SB_EEES9_SE_SG_Li384ELb1ELb1ELb0ELb0EEENS1_36VarlenDynamicPersistentTileSchedulerILi192ELi128ELi384ELi128ELb0ELb1ELb1ELb0ELb1ELb1EEEEEEEEEvNT_6ParamsE,@"STO_CUDA_ENTRY STV_DEFAULT"
_ZN7cutlass13device_kernelIN5flash11enable_sm90INS1_16FlashAttnFwdSm90INS1_25CollectiveMainloopFwdSm90ILi2EN4cute5tupleIJNS5_1CILi1EEES8_S8_EEENS6_IJNS7_ILi192EEENS7_ILi128EEENS7_ILi96EEEEEELi96ENS_6half_tEfNS_4arch4Sm90ELb0ELb0ELb0ELb1ELb1ELb1ELb0ELb0ELb1ELb1ELb0ELb0EEENS1_21CollectiveEpilogueFwdINS6_IJSA_SC_SB_EEES9_SE_SG_Li384ELb1ELb1ELb0ELb0EEENS1_36VarlenDynamicPersistentTileSchedulerILi192ELi128ELi384ELi128ELb0ELb1ELb1ELb0ELb1ELb1EEEEEEEEEvNT_6ParamsE:
[----:B------:R-:W-:Y:S01]  /*0000*/  LDC R1, c[0x0][0x37c] ;  /* 0x0000df00ff017b82 */ /* 0x000fe20000000800 */
[----:B------:R-:W-:Y:S05]  /*0010*/  EXIT ;  /* 0x000000000000794d */ /* 0x000fea0003800000 */
.L_x_29:
        /* <DEDUP_REMOVED lines=14> */
.L_x_74:


//--------------------- .text._ZN7cutlass13device_kernelIN5flash11enable_sm90INS1_16FlashAttnFwdSm90INS1_25CollectiveMainloopFwdSm90ILi2EN4cute5tupleIJNS5_1CILi1EEES8_S8_EEENS6_IJNS7_ILi192EEENS7_ILi128EEENS7_ILi96EEEEEELi96ENS_6half_tEfNS_4arch4Sm90ELb0ELb1ELb0ELb0ELb1ELb0ELb0ELb0ELb1ELb1ELb0ELb0EEENS1_21CollectiveEpilogueFwdINS6_IJSA_SC_SB_EEES9_SE_SG_Li384ELb0ELb1ELb0ELb0EEENS1_30DynamicPersistentTileSchedulerILi384ELi128ELb0ELb1ELb1EEEEEEEEEvNT_6ParamsE --------------------------
	.section	.text._ZN7cutlass13device_kernelIN5flash11enable_sm90INS1_16FlashAttnFwdSm90INS1_25CollectiveMainloopFwdSm90ILi2EN4cute5tupleIJNS5_1CILi1EEES8_S8_EEENS6_IJNS7_ILi192EEENS7_ILi128EEENS7_ILi96EEEEEELi96ENS_6half_tEfNS_4arch4Sm90ELb0ELb1ELb0ELb0ELb1ELb0ELb0ELb0ELb1ELb1ELb0ELb0EEENS1_21CollectiveEpilogueFwdINS6_IJSA_SC_SB_EEES9_SE_SG_Li384ELb0ELb1ELb0ELb0EEENS1_30DynamicPersistentTileSchedulerILi384ELi128ELb0ELb1ELb1EEEEEEEEEvNT_6ParamsE,"ax",@progbits
	.align	128
.text._ZN7cutlass13device_kernelIN5flash11enable_sm90INS1_16FlashAttnFwdSm90INS1_25CollectiveMainloopFwdSm90ILi2EN4cute5tupleIJNS5_1CILi1EEES8_S8_EEENS6_IJNS7_ILi192EEENS7_ILi128EEENS7_ILi96EEEEEELi96ENS_6half_tEfNS_4arch4Sm90ELb0ELb1ELb0ELb0ELb1ELb0ELb0ELb0ELb1ELb1ELb0ELb0EEENS1_21CollectiveEpilogueFwdINS6_IJSA_SC_SB_EEES9_SE_SG_Li384ELb0ELb1ELb0ELb0EEENS1_30DynamicPersistentTileSchedulerILi384ELi128ELb0ELb1ELb1EEEEEEEEEvNT_6ParamsE:
        .type           _ZN7cutlass13device_kernelIN5flash11enable_sm90INS1_16FlashAttnFwdSm90INS1_25CollectiveMainloopFwdSm90ILi2EN4cute5tupleIJNS5_1CILi1EEES8_S8_EEENS6_IJNS7_ILi192EEENS7_ILi128EEENS7_ILi96EEEEEELi96ENS_6half_tEfNS_4arch4Sm90ELb0ELb1ELb0ELb0ELb1ELb0ELb0ELb0ELb1ELb1ELb0ELb0EEENS1_21CollectiveEpilogueFwdINS6_IJSA_SC_SB_EEES9_SE_SG_Li384ELb0ELb1ELb0ELb0EEENS1_30DynamicPersistentTileSchedulerILi384ELi128ELb0ELb1ELb1EEEEEEEEEvNT_6ParamsE,@function
        .size           _ZN7cutlass13device_kernelIN5flash11enable_sm90INS1_16FlashAttnFwdSm90INS1_25CollectiveMainloopFwdSm90ILi2EN4cute5tupleIJNS5_1CILi1EEES8_S8_EEENS6_IJNS7_ILi192EEENS7_ILi128EEENS7_ILi96EEEEEELi96ENS_6half_tEfNS_4arch4Sm90ELb0ELb1ELb0ELb0ELb1ELb0ELb0ELb0ELb1ELb1ELb0ELb0EEENS1_21CollectiveEpilogueFwdINS6_IJSA_SC_SB_EEES9_SE_SG_Li384ELb0ELb1ELb0ELb0EEENS1_30DynamicPersistentTileSchedulerILi384ELi128ELb0ELb1ELb1EEEEEEEEEvNT_6ParamsE,(.L_x_75 - _ZN7cutlass13device_kernelIN5flash11enable_sm90INS1_16FlashAttnFwdSm90INS1_25CollectiveMainloopFwdSm90ILi2EN4cute5tupleIJNS5_1CILi1EEES8_S8_EEENS6_IJNS7_ILi192EEENS7_ILi128EEENS7_ILi96EEEEEELi96ENS_6half_tEfNS_4arch4Sm90ELb0ELb1ELb0ELb0ELb1ELb0ELb0ELb0ELb1ELb1ELb0ELb0EEENS1_21CollectiveEpilogueFwdINS6_IJSA_SC_SB_EEES9_SE_SG_Li384ELb0ELb1ELb0ELb0EEENS1_30DynamicPersistentTileSchedulerILi384ELi128ELb0ELb1ELb1EEEEEEEEEvNT_6ParamsE)
        .other          _ZN7cutlass13device_kernelIN5flash11enable_sm90INS1_16FlashAttnFwdSm90INS1_25CollectiveMainloopFwdSm90ILi2EN4cute5tupleIJNS5_1CILi1EEES8_S8_EEENS6_IJNS7_ILi192EEENS7_ILi128EEENS7_ILi96EEEEEELi96ENS_6half_tEfNS_4arch4Sm90ELb0ELb1ELb0ELb0ELb1ELb0ELb0ELb0ELb1ELb1ELb0ELb0EEENS1_21CollectiveEpilogueFwdINS6_IJSA_SC_SB_EEES9_SE_SG_Li384ELb0ELb1ELb0ELb0EEENS1_30DynamicPersistentTileSchedulerILi384ELi128ELb0ELb1ELb1EEEEEEEEEvNT_6ParamsE,@"STO_CUDA_ENTRY STV_DEFAULT"
_ZN7cutlass13device_kernelIN5flash11enable_sm90INS1_16FlashAttnFwdSm90INS1_25CollectiveMainloopFwdSm90ILi2EN4cute5tupleIJNS5_1CILi1EEES8_S8_EEENS6_IJNS7_ILi192EEENS7_ILi128EEENS7_ILi96EEEEEELi96ENS_6half_tEfNS_4arch4Sm90ELb0ELb1ELb0ELb0ELb1ELb0ELb0ELb0ELb1ELb1ELb0ELb0EEENS1_21CollectiveEpilogueFwdINS6_IJSA_SC_SB_EEES9_SE_SG_Li384ELb0ELb1ELb0ELb0EEENS1_30DynamicPersistentTileSchedulerILi384ELi128ELb0ELb1ELb1EEEEEEEEEvNT_6ParamsE:
[----:B------:R-:W-:Y:S01]  /*0000*/  LDC R1, c[0x0][0x37c] ;  /* 0x0000df00ff017b82 */ /* 0x000fe20000000800 */
[----:B------:R-:W-:Y:S05]  /*0010*/  EXIT ;  /* 0x000000000000794d */ /* 0x000fea0003800000 */
.L_x_30:
        /* <DEDUP_REMOVED lines=14> */
.L_x_75:


//--------------------- .text._ZN7cutlass13device_kernelIN5flash11enable_sm90INS1_16FlashAttnFwdSm90INS1_25CollectiveMainloopFwdSm90ILi2EN4cute5tupleIJNS5_1CILi1EEES8_S8_EEENS6_IJNS7_ILi192EEENS7_ILi128EEENS7_ILi96EEEEEELi96ENS_6half_tEfNS_4arch4Sm90ELb0ELb1ELb0ELb1ELb1ELb0ELb0ELb0ELb1ELb1ELb0ELb0EEENS1_21CollectiveEpilogueFwdINS6_IJSA_SC_SB_EEES9_SE_SG_Li384ELb1ELb1ELb0ELb0EEENS1_36VarlenDynamicPersistentTileSchedulerILi192ELi128ELi384ELi128ELb0ELb1ELb1ELb1ELb0ELb1EEEEEEEEEvNT_6ParamsE --------------------------
	.section	.text._ZN7cutlass13device_kernelIN5flash11enable_sm90INS1_16FlashAttnFwdSm90INS1_25CollectiveMainloopFwdSm90ILi2EN4cute5tupleIJNS5_1CILi1EEES8_S8_EEENS6_IJNS7_ILi192EEENS7_ILi128EEENS7_ILi96EEEEEELi96ENS_6half_tEfNS_4arch4Sm90ELb0ELb1ELb0ELb1ELb1ELb0ELb0ELb0ELb1ELb1ELb0ELb0EEENS1_21CollectiveEpilogueFwdINS6_IJSA_SC_SB_EEES9_SE_SG_Li384ELb1ELb1ELb0ELb0EEENS1_36VarlenDynamicPersistentTileSchedulerILi192ELi128ELi384ELi128ELb0ELb1ELb1ELb1ELb0ELb1EEEEEEEEEvNT_6ParamsE,"ax",@progbits
	.align	128
.text._ZN7cutlass13device_kernelIN5flash11enable_sm90INS1_16FlashAttnFwdSm90INS1_25CollectiveMainloopFwdSm90ILi2EN4cute5tupleIJNS5_1CILi1EEES8_S8_EEENS6_IJNS7_ILi192EEENS7_ILi128EEENS7_ILi96EEEEEELi96ENS_6half_tEfNS_4arch4Sm90ELb0ELb1ELb0ELb1ELb1ELb0ELb0ELb0ELb1ELb1ELb0ELb0EEENS1_21CollectiveEpilogueFwdINS6_IJSA_SC_SB_EEES9_SE_SG_Li384ELb1ELb1ELb0ELb0EEENS1_36VarlenDynamicPersistentTileSchedulerILi192ELi128ELi384ELi128ELb0ELb1ELb1ELb1ELb0ELb1EEEEEEEEEvNT_6ParamsE:
        .type           _ZN7cutlass13device_kernelIN5flash11enable_sm90INS1_16FlashAttnFwdSm90INS1_25CollectiveMainloopFwdSm90ILi2EN4cute5tupleIJNS5_1CILi1EEES8_S8_EEENS6_IJNS7_ILi192EEENS7_ILi128EEENS7_ILi96EEEEEELi96ENS_6half_tEfNS_4arch4Sm90ELb0ELb1ELb0ELb1ELb1ELb0ELb0ELb0ELb1ELb1ELb0ELb0EEENS1_21CollectiveEpilogueFwdINS6_IJSA_SC_SB_EEES9_SE_SG_Li384ELb1ELb1ELb0ELb0EEENS1_36VarlenDynamicPersistentTileSchedulerILi192ELi128ELi384ELi128ELb0ELb1ELb1ELb1ELb0ELb1EEEEEEEEEvNT_6ParamsE,@function
        .size           _ZN7cutlass13device_kernelIN5flash11enable_sm90INS1_16FlashAttnFwdSm90INS1_25CollectiveMainloopFwdSm90ILi2EN4cute5tupleIJNS5_1CILi1EEES8_S8_EEENS6_IJNS7_ILi192EEENS7_ILi128EEENS7_ILi96EEEEEELi96ENS_6half_tEfNS_4arch4Sm90ELb0ELb1ELb0ELb1ELb1ELb0ELb0ELb0ELb1ELb1ELb0ELb0EEENS1_21CollectiveEpilogueFwdINS6_IJSA_SC_SB_EEES9_SE_SG_Li384ELb1ELb1ELb0ELb0EEENS1_36VarlenDynamicPersistentTileSchedulerILi192ELi128ELi384ELi128ELb0ELb1ELb1ELb1ELb0ELb1EEEEEEEEEvNT_6ParamsE,(.L_x_76 - _ZN7cutlass13device_kernelIN5flash11enable_sm90INS1_16FlashAttnFwdSm90INS1_25CollectiveMainloopFwdSm90ILi2EN4cute5tupleIJNS5_1CILi1EEES8_S8_EEENS6_IJNS7_ILi192EEENS7_ILi128EEENS7_ILi96EEEEEELi96ENS_6half_tEfNS_4arch4Sm90ELb0ELb1ELb0ELb1ELb1ELb0ELb0ELb0ELb1ELb1ELb0ELb0EEENS1_21CollectiveEpilogueFwdINS6_IJSA_SC_SB_EEES9_SE_SG_Li384ELb1ELb1ELb0ELb0EEENS1_36VarlenDynamicPersistentTileSchedulerILi192ELi128ELi384ELi128ELb0ELb1ELb1ELb1ELb0ELb1EEEEEEEEEvNT_6ParamsE)
        .other          _ZN7cutlass13device_kernelIN5flash11enable_sm90INS1_16FlashAttnFwdSm90INS1_25CollectiveMainloopFwdSm90ILi2EN4cute5tupleIJNS5_1CILi1EEES8_S8_EEENS6_IJNS7_ILi192EEENS7_ILi128EEENS7_ILi96EEEEEELi96ENS_6half_tEfNS_4arch4Sm90ELb0ELb1ELb0ELb1ELb1ELb0ELb0ELb0ELb1ELb1ELb0ELb0EEENS1_21CollectiveEpilogueFwdINS6_IJSA_SC_SB_EEES9_SE_SG_Li384ELb1ELb1ELb0ELb0EEENS1_36VarlenDynamicPersistentTileSchedulerILi192ELi128ELi384ELi128ELb0ELb1ELb1ELb1ELb0ELb1EEEEEEEEEvNT_6ParamsE,@"STO_CUDA_ENTRY STV_DEFAULT"
_ZN7cutlass13device_kernelIN5flash11enable_sm90INS1_16FlashAttnFwdSm90INS1_25CollectiveMainloopFwdSm90ILi2EN4cute5tupleIJNS5_1CILi1EEES8_S8_EEENS6_IJNS7_ILi192EEENS7_ILi128EEENS7_ILi96EEEEEELi96ENS_6half_tEfNS_4arch4Sm90ELb0ELb1ELb0ELb1ELb1ELb0ELb0ELb0ELb1ELb1ELb0ELb0EEENS1_21CollectiveEpilogueFwdINS6_IJSA_SC_SB_EEES9_SE_SG_Li384ELb1ELb1ELb0ELb0EEENS1_36VarlenDynamicPersistentTileSchedulerILi192ELi128ELi384ELi128ELb0ELb1ELb1ELb1ELb0ELb1EEEEEEEEEvNT_6ParamsE:
[----:B------:R-:W-:Y:S01]  /*0000*/  LDC R1, c[0x0][0x37c] ;  /* 0x0000df00ff017b82 */ /* 0x000fe20000000800 */
[----:B------:R-:W-:Y:S05]  /*0010*/  EXIT ;  /* 0x000000000000794d */ /* 0x000fea0003800000 */
.L_x_31:
        /* <DEDUP_REMOVED lines=14> */
.L_x_76:


//--------------------- .text._ZN7cutlass13device_kernelIN5flash11enable_sm90INS1_16FlashAttnFwdSm90INS1_25CollectiveMainloopFwdSm90ILi2EN4cute5tupleIJNS5_1CILi1EEES8_S8_EEENS6_IJNS7_ILi192EEENS7_ILi128EEENS7_ILi96EEEEEELi96ENS_6half_tEfNS_4arch4Sm90ELb0ELb1ELb0ELb1ELb1ELb1ELb0ELb0ELb1ELb1ELb0ELb0EEENS1_21CollectiveEpilogueFwdINS6_IJSA_SC_SB_EEES9_SE_SG_Li384ELb1ELb1ELb0ELb0EEENS1_36VarlenDynamicPersistentTileSchedulerILi192ELi128ELi384ELi128ELb0ELb1ELb1ELb1ELb0ELb1EEEEEEEEEvNT_6ParamsE --------------------------
	.section	.text._ZN7cutlass13device_kernelIN5flash11enable_sm90INS1_16FlashAttnFwdSm90INS1_25CollectiveMainloopFwdSm90ILi2EN4cute5tupleIJNS5_1CILi1EEES8_S8_EEENS6_IJNS7_ILi192EEENS7_ILi128EEENS7_ILi96EEEEEELi96ENS_6half_tEfNS_4arch4Sm90ELb0ELb1ELb0ELb1ELb1ELb1ELb0ELb0ELb1ELb1ELb0ELb0EEENS1_21CollectiveEpilogueFwdINS6_IJSA_SC_SB_EEES9_SE_SG_Li384ELb1ELb1ELb0ELb0EEENS1_36VarlenDynamicPersistentTileSchedulerILi192ELi128ELi384ELi128ELb0ELb1ELb1ELb1ELb0ELb1EEEEEEEEEvNT_6ParamsE,"ax",@progbits
	.align	128
.text._ZN7cutlass13device_kernelIN5flash11enable_sm90INS1_16FlashAttnFwdSm90INS1_25CollectiveMainloopFwdSm90ILi2EN4cute5tupleIJNS5_1CILi1EEES8_S8_EEENS6_IJNS7_ILi192EEENS7_ILi128EEENS7_ILi96EEEEEELi96ENS_6half_tEfNS_4arch4Sm90ELb0ELb1ELb0ELb1ELb1ELb1ELb0ELb0ELb1ELb1ELb0ELb0EEENS1_21CollectiveEpilogueFwdINS6_IJSA_SC_SB_EEES9_SE_SG_Li384ELb1ELb1ELb0ELb0EEENS1_36VarlenDynamicPersistentTileSchedulerILi192ELi128ELi384ELi128ELb0ELb1ELb1ELb1ELb0ELb1EEEEEEEEEvNT_6ParamsE:
        .type           _ZN7cutlass13device_kernelIN5flash11enable_sm90INS1_16FlashAttnFwdSm90INS1_25CollectiveMainloopFwdSm90ILi2EN4cute5tupleIJNS5_1CILi1EEES8_S8_EEENS6_IJNS7_ILi192EEENS7_ILi128EEENS7_ILi96EEEEEELi96ENS_6half_tEfNS_4arch4Sm90ELb0ELb1ELb0ELb1ELb1ELb1ELb0ELb0ELb1ELb1ELb0ELb0EEENS1_21CollectiveEpilogueFwdINS6_IJSA_SC_SB_EEES9_SE_SG_Li384ELb1ELb1ELb0ELb0EEENS1_36VarlenDynamicPersistentTileSchedulerILi192ELi128ELi384ELi128ELb0ELb1ELb1ELb1ELb0ELb1EEEEEEEEEvNT_6ParamsE,@function
        .size           _ZN7cutlass13device_kernelIN5flash11enable_sm90INS1_16FlashAttnFwdSm90INS1_25CollectiveMainloopFwdSm90ILi2EN4cute5tupleIJNS5_1CILi1EEES8_S8_EEENS6_IJNS7_ILi192EEENS7_ILi128EEENS7_ILi96EEEEEELi96ENS_6half_tEfNS_4arch4Sm90ELb0ELb1ELb0ELb1ELb1ELb1ELb0ELb0ELb1ELb1ELb0ELb0EEENS1_21CollectiveEpilogueFwdINS6_IJSA_SC_SB_EEES9_SE_SG_Li384ELb1ELb1ELb0ELb0EEENS1_36VarlenDynamicPersistentTileSchedulerILi192ELi128ELi384ELi128ELb0ELb1ELb1ELb1ELb0ELb1EEEEEEEEEvNT_6ParamsE,(.L_x_77 - _ZN7cutlass13device_kernelIN5flash11enable_sm90INS1_16FlashAttnFwdSm90INS1_25CollectiveMainloopFwdSm90ILi2EN4cute5tupleIJNS5_1CILi1EEES8_S8_EEENS6_IJNS7_ILi192EEENS7_ILi128EEENS7_ILi96EEEEEELi96ENS_6half_tEfNS_4arch4Sm90ELb0ELb1ELb0ELb1ELb1ELb1ELb0ELb0ELb1ELb1ELb0ELb0EEENS1_21CollectiveEpilogueFwdINS6_IJSA_SC_SB_EEES9_SE_SG_Li384ELb1ELb1ELb0ELb0EEENS1_36VarlenDynamicPersistentTileSchedulerILi192ELi128ELi384ELi128ELb0ELb1ELb1ELb1ELb0ELb1EEEEEEEEEvNT_6ParamsE)
        .other          _ZN7cutlass13device_kernelIN5flash11enable_sm90INS1_16FlashAttnFwdSm90INS1_25CollectiveMainloopFwdSm90ILi2EN4cute5tupleIJNS5_1CILi1EEES8_S8_EEENS6_IJNS7_ILi192EEENS7_ILi128EEENS7_ILi96EEEEEELi96ENS_6half_tEfNS_4arch4Sm90ELb0ELb1ELb0ELb1ELb1ELb1ELb0ELb0ELb1ELb1ELb0ELb0EEENS1_21CollectiveEpilogueFwdINS6_IJSA_SC_SB_EEES9_SE_SG_Li384ELb1ELb1ELb0ELb0EEENS1_36VarlenDynamicPersistentTileSchedulerILi192ELi128ELi384ELi128ELb0ELb1ELb1ELb1ELb0ELb1EEEEEEEEEvNT_6ParamsE,@"STO_CUDA_ENTRY STV_DEFAULT"
_ZN7cutlass13device_kernelIN5flash11enable_sm90INS1_16FlashAttnFwdSm90INS1_25CollectiveMainloopFwdSm90ILi2EN4cute5tupleIJNS5_1CILi1EEES8_S8_EEENS6_IJNS7_ILi192EEENS7_ILi128EEENS7_ILi96EEEEEELi96ENS_6half_tEfNS_4arch4Sm90ELb0ELb1ELb0ELb1ELb1ELb1ELb0ELb0ELb1ELb1ELb0ELb0EEENS1_21CollectiveEpilogueFwdINS6_IJSA_SC_SB_EEES9_SE_SG_Li384ELb1ELb1ELb0ELb0EEENS1_36VarlenDynamicPersistentTileSchedulerILi192ELi128ELi384ELi128ELb0ELb1ELb1ELb1ELb0ELb1EEEEEEEEEvNT_6ParamsE:
[----:B------:R-:W-:Y:S01]  /*0000*/  LDC R1, c[0x0][0x37c] ;  /* 0x0000df00ff017b82 */ /* 0x000fe20000000800 */
[----:B------:R-:W-:Y:S05]  /*0010*/  EXIT ;  /* 0x000000000000794d */ /* 0x000fea0003800000 */
.L_x_32:
        /* <DEDUP_REMOVED lines=14> */
.L_x_77:


//--------------------- .text._ZN7cutlass13device_kernelIN5flash11enable_sm90INS1_16FlashAttnFwdSm90INS1_25CollectiveMainloopFwdSm90ILi2EN4cute5tupleIJNS5_1CILi1EEES8_S8_EEENS6_IJNS7_ILi192EEENS7_ILi128EEENS7_ILi96EEEEEELi96ENS_6half_tEfNS_4arch4Sm90ELb1ELb0ELb0ELb0ELb1ELb0ELb0ELb0ELb1ELb1ELb0ELb0EEENS1_21CollectiveEpilogueFwdINS6_IJSA_SC_SB_EEES9_SE_SG_Li384ELb0ELb1ELb0ELb0EEENS1_30DynamicPersistentTileSchedulerILi384ELi128ELb0ELb1ELb1EEEEEEEEEvNT_6ParamsE --------------------------
	.section	.text._ZN7cutlass13device_kernelIN5flash11enable_sm90INS1_16FlashAttnFwdSm90INS1_25CollectiveMainloopFwdSm90ILi2EN4cute5tupleIJNS5_1CILi1EEES8_S8_EEENS6_IJNS7_ILi192EEENS7_ILi128EEENS7_ILi96EEEEEELi96ENS_6half_tEfNS_4arch4Sm90ELb1ELb0ELb0ELb0ELb1ELb0ELb0ELb0ELb1ELb1ELb0ELb0EEENS1_21CollectiveEpilogueFwdINS6_IJSA_SC_SB_EEES9_SE_SG_Li384ELb0ELb1ELb0ELb0EEENS1_30DynamicPersistentTileSchedulerILi384ELi128ELb0ELb1ELb1EEEEEEEEEvNT_6ParamsE,"ax",@progbits
	.align	128
.text._ZN7cutlass13device_kernelIN5flash11enable_sm90INS1_16FlashAttnFwdSm90INS1_25CollectiveMainloopFwdSm90ILi2EN4cute5tupleIJNS5_1CILi1EEES8_S8_EEENS6_IJNS7_ILi192EEENS7_ILi128EEENS7_ILi96EEEEEELi96ENS_6half_tEfNS_4arch4Sm90ELb1ELb0ELb0ELb0ELb1ELb0ELb0ELb0ELb1ELb1ELb0ELb0EEENS1_21CollectiveEpilogueFwdINS6_IJSA_SC_SB_EEES9_SE_SG_Li384ELb0ELb1ELb0ELb0EEENS1_30DynamicPersistentTileSchedulerILi384ELi128ELb0ELb1ELb1EEEEEEEEEvNT_6ParamsE:
        .type           _ZN7cutlass13device_kernelIN5flash11enable_sm90INS1_16FlashAttnFwdSm90INS1_25CollectiveMainloopFwdSm90ILi2EN4cute5tupleIJNS5_1CILi1EEES8_S8_EEENS6_IJNS7_ILi192EEENS7_ILi128EEENS7_ILi96EEEEEELi96ENS_6half_tEfNS_4arch4Sm90ELb1ELb0ELb0ELb0ELb1ELb0ELb0ELb0ELb1ELb1ELb0ELb0EEENS1_21CollectiveEpilogueFwdINS6_IJSA_SC_SB_EEES9_SE_SG_Li384ELb0ELb1ELb0ELb0EEENS1_30DynamicPersistentTileSchedulerILi384ELi128ELb0ELb1ELb1EEEEEEEEEvNT_6ParamsE,@function
        .size           _ZN7cutlass13device_kernelIN5flash11enable_sm90INS1_16FlashAttnFwdSm90INS1_25CollectiveMainloopFwdSm90ILi2EN4cute5tupleIJNS5_1CILi1EEES8_S8_EEENS6_IJNS7_ILi192EEENS7_ILi128EEENS7_ILi96EEEEEELi96ENS_6half_tEfNS_4arch4Sm90ELb1ELb0ELb0ELb0ELb1ELb0ELb0ELb0ELb1ELb1ELb0ELb0EEENS1_21CollectiveEpilogueFwdINS6_IJSA_SC_SB_EEES9_SE_SG_Li384ELb0ELb1ELb0ELb0EEENS1_30DynamicPersistentTileSchedulerILi384ELi128ELb0ELb1ELb1EEEEEEEEEvNT_6ParamsE,(.L_x_78 - _ZN7cutlass13device_kernelIN5flash11enable_sm90INS1_16FlashAttnFwdSm90INS1_25CollectiveMainloopFwdSm90ILi2EN4cute5tupleIJNS5_1CILi1EEES8_S8_EEENS6_IJNS7_ILi192EEENS7_ILi128EEENS7_ILi96EEEEEELi96ENS_6half_tEfNS_4arch4Sm90ELb1ELb0ELb0ELb0ELb1ELb0ELb0ELb0ELb1ELb1ELb0ELb0EEENS1_21CollectiveEpilogueFwdINS6_IJSA_SC_SB_EEES9_SE_SG_Li384ELb0ELb1ELb0ELb0EEENS1_30DynamicPersistentTileSchedulerILi384ELi128ELb0ELb1ELb1EEEEEEEEEvNT_6ParamsE)
        .other          _ZN7cutlass13device_kernelIN5flash11enable_sm90INS1_16FlashAttnFwdSm90INS1_25CollectiveMainloopFwdSm90ILi2EN4cute5tupleIJNS5_1CILi1EEES8_S8_EEENS6_IJNS7_ILi192EEENS7_ILi128EEENS7_ILi96EEEEEELi96ENS_6half_tEfNS_4arch4Sm90ELb1ELb0ELb0ELb0ELb1ELb0ELb0ELb0ELb1ELb1ELb0ELb0EEENS1_21CollectiveEpilogueFwdINS6_IJSA_SC_SB_EEES9_SE_SG_Li384ELb0ELb1ELb0ELb0EEENS1_30DynamicPersistentTileSchedulerILi384ELi128ELb0ELb1ELb1EEEEEEEEEvNT_6ParamsE,@"STO_CUDA_ENTRY STV_DEFAULT"
_ZN7cutlass13device_kernelIN5flash11enable_sm90INS1_16FlashAttnFwdSm90INS1_25CollectiveMainloopFwdSm90ILi2EN4cute5tupleIJNS5_1CILi1EEES8_S8_EEENS6_IJNS7_ILi192EEENS7_ILi128EEENS7_ILi96EEEEEELi96ENS_6half_tEfNS_4arch4Sm90ELb1ELb0ELb0ELb0ELb1ELb0ELb0ELb0ELb1ELb1ELb0ELb0EEENS1_21CollectiveEpilogueFwdINS6_IJSA_SC_SB_EEES9_SE_SG_Li384ELb0ELb1ELb0ELb0EEENS1_30DynamicPersistentTileSchedulerILi384ELi128ELb0ELb1ELb1EEEEEEEEEvNT_6ParamsE:
[----:B------:R-:W-:Y:S01]  /*0000*/  LDC R1, c[0x0][0x37c] ;  /* 0x0000df00ff017b82 */ /* 0x000fe20000000800 */
[----:B------:R-:W-:Y:S05]  /*0010*/  EXIT ;  /* 0x000000000000794d */ /* 0x000fea0003800000 */
.L_x_33:
        /* <DEDUP_REMOVED lines=14> */
.L_x_78:


//--------------------- .text._ZN7cutlass13device_kernelIN5flash11enable_sm90INS1_16FlashAttnFwdSm90INS1_25CollectiveMainloopFwdSm90ILi2EN4cute5tupleIJNS5_1CILi1EEES8_S8_EEENS6_IJNS7_ILi192EEENS7_ILi128EEENS7_ILi96EEEEEELi96ENS_6half_tEfNS_4arch4Sm90ELb1ELb0ELb0ELb1ELb1ELb0ELb0ELb0ELb1ELb1ELb0ELb0EEENS1_21CollectiveEpilogueFwdINS6_IJSA_SC_SB_EEES9_SE_SG_Li384ELb1ELb1ELb0ELb0EEENS1_36VarlenDynamicPersistentTileSchedulerILi192ELi128ELi384ELi128ELb0ELb1ELb1ELb1ELb1ELb1EEEEEEEEEvNT_6ParamsE --------------------------
	.section	.text._ZN7cutlass13device_kernelIN5flash11enable_sm90INS1_16FlashAttnFwdSm90INS1_25CollectiveMainloopFwdSm90ILi2EN4cute5tupleIJNS5_1CILi1EEES8_S8_EEENS6_IJNS7_ILi192EEENS7_ILi128EEENS7_ILi96EEEEEELi96ENS_6half_tEfNS_4arch4Sm90ELb1ELb0ELb0ELb1ELb1ELb0ELb0ELb0ELb1ELb1ELb0ELb0EEENS1_21CollectiveEpilogueFwdINS6_IJSA_SC_SB_EEES9_SE_SG_Li384ELb1ELb1ELb0ELb0EEENS1_36VarlenDynamicPersistentTileSchedulerILi192ELi128ELi384ELi128ELb0ELb1ELb1ELb1ELb1ELb1EEEEEEEEEvNT_6ParamsE,"ax",@progbits
	.align	128
.text._ZN7cutlass13device_kernelIN5flash11enable_sm90INS1_16FlashAttnFwdSm90INS1_25CollectiveMainloopFwdSm90ILi2EN4cute5tupleIJNS5_1CILi1EEES8_S8_EEENS6_IJNS7_ILi192EEENS7_ILi128EEENS7_ILi96EEEEEELi96ENS_6half_tEfNS_4arch4Sm90ELb1ELb0ELb0ELb1ELb1ELb0ELb0ELb0ELb1ELb1ELb0ELb0EEENS1_21CollectiveEpilogueFwdINS6_IJSA_SC_SB_EEES9_SE_SG_Li384ELb1ELb1ELb0ELb0EEENS1_36VarlenDynamicPersistentTileSchedulerILi192ELi128ELi384ELi128ELb0ELb1ELb1ELb1ELb1ELb1EEEEEEEEEvNT_6ParamsE:
        .type           _ZN7cutlass13device_kernelIN5flash11enable_sm90INS1_16FlashAttnFwdSm90INS1_25CollectiveMainloopFwdSm90ILi2EN4cute5tupleIJNS5_1CILi1EEES8_S8_EEENS6_IJNS7_ILi192EEENS7_ILi128EEENS7_ILi96EEEEEELi96ENS_6half_tEfNS_4arch4Sm90ELb1ELb0ELb0ELb1ELb1ELb0ELb0ELb0ELb1ELb1ELb0ELb0EEENS1_21CollectiveEpilogueFwdINS6_IJSA_SC_SB_EEES9_SE_SG_Li384ELb1ELb1ELb0ELb0EEENS1_36VarlenDynamicPersistentTileSchedulerILi192ELi128ELi384ELi128ELb0ELb1ELb1ELb1ELb1ELb1EEEEEEEEEvNT_6ParamsE,@function
        .size           _ZN7cutlass13device_kernelIN5flash11enable_sm90INS1_16FlashAttnFwdSm90INS1_25CollectiveMainloopFwdSm90ILi2EN4cute5tupleIJNS5_1CILi1EEES8_S8_EEENS6_IJNS7_ILi192EEENS7_ILi128EEENS7_ILi96EEEEEELi96ENS_6half_tEfNS_4arch4Sm90ELb1ELb0ELb0ELb1ELb1ELb0ELb0ELb0ELb1ELb1ELb0ELb0EEENS1_21CollectiveEpilogueFwdINS6_IJSA_SC_SB_EEES9_SE_SG_Li384ELb1ELb1ELb0ELb0EEENS1_36VarlenDynamicPersistentTileSchedulerILi192ELi128ELi384ELi128ELb0ELb1ELb1ELb1ELb1ELb1EEEEEEEEEvNT_6ParamsE,(.L_x_79 - _ZN7cutlass13device_kernelIN5flash11enable_sm90INS1_16FlashAttnFwdSm90INS1_25CollectiveMainloopFwdSm90ILi2EN4cute5tupleIJNS5_1CILi1EEES8_S8_EEENS6_IJNS7_ILi192EEENS7_ILi128EEENS7_ILi96EEEEEELi96ENS_6half_tEfNS_4arch4Sm90ELb1ELb0ELb0ELb1ELb1ELb0ELb0ELb0ELb1ELb1ELb0ELb0EEENS1_21CollectiveEpilogueFwdINS6_IJSA_SC_SB_EEES9_SE_SG_Li384ELb1ELb1ELb0ELb0EEENS1_36VarlenDynamicPersistentTileSchedulerILi192ELi128ELi384ELi128ELb0ELb1ELb1ELb1ELb1ELb1EEEEEEEEEvNT_6ParamsE)
        .other          _ZN7cutlass13device_kernelIN5flash11enable_sm90INS1_16FlashAttnFwdSm90INS1_25CollectiveMainloopFwdSm90ILi2EN4cute5tupleIJNS5_1CILi1EEES8_S8_EEENS6_IJNS7_ILi192EEENS7_ILi128EEENS7_ILi96EEEEEELi96ENS_6half_tEfNS_4arch4Sm90ELb1ELb0ELb0ELb1ELb1ELb0ELb0ELb0ELb1ELb1ELb0ELb0EEENS1_21CollectiveEpilogueFwdINS6_IJSA_SC_SB_EEES9_SE_SG_Li384ELb1ELb1ELb0ELb0EEENS1_36VarlenDynamicPersistentTileSchedulerILi192ELi128ELi384ELi128ELb0ELb1ELb1ELb1ELb1ELb1EEEEEEEEEvNT_6ParamsE,@"STO_CUDA_ENTRY STV_DEFAULT"
_ZN7cutlass13device_kernelIN5flash11enable_sm90INS1_16FlashAttnFwdSm90INS1_25CollectiveMainloopFwdSm90ILi2EN4cute5tupleIJNS5_1CILi1EEES8_S8_EEENS6_IJNS7_ILi192EEENS7_ILi128EEENS7_ILi96EEEEEELi96ENS_6half_tEfNS_4arch4Sm90ELb1ELb0ELb0ELb1ELb1ELb0ELb0ELb0ELb1ELb1ELb0ELb0EEENS1_21CollectiveEpilogueFwdINS6_IJSA_SC_SB_EEES9_SE_SG_Li384ELb1ELb1ELb0ELb0EEENS1_36VarlenDynamicPersistentTileSchedulerILi192ELi128ELi384ELi128ELb0ELb1ELb1ELb1ELb1ELb1EEEEEEEEEvNT_6ParamsE:
[----:B------:R-:W-:Y:S01]  /*0000*/  LDC R1, c[0x0][0x37c] ;  /* 0x0000df00ff017b82 */ /* 0x000fe20000000800 */
[----:B------:R-:W-:Y:S05]  /*0010*/  EXIT ;  /* 0x000000000000794d */ /* 0x000fea0003800000 */
.L_x_34:
        /* <DEDUP_REMOVED lines=14> */
.L_x_79:


//--------------------- .text._ZN7cutlass13device_kernelIN5flash11enable_sm90INS1_16FlashAttnFwdSm90INS1_25CollectiveMainloopFwdSm90ILi2EN4cute5tupleIJNS5_1CILi1EEES8_S8_EEENS6_IJNS7_ILi192EEENS7_ILi128EEENS7_ILi96EEEEEELi96ENS_6half_tEfNS_4arch4Sm90ELb1ELb0ELb0ELb1ELb1ELb1ELb0ELb0ELb1ELb1ELb0ELb0EEENS1_21CollectiveEpilogueFwdINS6_IJSA_SC_SB_EEES9_SE_SG_Li384ELb1ELb1ELb0ELb0EEENS1_36VarlenDynamicPersistentTileSchedulerILi192ELi128ELi384ELi128ELb0ELb1ELb1ELb1ELb1ELb1EEEEEEEEEvNT_6ParamsE --------------------------
	.section	.text._ZN7cutlass13device_kernelIN5flash11enable_sm90INS1_16FlashAttnFwdSm90INS1_25CollectiveMainloopFwdSm90ILi2EN4cute5tupleIJNS5_1CILi1EEES8_S8_EEENS6_IJNS7_ILi192EEENS7_ILi128EEENS7_ILi96EEEEEELi96ENS_6half_tEfNS_4arch4Sm90ELb1ELb0ELb0ELb1ELb1ELb1ELb0ELb0ELb1ELb1ELb0ELb0EEENS1_21CollectiveEpilogueFwdINS6_IJSA_SC_SB_EEES9_SE_SG_Li384ELb1ELb1ELb0ELb0EEENS1_36VarlenDynamicPersistentTileSchedulerILi192ELi128ELi384ELi128ELb0ELb1ELb1ELb1ELb1ELb1EEEEEEEEEvNT_6ParamsE,"ax",@progbits
	.align	128
.text._ZN7cutlass13device_kernelIN5flash11enable_sm90INS1_16FlashAttnFwdSm90INS1_25CollectiveMainloopFwdSm90ILi2EN4cute5tupleIJNS5_1CILi1EEES8_S8_EEENS6_IJNS7_ILi192EEENS7_ILi128EEENS7_ILi96EEEEEELi96ENS_6half_tEfNS_4arch4Sm90ELb1ELb0ELb0ELb1ELb1ELb1ELb0ELb0ELb1ELb1ELb0ELb0EEENS1_21CollectiveEpilogueFwdINS6_IJSA_SC_SB_EEES9_SE_SG_Li384ELb1ELb1ELb0ELb0EEENS1_36VarlenDynamicPersistentTileSchedulerILi192ELi128ELi384ELi128ELb0ELb1ELb1ELb1ELb1ELb1EEEEEEEEEvNT_6ParamsE:
        .type           _ZN7cutlass13device_kernelIN5flash11enable_sm90INS1_16FlashAttnFwdSm90INS1_25CollectiveMainloopFwdSm90ILi2EN4cute5tupleIJNS5_1CILi1EEES8_S8_EEENS6_IJNS7_ILi192EEENS7_ILi128EEENS7_ILi96EEEEEELi96ENS_6half_tEfNS_4arch4Sm90ELb1ELb0ELb0ELb1ELb1ELb1ELb0ELb0ELb1ELb1ELb0ELb0EEENS1_21CollectiveEpilogueFwdINS6_IJSA_SC_SB_EEES9_SE_SG_Li384ELb1ELb1ELb0ELb0EEENS1_36VarlenDynamicPersistentTileSchedulerILi192ELi128ELi384ELi128ELb0ELb1ELb1ELb1ELb1ELb1EEEEEEEEEvNT_6ParamsE,@function
        .size           _ZN7cutlass13device_kernelIN5flash11enable_sm90INS1_16FlashAttnFwdSm90INS1_25CollectiveMainloopFwdSm90ILi2EN4cute5tupleIJNS5_1CILi1EEES8_S8_EEENS6_IJNS7_ILi192EEENS7_ILi128EEENS7_ILi96EEEEEELi96ENS_6half_tEfNS_4arch4Sm90ELb1ELb0ELb0ELb1ELb1ELb1ELb0ELb0ELb1ELb1ELb0ELb0EEENS1_21CollectiveEpilogueFwdINS6_IJSA_SC_SB_EEES9_SE_SG_Li384ELb1ELb1ELb0ELb0EEENS1_36VarlenDynamicPersistentTileSchedulerILi192ELi128ELi384ELi128ELb0ELb1ELb1ELb1ELb1ELb1EEEEEEEEEvNT_6ParamsE,(.L_x_80 - _ZN7cutlass13device_kernelIN5flash11enable_sm90INS1_16FlashAttnFwdSm90INS1_25CollectiveMainloopFwdSm90ILi2EN4cute5tupleIJNS5_1CILi1EEES8_S8_EEENS6_IJNS7_ILi192EEENS7_ILi128EEENS7_ILi96EEEEEELi96ENS_6half_tEfNS_4arch4Sm90ELb1ELb0ELb0ELb1ELb1ELb1ELb0ELb0ELb1ELb1ELb0ELb0EEENS1_21CollectiveEpilogueFwdINS6_IJSA_SC_SB_EEES9_SE_SG_Li384ELb1ELb1ELb0ELb0EEENS1_36VarlenDynamicPersistentTileSchedulerILi192ELi128ELi384ELi128ELb0ELb1ELb1ELb1ELb1ELb1EEEEEEEEEvNT_6ParamsE)
        .other          _ZN7cutlass13device_kernelIN5flash11enable_sm90INS1_16FlashAttnFwdSm90INS1_25CollectiveMainloopFwdSm90ILi2EN4cute5tupleIJNS5_1CILi1EEES8_S8_EEENS6_IJNS7_ILi192EEENS7_ILi128EEENS7_ILi96EEEEEELi96ENS_6half_tEfNS_4arch4Sm90ELb1ELb0ELb0ELb1ELb1ELb1ELb0ELb0ELb1ELb1ELb0ELb0EEENS1_21CollectiveEpilogueFwdINS6_IJSA_SC_SB_EEES9_SE_SG_Li384ELb1ELb1ELb0ELb0EEENS1_36VarlenDynamicPersistentTileSchedulerILi192ELi128ELi384ELi128ELb0ELb1ELb1ELb1ELb1ELb1EEEEEEEEEvNT_6ParamsE,@"STO_CUDA_ENTRY STV_DEFAULT"
_ZN7cutlass13device_kernelIN5flash11enable_sm90INS1_16FlashAttnFwdSm90INS1_25CollectiveMainloopFwdSm90ILi2EN4cute5tupleIJNS5_1CILi1EEES8_S8_EEENS6_IJNS7_ILi192EEENS7_ILi128EEENS7_ILi96EEEEEELi96ENS_6half_tEfNS_4arch4Sm90ELb1ELb0ELb0ELb1ELb1ELb1ELb0ELb0ELb1ELb1ELb0ELb0EEENS1_21CollectiveEpilogueFwdINS6_IJSA_SC_SB_EEES9_SE_SG_Li384ELb1ELb1ELb0ELb0EEENS1_36VarlenDynamicPersistentTileSchedulerILi192ELi128ELi384ELi128ELb0ELb1ELb1ELb1ELb1ELb1EEEEEEEEEvNT_6ParamsE:
[----:B------:R-:W-:Y:S01]  /*0000*/  LDC R1, c[0x0][0x37c] ;  /* 0x0000df00ff017b82 */ /* 0x000fe20000000800 */
[----:B------:R-:W-:Y:S05]  /*0010*/  EXIT ;  /* 0x000000000000794d */ /* 0x000fea0003800000 */
.L_x_35:
        /* <DEDUP_REMOVED lines=14> */
.L_x_80:


//--------------------- .text._ZN7cutlass13device_kernelIN5flash11enable_sm90INS1_16FlashAttnFwdSm90INS1_25CollectiveMainloopFwdSm90ILi2EN4cute5tupleIJNS5_1CILi1EEES8_S8_EEENS6_IJNS7_ILi192EEENS7_ILi128EEENS7_ILi64EEEEEELi64ENS_6half_tEfNS_4arch4Sm90ELb0ELb0ELb0ELb0ELb1ELb0ELb0ELb1ELb1ELb1ELb0ELb0EEENS1_21CollectiveEpilogueFwdINS6_IJSA_SC_SB_EEES9_SE_SG_Li384ELb0ELb1ELb0ELb0EEENS1_29StaticPersistentTileSchedulerILb0EEEEEEEEEvNT_6ParamsE --------------------------
	.section	.text._ZN7cutlass13device_kernelIN5flash11enable_sm90INS1_16FlashAttnFwdSm90INS1_25CollectiveMainloopFwdSm90ILi2EN4cute5tupleIJNS5_1CILi1EEES8_S8_EEENS6_IJNS7_ILi192EEENS7_ILi128EEENS7_ILi64EEEEEELi64ENS_6half_tEfNS_4arch4Sm90ELb0ELb0ELb0ELb0ELb1ELb0ELb0ELb1ELb1ELb1ELb0ELb0EEENS1_21CollectiveEpilogueFwdINS6_IJSA_SC_SB_EEES9_SE_SG_Li384ELb0ELb1ELb0ELb0EEENS1_29StaticPersistentTileSchedulerILb0EEEEEEEEEvNT_6ParamsE,"ax",@progbits
	.align	128
.text._ZN7cutlass13device_kernelIN5flash11enable_sm90INS1_16FlashAttnFwdSm90INS1_25CollectiveMainloopFwdSm90ILi2EN4cute5tupleIJNS5_1CILi1EEES8_S8_EEENS6_IJNS7_ILi192EEENS7_ILi128EEENS7_ILi64EEEEEELi64ENS_6half_tEfNS_4arch4Sm90ELb0ELb0ELb0ELb0ELb1ELb0ELb0ELb1ELb1ELb1ELb0ELb0EEENS1_21CollectiveEpilogueFwdINS6_IJSA_SC_SB_EEES9_SE_SG_Li384ELb0ELb1ELb0ELb0EEENS1_29StaticPersistentTileSchedulerILb0EEEEEEEEEvNT_6ParamsE:
        .type           _ZN7cutlass13device_kernelIN5flash11enable_sm90INS1_16FlashAttnFwdSm90INS1_25CollectiveMainloopFwdSm90ILi2EN4cute5tupleIJNS5_1CILi1EEES8_S8_EEENS6_IJNS7_ILi192EEENS7_ILi128EEENS7_ILi64EEEEEELi64ENS_6half_tEfNS_4arch4Sm90ELb0ELb0ELb0ELb0ELb1ELb0ELb0ELb1ELb1ELb1ELb0ELb0EEENS1_21CollectiveEpilogueFwdINS6_IJSA_SC_SB_EEES9_SE_SG_Li384ELb0ELb1ELb0ELb0EEENS1_29StaticPersistentTileSchedulerILb0EEEEEEEEEvNT_6ParamsE,@function
        .size           _ZN7cutlass13device_kernelIN5flash11enable_sm90INS1_16FlashAttnFwdSm90INS1_25CollectiveMainloopFwdSm90ILi2EN4cute5tupleIJNS5_1CILi1EEES8_S8_EEENS6_IJNS7_ILi192EEENS7_ILi128EEENS7_ILi64EEEEEELi64ENS_6half_tEfNS_4arch4Sm90ELb0ELb0ELb0ELb0ELb1ELb0ELb0ELb1ELb1ELb1ELb0ELb0EEENS1_21CollectiveEpilogueFwdINS6_IJSA_SC_SB_EEES9_SE_SG_Li384ELb0ELb1ELb0ELb0EEENS1_29StaticPersistentTileSchedulerILb0EEEEEEEEEvNT_6ParamsE,(.L_x_81 - _ZN7cutlass13device_kernelIN5flash11enable_sm90INS1_16FlashAttnFwdSm90INS1_25CollectiveMainloopFwdSm90ILi2EN4cute5tupleIJNS5_1CILi1EEES8_S8_EEENS6_IJNS7_ILi192EEENS7_ILi128EEENS7_ILi64EEEEEELi64ENS_6half_tEfNS_4arch4Sm90ELb0ELb0ELb0ELb0ELb1ELb0ELb0ELb1ELb1ELb1ELb0ELb0EEENS1_21CollectiveEpilogueFwdINS6_IJSA_SC_SB_EEES9_SE_SG_Li384ELb0ELb1ELb0ELb0EEENS1_29StaticPersistentTileSchedulerILb0EEEEEEEEEvNT_6ParamsE)
        .other          _ZN7cutlass13device_kernelIN5flash11enable_sm90INS1_16FlashAttnFwdSm90INS1_25CollectiveMainloopFwdSm90ILi2EN4cute5tupleIJNS5_1CILi1EEES8_S8_EEENS6_IJNS7_ILi192EEENS7_ILi128EEENS7_ILi64EEEEEELi64ENS_6half_tEfNS_4arch4Sm90ELb0ELb0ELb0ELb0ELb1ELb0ELb0ELb1ELb1ELb1ELb0ELb0EEENS1_21CollectiveEpilogueFwdINS6_IJSA_SC_SB_EEES9_SE_SG_Li384ELb0ELb1ELb0ELb0EEENS1_29StaticPersistentTileSchedulerILb0EEEEEEEEEvNT_6ParamsE,@"STO_CUDA_ENTRY STV_DEFAULT"
_ZN7cutlass13device_kernelIN5flash11enable_sm90INS1_16FlashAttnFwdSm90INS1_25CollectiveMainloopFwdSm90ILi2EN4cute5tupleIJNS5_1CILi1EEES8_S8_EEENS6_IJNS7_ILi192EEENS7_ILi128EEENS7_ILi64EEEEEELi64ENS_6half_tEfNS_4arch4Sm90ELb0ELb0ELb0ELb0ELb1ELb0ELb0ELb1ELb1ELb1ELb0ELb0EEENS1_21CollectiveEpilogueFwdINS6_IJSA_SC_SB_EEES9_SE_SG_Li384ELb0ELb1ELb0ELb0EEENS1_29StaticPersistentTileSchedulerILb0EEEEEEEEEvNT_6ParamsE:
[----:B------:R-:W-:Y:S01]  /*0000*/  LDC R1, c[0x0][0x37c] ;  /* 0x0000df00ff017b82 */ /* 0x000fe20000000800 */
[----:B------:R-:W-:Y:S05]  /*0010*/  EXIT ;  /* 0x000000000000794d */ /* 0x000fea0003800000 */
.L_x_36:
        /* <DEDUP_REMOVED lines=14> */
.L_x_81:


//--------------------- .text._ZN7cutlass13device_kernelIN5flash11enable_sm90INS1_16FlashAttnFwdSm90INS1_25CollectiveMainloopFwdSm90ILi2EN4cute5tupleIJNS5_1CILi1EEES8_S8_EEENS6_IJNS7_ILi192EEENS7_ILi128EEENS7_ILi64EEEEEELi64ENS_6half_tEfNS_4arch4Sm90ELb0ELb0ELb0ELb1ELb1ELb0ELb0ELb1ELb1ELb1ELb0ELb0EEENS1_21CollectiveEpilogueFwdINS6_IJSA_SC_SB_EEES9_SE_SG_Li384ELb1ELb1ELb0ELb0EEENS1_36VarlenDynamicPersistentTileSchedulerILi192ELi128ELi384ELi128ELb0ELb1ELb1ELb0ELb1ELb1EEEEEEEEEvNT_6ParamsE --------------------------
	.section	.text._ZN7cutlass13device_kernelIN5flash11enable_sm90INS1_16FlashAttnFwdSm90INS1_25CollectiveMainloopFwdSm90ILi2EN4cute5tupleIJNS5_1CILi1EEES8_S8_EEENS6_IJNS7_ILi192EEENS7_ILi128EEENS7_ILi64EEEEEELi64ENS_6half_tEfNS_4arch4Sm90ELb0ELb0ELb0ELb1ELb1ELb0ELb0ELb1ELb1ELb1ELb0ELb0EEENS1_21CollectiveEpilogueFwdINS6_IJSA_SC_SB_EEES9_SE_SG_Li384ELb1ELb1ELb0ELb0EEENS1_36VarlenDynamicPersistentTileSchedulerILi192ELi128ELi384ELi128ELb0ELb1ELb1ELb0ELb1ELb1EEEEEEEEEvNT_6ParamsE,"ax",@progbits
	.align	128
.text._ZN7cutlass13device_kernelIN5flash11enable_sm90INS1_16FlashAttnFwdSm90INS1_25CollectiveMainloopFwdSm90ILi2EN4cute5tupleIJNS5_1CILi1EEES8_S8_EEENS6_IJNS7_ILi192EEENS7_ILi128EEENS7_ILi64EEEEEELi64ENS_6half_tEfNS_4arch4Sm90ELb0ELb0ELb0ELb1ELb1ELb0ELb0ELb1ELb1ELb1ELb0ELb0EEENS1_21CollectiveEpilogueFwdINS6_IJSA_SC_SB_EEES9_SE_SG_Li384ELb1ELb1ELb0ELb0EEENS1_36VarlenDynamicPersistentTileSchedulerILi192ELi128ELi384ELi128ELb0ELb1ELb1ELb0ELb1ELb1EEEEEEEEEvNT_6ParamsE:
        .type           _ZN7cutlass13device_kernelIN5flash11enable_sm90INS1_16FlashAttnFwdSm90INS1_25CollectiveMainloopFwdSm90ILi2EN4cute5tupleIJNS5_1CILi1EEES8_S8_EEENS6_IJNS7_ILi192EEENS7_ILi128EEENS7_ILi64EEEEEELi64ENS_6half_tEfNS_4arch4Sm90ELb0ELb0ELb0ELb1ELb1ELb0ELb0ELb1ELb1ELb1ELb0ELb0EEENS1_21CollectiveEpilogueFwdINS6_IJSA_SC_SB_EEES9_SE_SG_Li384ELb1ELb1ELb0ELb0EEENS1_36VarlenDynamicPersistentTileSchedulerILi192ELi128ELi384ELi128ELb0ELb1ELb1ELb0ELb1ELb1EEEEEEEEEvNT_6ParamsE,@function
        .size           _ZN7cutlass13device_kernelIN5flash11enable_sm90INS1_16FlashAttnFwdSm90INS1_25CollectiveMainloopFwdSm90ILi2EN4cute5tupleIJNS5_1CILi1EEES8_S8_EEENS6_IJNS7_ILi192EEENS7_ILi128EEENS7_ILi64EEEEEELi64ENS_6half_tEfNS_4arch4Sm90ELb0ELb0ELb0ELb1ELb1ELb0ELb0ELb1ELb1ELb1ELb0ELb0EEENS1_21CollectiveEpilogueFwdINS6_IJSA_SC_SB_EEES9_SE_SG_Li384ELb1ELb1ELb0ELb0EEENS1_36VarlenDynamicPersistentTileSchedulerILi192ELi128ELi384ELi128ELb0ELb1ELb1ELb0ELb1ELb1EEEEEEEEEvNT_6ParamsE,(.L_x_82 - _ZN7cutlass13device_kernelIN5flash11enable_sm90INS1_16FlashAttnFwdSm90INS1_25CollectiveMainloopFwdSm90ILi2EN4cute5tupleIJNS5_1CILi1EEES8_S8_EEENS6_IJNS7_ILi192EEENS7_ILi128EEENS7_ILi64EEEEEELi64ENS_6half_tEfNS_4arch4Sm90ELb0ELb0ELb0ELb1ELb1ELb0ELb0ELb1ELb1ELb1ELb0ELb0EEENS1_21CollectiveEpilogueFwdINS6_IJSA_SC_SB_EEES9_SE_SG_Li384ELb1ELb1ELb0ELb0EEENS1_36VarlenDynamicPersistentTileSchedulerILi192ELi128ELi384ELi128ELb0ELb1ELb1ELb0ELb1ELb1EEEEEEEEEvNT_6ParamsE)
        .other          _ZN7cutlass13device_kernelIN5flash11enable_sm90INS1_16FlashAttnFwdSm90INS1_25CollectiveMainloopFwdSm90ILi2EN4cute5tupleIJNS5_1CILi1EEES8_S8_EEENS6_IJNS7_ILi192EEENS7_ILi128EEENS7_ILi64EEEEEELi64ENS_6half_tEfNS_4arch4Sm90ELb0ELb0ELb0ELb1ELb1ELb0ELb0ELb1ELb1ELb1ELb0ELb0EEENS1_21CollectiveEpilogueFwdINS6_IJSA_SC_SB_EEES9_SE_SG_Li384ELb1ELb1ELb0ELb0EEENS1_36VarlenDynamicPersistentTileSchedulerILi192ELi128ELi384ELi128ELb0ELb1ELb1ELb0ELb1ELb1EEEEEEEEEvNT_6ParamsE,@"STO_CUDA_ENTRY STV_DEFAULT"
_ZN7cutlass13device_kernelIN5flash11enable_sm90INS1_16FlashAttnFwdSm90INS1_25CollectiveMainloopFwdSm90ILi2EN4cute5tupleIJNS5_1CILi1EEES8_S8_EEENS6_IJNS7_ILi192EEENS7_ILi128EEENS7_ILi64EEEEEELi64ENS_6half_tEfNS_4arch4Sm90ELb0ELb0ELb0ELb1ELb1ELb0ELb0ELb1ELb1ELb1ELb0ELb0EEENS1_21CollectiveEpilogueFwdINS6_IJSA_SC_SB_EEES9_SE_SG_Li384ELb1ELb1ELb0ELb0EEENS1_36VarlenDynamicPersistentTileSchedulerILi192ELi128ELi384ELi128ELb0ELb1ELb1ELb0ELb1ELb1EEEEEEEEEvNT_6ParamsE:
[----:B------:R-:W-:Y:S01]  /*0000*/  LDC R1, c[0x0][0x37c] ;  /* 0x0000df00ff017b82 */ /* 0x000fe20000000800 */
[----:B------:R-:W-:Y:S05]  /*0010*/  EXIT ;  /* 0x000000000000794d */ /* 0x000fea0003800000 */
.L_x_37:
        /* <DEDUP_REMOVED lines=14> */
.L_x_82:


//--------------------- .text._ZN7cutlass13device_kernelIN5flash11enable_sm90INS1_16FlashAttnFwdSm90INS1_25CollectiveMainloopFwdSm90ILi2EN4cute5tupleIJNS5_1CILi1EEES8_S8_EEENS6_IJNS7_ILi192EEENS7_ILi128EEENS7_ILi64EEEEEELi64ENS_6half_tEfNS_4arch4Sm90ELb0ELb0ELb0ELb1ELb1ELb1ELb0ELb1ELb1ELb1ELb0ELb0EEENS1_21CollectiveEpilogueFwdINS6_IJSA_SC_SB_EEES9_SE_SG_Li384ELb1ELb1ELb0ELb0EEENS1_36VarlenDynamicPersistentTileSchedulerILi192ELi128ELi384ELi128ELb0ELb1ELb1ELb0ELb1ELb1EEEEEEEEEvNT_6ParamsE --------------------------
	.section	.text._ZN7cutlass13device_kernelIN5flash11enable_sm90INS1_16FlashAttnFwdSm90INS1_25CollectiveMainloopFwdSm90ILi2EN4cute5tupleIJNS5_1CILi1EEES8_S8_EEENS6_IJNS7_ILi192EEENS7_ILi128EEENS7_ILi64EEEEEELi64ENS_6half_tEfNS_4arch4Sm90ELb0ELb0ELb0ELb1ELb1ELb1ELb0ELb1ELb1ELb1ELb0ELb0EEENS1_21CollectiveEpilogueFwdINS6_IJSA_SC_SB_EEES9_SE_SG_Li384ELb1ELb1ELb0ELb0EEENS1_36VarlenDynamicPersistentTileSchedulerILi192ELi128ELi384ELi128ELb0ELb1ELb1ELb0ELb1ELb1EEEEEEEEEvNT_6ParamsE,"ax",@progbits
	.align	128
.text._ZN7cutlass13device_kernelIN5flash11enable_sm90INS1_16FlashAttnFwdSm90INS1_25CollectiveMainloopFwdSm90ILi2EN4cute5tupleIJNS5_1CILi1EEES8_S8_EEENS6_IJNS7_ILi192EEENS7_ILi128EEENS7_ILi64EEEEEELi64ENS_6half_tEfNS_4arch4Sm90ELb0ELb0ELb0ELb1ELb1ELb1ELb0ELb1ELb1ELb1ELb0ELb0EEENS1_21CollectiveEpilogueFwdINS6_IJSA_SC_SB_EEES9_SE_SG_Li384ELb1ELb1ELb0ELb0EEENS1_36VarlenDynamicPersistentTileSchedulerILi192ELi128ELi384ELi128ELb0ELb1ELb1ELb0ELb1ELb1EEEEEEEEEvNT_6ParamsE:
        .type           _ZN7cutlass13device_kernelIN5flash11enable_sm90INS1_16FlashAttnFwdSm90INS1_25CollectiveMainloopFwdSm90ILi2EN4cute5tupleIJNS5_1CILi1EEES8_S8_EEENS6_IJNS7_ILi192EEENS7_ILi128EEENS7_ILi64EEEEEELi64ENS_6half_tEfNS_4arch4Sm90ELb0ELb0ELb0ELb1ELb1ELb1ELb0ELb1ELb1ELb1ELb0ELb0EEENS1_21CollectiveEpilogueFwdINS6_IJSA_SC_SB_EEES9_SE_SG_Li384ELb1ELb1ELb0ELb0EEENS1_36VarlenDynamicPersistentTileSchedulerILi192ELi128ELi384ELi128ELb0ELb1ELb1ELb0ELb1ELb1EEEEEEEEEvNT_6ParamsE,@function
        .size           _ZN7cutlass13device_kernelIN5flash11enable_sm90INS1_16FlashAttnFwdSm90INS1_25CollectiveMainloopFwdSm90ILi2EN4cute5tupleIJNS5_1CILi1EEES8_S8_EEENS6_IJNS7_ILi192EEENS7_ILi128EEENS7_ILi64EEEEEELi64ENS_6half_tEfNS_4arch4Sm90ELb0ELb0ELb0ELb1ELb1ELb1ELb0ELb1ELb1ELb1ELb0ELb0EEENS1_21CollectiveEpilogueFwdINS6_IJSA_SC_SB_EEES9_SE_SG_Li384ELb1ELb1ELb0ELb0EEENS1_36VarlenDynamicPersistentTileSchedulerILi192ELi128ELi384ELi128ELb0ELb1ELb1ELb0ELb1ELb1EEEEEEEEEvNT_6ParamsE,(.L_x_83 - _ZN7cutlass13device_kernelIN5flash11enable_sm90INS1_16FlashAttnFwdSm90INS1_25CollectiveMainloopFwdSm90ILi2EN4cute5tupleIJNS5_1CILi1EEES8_S8_EEENS6_IJNS7_ILi192EEENS7_ILi128EEENS7_ILi64EEEEEELi64ENS_6half_tEfNS_4arch4Sm90ELb0ELb0ELb0ELb1ELb1ELb1ELb0ELb1ELb1ELb1ELb0ELb0EEENS1_21CollectiveEpilogueFwdINS6_IJSA_SC_SB_EEES9_SE_SG_Li384ELb1ELb1ELb0ELb0EEENS1_36VarlenDynamicPersistentTileSchedulerILi192ELi128ELi384ELi128ELb0ELb1ELb1ELb0ELb1ELb1EEEEEEEEEvNT_6ParamsE)
        .other          _ZN7cutlass13device_kernelIN5flash11enable_sm90INS1_16FlashAttnFwdSm90INS1_25CollectiveMainloopFwdSm90ILi2EN4cute5tupleIJNS5_1CILi1EEES8_S8_EEENS6_IJNS7_ILi192EEENS7_ILi128EEENS7_ILi64EEEEEELi64ENS_6half_tEfNS_4arch4Sm90ELb0ELb0ELb0ELb1ELb1ELb1ELb0ELb1ELb1ELb1ELb0ELb0EEENS1_21CollectiveEpilogueFwdINS6_IJSA_SC_SB_EEES9_SE_SG_Li384ELb1ELb1ELb0ELb0EEENS1_36VarlenDynamicPersistentTileSchedulerILi192ELi128ELi384ELi128ELb0ELb1ELb1ELb0ELb1ELb1EEEEEEEEEvNT_6ParamsE,@"STO_CUDA_ENTRY STV_DEFAULT"
_ZN7cutlass13device_kernelIN5flash11enable_sm90INS1_16FlashAttnFwdSm90INS1_25CollectiveMainloopFwdSm90ILi2EN4cute5tupleIJNS5_1CILi1EEES8_S8_EEENS6_IJNS7_ILi192EEENS7_ILi128EEENS7_ILi64EEEEEELi64ENS_6half_tEfNS_4arch4Sm90ELb0ELb0ELb0ELb1ELb1ELb1ELb0ELb1ELb1ELb1ELb0ELb0EEENS1_21CollectiveEpilogueFwdINS6_IJSA_SC_SB_EEES9_SE_SG_Li384ELb1ELb1ELb0ELb0EEENS1_36VarlenDynamicPersistentTileSchedulerILi192ELi128ELi384ELi128ELb0ELb1ELb1ELb0ELb1ELb1EEEEEEEEEvNT_6ParamsE:
[----:B------:R-:W-:Y:S01]  /*0000*/  LDC R1, c[0x0][0x37c] ;  /* 0x0000df00ff017b82 */ /* 0x000fe20000000800 */
[----:B------:R-:W-:Y:S05]  /*0010*/  EXIT ;  /* 0x000000000000794d */ /* 0x000fea0003800000 */
.L_x_38:
        /* <DEDUP_REMOVED lines=14> */
.L_x_83:


//--------------------- .text._ZN7cutlass13device_kernelIN5flash11enable_sm90INS1_16FlashAttnFwdSm90INS1_25CollectiveMainloopFwdSm90ILi2EN4cute5tupleIJNS5_1CILi1EEES8_S8_EEENS6_IJNS7_ILi192EEENS7_ILi128EEENS7_ILi64EEEEEELi64ENS_6half_tEfNS_4arch4Sm90ELb0ELb1ELb0ELb0ELb1ELb0ELb0ELb1ELb1ELb1ELb0ELb0EEENS1_21CollectiveEpilogueFwdINS6_IJSA_SC_SB_EEES9_SE_SG_Li384ELb0ELb1ELb0ELb0EEENS1_30DynamicPersistentTileSchedulerILi384ELi128ELb0ELb1ELb1EEEEEEEEEvNT_6ParamsE --------------------------
	.section	.text._ZN7cutlass13device_kernelIN5flash11enable_sm90INS1_16FlashAttnFwdSm90INS1_25CollectiveMainloopFwdSm90ILi2EN4cute5tupleIJNS5_1CILi1EEES8_S8_EEENS6_IJNS7_ILi192EEENS7_ILi128EEENS7_ILi64EEEEEELi64ENS_6half_tEfNS_4arch4Sm90ELb0ELb1ELb0ELb0ELb1ELb0ELb0ELb1ELb1ELb1ELb0ELb0EEENS1_21CollectiveEpilogueFwdINS6_IJSA_SC_SB_EEES9_SE_SG_Li384ELb0ELb1ELb0ELb0EEENS1_30DynamicPersistentTileSchedulerILi384ELi128ELb0ELb1ELb1EEEEEEEEEvNT_6ParamsE,"ax",@progbits
	.align	128
.text._ZN7cutlass13device_kernelIN5flash11enable_sm90INS1_16FlashAttnFwdSm90INS1_25CollectiveMainloopFwdSm90ILi2EN4cute5tupleIJNS5_1CILi1EEES8_S8_EEENS6_IJNS7_ILi192EEENS7_ILi128EEENS7_ILi64EEEEEELi64ENS_6half_tEfNS_4arch4Sm90ELb0ELb1ELb0ELb0ELb1ELb0ELb0ELb1ELb1ELb1ELb0ELb0EEENS1_21CollectiveEpilogueFwdINS6_IJSA_SC_SB_EEES9_SE_SG_Li384ELb0ELb1ELb0ELb0EEENS1_30DynamicPersistentTileSchedulerILi384ELi128ELb0ELb1ELb1EEEEEEEEEvNT_6ParamsE:
        .type           _ZN7cutlass13device_kernelIN5flash11enable_sm90INS1_16FlashAttnFwdSm90INS1_25CollectiveMainloopFwdSm90ILi2EN4cute5tupleIJNS5_1CILi1EEES8_S8_EEENS6_IJNS7_ILi192EEENS7_ILi128EEENS7_ILi64EEEEEELi64ENS_6half_tEfNS_4arch4Sm90ELb0ELb1ELb0ELb0ELb1ELb0ELb0ELb1ELb1ELb1ELb0ELb0EEENS1_21CollectiveEpilogueFwdINS6_IJSA_SC_SB_EEES9_SE_SG_Li384ELb0ELb1ELb0ELb0EEENS1_30DynamicPersistentTileSchedulerILi384ELi128ELb0ELb1ELb1EEEEEEEEEvNT_6ParamsE,@function
        .size           _ZN7cutlass13device_kernelIN5flash11enable_sm90INS1_16FlashAttnFwdSm90INS1_25CollectiveMainloopFwdSm90ILi2EN4cute5tupleIJNS5_1CILi1EEES8_S8_EEENS6_IJNS7_ILi192EEENS7_ILi128EEENS7_ILi64EEEEEELi64ENS_6half_tEfNS_4arch4Sm90ELb0ELb1ELb0ELb0ELb1ELb0ELb0ELb1ELb1ELb1ELb0ELb0EEENS1_21CollectiveEpilogueFwdINS6_IJSA_SC_SB_EEES9_SE_SG_Li384ELb0ELb1ELb0ELb0EEENS1_30DynamicPersistentTileSchedulerILi384ELi128ELb0ELb1ELb1EEEEEEEEEvNT_6ParamsE,(.L_x_84 - _ZN7cutlass13device_kernelIN5flash11enable_sm90INS1_16FlashAttnFwdSm90INS1_25CollectiveMainloopFwdSm90ILi2EN4cute5tupleIJNS5_1CILi1EEES8_S8_EEENS6_IJNS7_ILi192EEENS7_ILi128EEENS7_ILi64EEEEEELi64ENS_6half_tEfNS_4arch4Sm90ELb0ELb1ELb0ELb0ELb1ELb0ELb0ELb1ELb1ELb1ELb0ELb0EEENS1_21CollectiveEpilogueFwdINS6_IJSA_SC_SB_EEES9_SE_SG_Li384ELb0ELb1ELb0ELb0EEENS1_30DynamicPersistentTileSchedulerILi384ELi128ELb0ELb1ELb1EEEEEEEEEvNT_6ParamsE)
        .other          _ZN7cutlass13device_kernelIN5flash11enable_sm90INS1_16FlashAttnFwdSm90INS1_25CollectiveMainloopFwdSm90ILi2EN4cute5tupleIJNS5_1CILi1EEES8_S8_EEENS6_IJNS7_ILi192EEENS7_ILi128EEENS7_ILi64EEEEEELi64ENS_6half_tEfNS_4arch4Sm90ELb0ELb1ELb0ELb0ELb1ELb0ELb0ELb1ELb1ELb1ELb0ELb0EEENS1_21CollectiveEpilogueFwdINS6_IJSA_SC_SB_EEES9_SE_SG_Li384ELb0ELb1ELb0ELb0EEENS1_30DynamicPersistentTileSchedulerILi384ELi128ELb0ELb1ELb1EEEEEEEEEvNT_6ParamsE,@"STO_CUDA_ENTRY STV_DEFAULT"
_ZN7cutlass13device_kernelIN5flash11enable_sm90INS1_16FlashAttnFwdSm90INS1_25CollectiveMainloopFwdSm90ILi2EN4cute5tupleIJNS5_1CILi1EEES8_S8_EEENS6_IJNS7_ILi192EEENS7_ILi128EEENS7_ILi64EEEEEELi64ENS_6half_tEfNS_4arch4Sm90ELb0ELb1ELb0ELb0ELb1ELb0ELb0ELb1ELb1ELb1ELb0ELb0EEENS1_21CollectiveEpilogueFwdINS6_IJSA_SC_SB_EEES9_SE_SG_Li384ELb0ELb1ELb0ELb0EEENS1_30DynamicPersistentTileSchedulerILi384ELi128ELb0ELb1ELb1EEEEEEEEEvNT_6ParamsE:
[----:B------:R-:W-:Y:S01]  /*0000*/  LDC R1, c[0x0][0x37c] ;  /* 0x0000df00ff017b82 */ /* 0x000fe20000000800 */
[----:B------:R-:W-:Y:S05]  /*0010*/  EXIT ;  /* 0x000000000000794d */ /* 0x000fea0003800000 */
.L_x_39:
        /* <DEDUP_REMOVED lines=14> */
.L_x_84:


//--------------------- .text._ZN7cutlass13device_kernelIN5flash11enable_sm90INS1_16FlashAttnFwdSm90INS1_25CollectiveMainloopFwdSm90ILi2EN4cute5tupleIJNS5_1CILi1EEES8_S8_EEENS6_IJNS7_ILi192EEENS7_ILi128EEENS7_ILi64EEEEEELi64ENS_6half_tEfNS_4arch4Sm90ELb0ELb1ELb0ELb1ELb1ELb0ELb0ELb1ELb1ELb1ELb0ELb0EEENS1_21CollectiveEpilogueFwdINS6_IJSA_SC_SB_EEES9_SE_SG_Li384ELb1ELb1ELb0ELb0EEENS1_36VarlenDynamicPersistentTileSchedulerILi192ELi128ELi384ELi128ELb0ELb1ELb1ELb1ELb0ELb1EEEEEEEEEvNT_6ParamsE --------------------------
	.section	.text._ZN7cutlass13device_kernelIN5flash11enable_sm90INS1_16FlashAttnFwdSm90INS1_25CollectiveMainloopFwdSm90ILi2EN4cute5tupleIJNS5_1CILi1EEES8_S8_EEENS6_IJNS7_ILi192EEENS7_ILi128EEENS7_ILi64EEEEEELi64ENS_6half_tEfNS_4arch4Sm90ELb0ELb1ELb0ELb1ELb1ELb0ELb0ELb1ELb1ELb1ELb0ELb0EEENS1_21CollectiveEpilogueFwdINS6_IJSA_SC_SB_EEES9_SE_SG_Li384ELb1ELb1ELb0ELb0EEENS1_36VarlenDynamicPersistentTileSchedulerILi192ELi128ELi384ELi128ELb0ELb1ELb1ELb1ELb0ELb1EEEEEEEEEvNT_6ParamsE,"ax",@progbits
	.align	128
.text._ZN7cutlass13device_kernelIN5flash11enable_sm90INS1_16FlashAttnFwdSm90INS1_25CollectiveMainloopFwdSm90ILi2EN4cute5tupleIJNS5_1CILi1EEES8_S8_EEENS6_IJNS7_ILi192EEENS7_ILi128EEENS7_ILi64EEEEEELi64ENS_6half_tEfNS_4arch4Sm90ELb0ELb1ELb0ELb1ELb1ELb0ELb0ELb1ELb1ELb1ELb0ELb0EEENS1_21CollectiveEpilogueFwdINS6_IJSA_SC_SB_EEES9_SE_SG_Li384ELb1ELb1ELb0ELb0EEENS1_36VarlenDynamicPersistentTileSchedulerILi192ELi128ELi384ELi128ELb0ELb1ELb1ELb1ELb0ELb1EEEEEEEEEvNT_6ParamsE:
        .type           _ZN7cutlass13device_kernelIN5flash11enable_sm90INS1_16FlashAttnFwdSm90INS1_25CollectiveMainloopFwdSm90ILi2EN4cute5tupleIJNS5_1CILi1EEES8_S8_EEENS6_IJNS7_ILi192EEENS7_ILi128EEENS7_ILi64EEEEEELi64ENS_6half_tEfNS_4arch4Sm90ELb0ELb1ELb0ELb1ELb1ELb0ELb0ELb1ELb1ELb1ELb0ELb0EEENS1_21CollectiveEpilogueFwdINS6_IJSA_SC_SB_EEES9_SE_SG_Li384ELb1ELb1ELb0ELb0EEENS1_36VarlenDynamicPersistentTileSchedulerILi192ELi128ELi384ELi128ELb0ELb1ELb1ELb1ELb0ELb1EEEEEEEEEvNT_6ParamsE,@function
        .size           _ZN7cutlass13device_kernelIN5flash11enable_sm90INS1_16FlashAttnFwdSm90INS1_25CollectiveMainloopFwdSm90ILi2EN4cute5tupleIJNS5_1CILi1EEES8_S8_EEENS6_IJNS7_ILi192EEENS7_ILi128EEENS7_ILi64EEEEEELi64ENS_6half_tEfNS_4arch4Sm90ELb0ELb1ELb0ELb1ELb1ELb0ELb0ELb1ELb1ELb1ELb0ELb0EEENS1_21CollectiveEpilogueFwdINS6_IJSA_SC_SB_EEES9_SE_SG_Li384ELb1ELb1ELb0ELb0EEENS1_36VarlenDynamicPersistentTileSchedulerILi192ELi128ELi384ELi128ELb0ELb1ELb1ELb1ELb0ELb1EEEEEEEEEvNT_6ParamsE,(.L_x_85 - _ZN7cutlass13device_kernelIN5flash11enable_sm90INS1_16FlashAttnFwdSm90INS1_25CollectiveMainloopFwdSm90ILi2EN4cute5tupleIJNS5_1CILi1EEES8_S8_EEENS6_IJNS7_ILi192EEENS7_ILi128EEENS7_ILi64EEEEEELi64ENS_6half_tEfNS_4arch4Sm90ELb0ELb1ELb0ELb1ELb1ELb0ELb0ELb1ELb1ELb1ELb0ELb0EEENS1_21CollectiveEpilogueFwdINS6_IJSA_SC_SB_EEES9_SE_SG_Li384ELb1ELb1ELb0ELb0EEENS1_36VarlenDynamicPersistentTileSchedulerILi192ELi128ELi384ELi128ELb0ELb1ELb1ELb1ELb0ELb1EEEEEEEEEvNT_6ParamsE)
        .other          _ZN7cutlass13device_kernelIN5flash11enable_sm90INS1_16FlashAttnFwdSm90INS1_25CollectiveMainloopFwdSm90ILi2EN4cute5tupleIJNS5_1CILi1EEES8_S8_EEENS6_IJNS7_ILi192EEENS7_ILi128EEENS7_ILi64EEEEEELi64ENS_6half_tEfNS_4arch4Sm90ELb0ELb1ELb0ELb1ELb1ELb0ELb0ELb1ELb1ELb1ELb0ELb0EEENS1_21CollectiveEpilogueFwdINS6_IJSA_SC_SB_EEES9_SE_SG_Li384ELb1ELb1ELb0ELb0EEENS1_36VarlenDynamicPersistentTileSchedulerILi192ELi128ELi384ELi128ELb0ELb1ELb1ELb1ELb0ELb1EEEEEEEEEvNT_6ParamsE,@"STO_CUDA_ENTRY STV_DEFAULT"
_ZN7cutlass13device_kernelIN5flash11enable_sm90INS1_16FlashAttnFwdSm90INS1_25CollectiveMainloopFwdSm90ILi2EN4cute5tupleIJNS5_1CILi1EEES8_S8_EEENS6_IJNS7_ILi192EEENS7_ILi128EEENS7_ILi64EEEEEELi64ENS_6half_tEfNS_4arch4Sm90ELb0ELb1ELb0ELb1ELb1ELb0ELb0ELb1ELb1ELb1ELb0ELb0EEENS1_21CollectiveEpilogueFwdINS6_IJSA_SC_SB_EEES9_SE_SG_Li384ELb1ELb1ELb0ELb0EEENS1_36VarlenDynamicPersistentTileSchedulerILi192ELi128ELi384ELi128ELb0ELb1ELb1ELb1ELb0ELb1EEEEEEEEEvNT_6ParamsE:
[----:B------:R-:W-:Y:S01]  /*0000*/  LDC R1, c[0x0][0x37c] ;  /* 0x0000df00ff017b82 */ /* 0x000fe20000000800 */
[----:B------:R-:W-:Y:S05]  /*0010*/  EXIT ;  /* 0x000000000000794d */ /* 0x000fea0003800000 */
.L_x_40:
        /* <DEDUP_REMOVED lines=14> */
.L_x_85:


//--------------------- .text._ZN7cutlass13device_kernelIN5flash11enable_sm90INS1_16FlashAttnFwdSm90INS1_25CollectiveMainloopFwdSm90ILi2EN4cute5tupleIJNS5_1CILi1EEES8_S8_EEENS6_IJNS7_ILi192EEENS7_ILi128EEENS7_ILi64EEEEEELi64ENS_6half_tEfNS_4arch4Sm90ELb0ELb1ELb0ELb1ELb1ELb1ELb0ELb1ELb1ELb1ELb0ELb0EEENS1_21CollectiveEpilogueFwdINS6_IJSA_SC_SB_EEES9_SE_SG_Li384ELb1ELb1ELb0ELb0EEENS1_36VarlenDynamicPersistentTileSchedulerILi192ELi128ELi384ELi128ELb0ELb1ELb1ELb1ELb0ELb1EEEEEEEEEvNT_6ParamsE --------------------------
	.section	.text._ZN7cutlass13device_kernelIN5flash11enable_sm90INS1_16FlashAttnFwdSm90INS1_25CollectiveMainloopFwdSm90ILi2EN4cute5tupleIJNS5_1CILi1EEES8_S8_EEENS6_IJNS7_ILi192EEENS7_ILi128EEENS7_ILi64EEEEEELi64ENS_6half_tEfNS_4arch4Sm90ELb0ELb1ELb0ELb1ELb1ELb1ELb0ELb1ELb1ELb1ELb0ELb0EEENS1_21CollectiveEpilogueFwdINS6_IJSA_SC_SB_EEES9_SE_SG_Li384ELb1ELb1ELb0ELb0EEENS1_36VarlenDynamicPersistentTileSchedulerILi192ELi128ELi384ELi128ELb0ELb1ELb1ELb1ELb0ELb1EEEEEEEEEvNT_6ParamsE,"ax",@progbits
	.align	128
.text._ZN7cutlass13device_kernelIN5flash11enable_sm90INS1_16FlashAttnFwdSm90INS1_25CollectiveMainloopFwdSm90ILi2EN4cute5tupleIJNS5_1CILi1EEES8_S8_EEENS6_IJNS7_ILi192EEENS7_ILi128EEENS7_ILi64EEEEEELi64ENS_6half_tEfNS_4arch4Sm90ELb0ELb1ELb0ELb1ELb1ELb1ELb0ELb1ELb1ELb1ELb0ELb0EEENS1_21CollectiveEpilogueFwdINS6_IJSA_SC_SB_EEES9_SE_SG_Li384ELb1ELb1ELb0ELb0EEENS1_36VarlenDynamicPersistentTileSchedulerILi192ELi128ELi384ELi128ELb0ELb1ELb1ELb1ELb0ELb1EEEEEEEEEvNT_6ParamsE:
        .type           _ZN7cutlass13device_kernelIN5flash11enable_sm90INS1_16FlashAttnFwdSm90INS1_25CollectiveMainloopFwdSm90ILi2EN4cute5tupleIJNS5_1CILi1EEES8_S8_EEENS6_IJNS7_ILi192EEENS7_ILi128EEENS7_ILi64EEEEEELi64ENS_6half_tEfNS_4arch4Sm90ELb0ELb1ELb0ELb1ELb1ELb1ELb0ELb1ELb1ELb1ELb0ELb0EEENS1_21CollectiveEpilogueFwdINS6_IJSA_SC_SB_EEES9_SE_SG_Li384ELb1ELb1ELb0ELb0EEENS1_36VarlenDynamicPersistentTileSchedulerILi192ELi128ELi384ELi128ELb0ELb1ELb1ELb1ELb0ELb1EEEEEEEEEvNT_6ParamsE,@function
        .size           _ZN7cutlass13device_kernelIN5flash11enable_sm90INS1_16FlashAttnFwdSm90INS1_25CollectiveMainloopFwdSm90ILi2EN4cute5tupleIJNS5_1CILi1EEES8_S8_EEENS6_IJNS7_ILi192EEENS7_ILi128EEENS7_ILi64EEEEEELi64ENS_6half_tEfNS_4arch4Sm90ELb0ELb1ELb0ELb1ELb1ELb1ELb0ELb1ELb1ELb1ELb0ELb0EEENS1_21CollectiveEpilogueFwdINS6_IJSA_SC_SB_EEES9_SE_SG_Li384ELb1ELb1ELb0ELb0EEENS1_36VarlenDynamicPersistentTileSchedulerILi192ELi128ELi384ELi128ELb0ELb1ELb1ELb1ELb0ELb1EEEEEEEEEvNT_6ParamsE,(.L_x_86 - _ZN7cutlass13device_kernelIN5flash11enable_sm90INS1_16FlashAttnFwdSm90INS1_25CollectiveMainloopFwdSm90ILi2EN4cute5tupleIJNS5_1CILi1EEES8_S8_EEENS6_IJNS7_ILi192EEENS7_ILi128EEENS7_ILi64EEEEEELi64ENS_6half_tEfNS_4arch4Sm90ELb0ELb1ELb0ELb1ELb1ELb1ELb0ELb1ELb1ELb1ELb0ELb0EEENS1_21CollectiveEpilogueFwdINS6_IJSA_SC_SB_EEES9_SE_SG_Li384ELb1ELb1ELb0ELb0EEENS1_36VarlenDynamicPersistentTileSchedulerILi192ELi128ELi384ELi128ELb0ELb1ELb1ELb1ELb0ELb1EEEEEEEEEvNT_6ParamsE)
        .other          _ZN7cutlass13device_kernelIN5flash11enable_sm90INS1_16FlashAttnFwdSm90INS1_25CollectiveMainloopFwdSm90ILi2EN4cute5tupleIJNS5_1CILi1EEES8_S8_EEENS6_IJNS7_ILi192EEENS7_ILi128EEENS7_ILi64EEEEEELi64ENS_6half_tEfNS_4arch4Sm90ELb0ELb1ELb0ELb1ELb1ELb1ELb0ELb1ELb1ELb1ELb0ELb0EEENS1_21CollectiveEpilogueFwdINS6_IJSA_SC_SB_EEES9_SE_SG_Li384ELb1ELb1ELb0ELb0EEENS1_36VarlenDynamicPersistentTileSchedulerILi192ELi128ELi384ELi128ELb0ELb1ELb1ELb1ELb0ELb1EEEEEEEEEvNT_6ParamsE,@"STO_CUDA_ENTRY STV_DEFAULT"
_ZN7cutlass13device_kernelIN5flash11enable_sm90INS1_16FlashAttnFwdSm90INS1_25CollectiveMainloopFwdSm90ILi2EN4cute5tupleIJNS5_1CILi1EEES8_S8_EEENS6_IJNS7_ILi192EEENS7_ILi128EEENS7_ILi64EEEEEELi64ENS_6half_tEfNS_4arch4Sm90ELb0ELb1ELb0ELb1ELb1ELb1ELb0ELb1ELb1ELb1ELb0ELb0EEENS1_21CollectiveEpilogueFwdINS6_IJSA_SC_SB_EEES9_SE_SG_Li384ELb1ELb1ELb0ELb0EEENS1_36VarlenDynamicPersistentTileSchedulerILi192ELi128ELi384ELi128ELb0ELb1ELb1ELb1ELb0ELb1EEEEEEEEEvNT_6ParamsE:
[----:B------:R-:W-:Y:S01]  /*0000*/  LDC R1, c[0x0][0x37c] ;  /* 0x0000df00ff017b82 */ /* 0x000fe20000000800 */
[----:B------:R-:W-:Y:S05]  /*0010*/  EXIT ;  /* 0x000000000000794d */ /* 0x000fea0003800000 */
.L_x_41:
        /* <DEDUP_REMOVED lines=14> */
.L_x_86:


//--------------------- .text._ZN7cutlass13device_kernelIN5flash11enable_sm90INS1_16FlashAttnFwdSm90INS1_25CollectiveMainloopFwdSm90ILi2EN4cute5tupleIJNS5_1CILi1EEES8_S8_EEENS6_IJNS7_ILi192EEENS7_ILi128EEENS7_ILi64EEEEEELi64ENS_6half_tEfNS_4arch4Sm90ELb1ELb0ELb0ELb0ELb1ELb0ELb0ELb1ELb1ELb1ELb0ELb0EEENS1_21CollectiveEpilogueFwdINS6_IJSA_SC_SB_EEES9_SE_SG_Li384ELb0ELb1ELb0ELb0EEENS1_30DynamicPersistentTileSchedulerILi384ELi128ELb0ELb1ELb1EEEEEEEEEvNT_6ParamsE --------------------------
	.section	.text._ZN7cutlass13device_kernelIN5flash11enable_sm90INS1_16FlashAttnFwdSm90INS1_25CollectiveMainloopFwdSm90ILi2EN4cute5tupleIJNS5_1CILi1EEES8_S8_EEENS6_IJNS7_ILi192EEENS7_ILi128EEENS7_ILi64EEEEEELi64ENS_6half_tEfNS_4arch4Sm90ELb1ELb0ELb0ELb0ELb1ELb0ELb0ELb1ELb1ELb1ELb0ELb0EEENS1_21CollectiveEpilogueFwdINS6_IJSA_SC_SB_EEES9_SE_SG_Li384ELb0ELb1ELb0ELb0EEENS1_30DynamicPersistentTileSchedulerILi384ELi128ELb0ELb1ELb1EEEEEEEEEvNT_6ParamsE,"ax",@progbits
	.align	128
.text._ZN7cutlass13device_kernelIN5flash11enable_sm90INS1_16FlashAttnFwdSm90INS1_25CollectiveMainloopFwdSm90ILi2EN4cute5tupleIJNS5_1CILi1EEES8_S8_EEENS6_IJNS7_ILi192EEENS7_ILi128EEENS7_ILi64EEEEEELi64ENS_6half_tEfNS_4arch4Sm90ELb1ELb0ELb0ELb0ELb1ELb0ELb0ELb1ELb1ELb1ELb0ELb0EEENS1_21CollectiveEpilogueFwdINS6_IJSA_SC_SB_EEES9_SE_SG_Li384ELb0ELb1ELb0ELb0EEENS1_30DynamicPersistentTileSchedulerILi384ELi128ELb0ELb1ELb1EEEEEEEEEvNT_6ParamsE:
        .type           _ZN7cutlass13device_kernelIN5flash11enable_sm90INS1_16FlashAttnFwdSm90INS1_25CollectiveMainloopFwdSm90ILi2EN4cute5tupleIJNS5_1CILi1EEES8_S8_EEENS6_IJNS7_ILi192EEENS7_ILi128EEENS7_ILi64EEEEEELi64ENS_6half_tEfNS_4arch4Sm90ELb1ELb0ELb0ELb0ELb1ELb0ELb0ELb1ELb1ELb1ELb0ELb0EEENS1_21CollectiveEpilogueFwdINS6_IJSA_SC_SB_EEES9_SE_SG_Li384ELb0ELb1ELb0ELb0EEENS1_30DynamicPersistentTileSchedulerILi384ELi128ELb0ELb1ELb1EEEEEEEEEvNT_6ParamsE,@function
        .size           _ZN7cutlass13device_kernelIN5flash11enable_sm90INS1_16FlashAttnFwdSm90INS1_25CollectiveMainloopFwdSm90ILi2EN4cute5tupleIJNS5_1CILi1EEES8_S8_EEENS6_IJNS7_ILi192EEENS7_ILi128EEENS7_ILi64EEEEEELi64ENS_6half_tEfNS_4arch4Sm90ELb1ELb0ELb0ELb0ELb1ELb0ELb0ELb1ELb1ELb1ELb0ELb0EEENS1_21CollectiveEpilogueFwdINS6_IJSA_SC_SB_EEES9_SE_SG_Li384ELb0ELb1ELb0ELb0EEENS1_30DynamicPersistentTileSchedulerILi384ELi128ELb0ELb1ELb1EEEEEEEEEvNT_6ParamsE,(.L_x_87 - _ZN7cutlass13device_kernelIN5flash11enable_sm90INS1_16FlashAttnFwdSm90INS1_25CollectiveMainloopFwdSm90ILi2EN4cute5tupleIJNS5_1CILi1EEES8_S8_EEENS6_IJNS7_ILi192EEENS7_ILi128EEENS7_ILi64EEEEEELi64ENS_6half_tEfNS_4arch4Sm90ELb1ELb0ELb0ELb0ELb1ELb0ELb0ELb1ELb1ELb1ELb0ELb0EEENS1_21CollectiveEpilogueFwdINS6_IJSA_SC_SB_EEES9_SE_SG_Li384ELb0ELb1ELb0ELb0EEENS1_30DynamicPersistentTileSchedulerILi384ELi128ELb0ELb1ELb1EEEEEEEEEvNT_6ParamsE)
        .other          _ZN7cutlass13device_kernelIN5flash11enable_sm90INS1_16FlashAttnFwdSm90INS1_25CollectiveMainloopFwdSm90ILi2EN4cute5tupleIJNS5_1CILi1EEES8_S8_EEENS6_IJNS7_ILi192EEENS7_ILi128EEENS7_ILi64EEEEEELi64ENS_6half_tEfNS_4arch4Sm90ELb1ELb0ELb0ELb0ELb1ELb0ELb0ELb1ELb1ELb1ELb0ELb0EEENS1_21CollectiveEpilogueFwdINS6_IJSA_SC_SB_EEES9_SE_SG_Li384ELb0ELb1ELb0ELb0EEENS1_30DynamicPersistentTileSchedulerILi384ELi128ELb0ELb1ELb1EEEEEEEEEvNT_6ParamsE,@"STO_CUDA_ENTRY STV_DEFAULT"
_ZN7cutlass13device_kernelIN5flash11enable_sm90INS1_16FlashAttnFwdSm90INS1_25CollectiveMainloopFwdSm90ILi2EN4cute5tupleIJNS5_1CILi1EEES8_S8_EEENS6_IJNS7_ILi192EEENS7_ILi128EEENS7_ILi64EEEEEELi64ENS_6half_tEfNS_4arch4Sm90ELb1ELb0ELb0ELb0ELb1ELb0ELb0ELb1ELb1ELb1ELb0ELb0EEENS1_21CollectiveEpilogueFwdINS6_IJSA_SC_SB_EEES9_SE_SG_Li384ELb0ELb1ELb0ELb0EEENS1_30DynamicPersistentTileSchedulerILi384ELi128ELb0ELb1ELb1EEEEEEEEEvNT_6ParamsE:
[----:B------:R-:W-:Y:S01]  /*0000*/  LDC R1, c[0x0][0x37c] ;  /* 0x0000df00ff017b82 */ /* 0x000fe20000000800 */
[----:B------:R-:W-:Y:S05]  /*0010*/  EXIT ;  /* 0x000000000000794d */ /* 0x000fea0003800000 */
.L_x_42:
        /* <DEDUP_REMOVED lines=14> */
.L_x_87:


//--------------------- .text._ZN7cutlass13device_kernelIN5flash11enable_sm90INS1_16FlashAttnFwdSm90INS1_25CollectiveMainloopFwdSm90ILi2EN4cute5tupleIJNS5_1CILi1EEES8_S8_EEENS6_IJNS7_ILi192EEENS7_ILi128EEENS7_ILi64EEEEEELi64ENS_6half_tEfNS_4arch4Sm90ELb1ELb0ELb0ELb1ELb1ELb0ELb0ELb1ELb1ELb1ELb0ELb0EEENS1_21CollectiveEpilogueFwdINS6_IJSA_SC_SB_EEES9_SE_SG_Li384ELb1ELb1ELb0ELb0EEENS1_36VarlenDynamicPersistentTileSchedulerILi192ELi128ELi384ELi128ELb0ELb1ELb1ELb1ELb1ELb1EEEEEEEEEvNT_6ParamsE --------------------------
	.section	.text._ZN7cutlass13device_kernelIN5flash11enable_sm90INS1_16FlashAttnFwdSm90INS1_25CollectiveMainloopFwdSm90ILi2EN4cute5tupleIJNS5_1CILi1EEES8_S8_EEENS6_IJNS7_ILi192EEENS7_ILi128EEENS7_ILi64EEEEEELi64ENS_6half_tEfNS_4arch4Sm90ELb1ELb0ELb0ELb1ELb1ELb0ELb0ELb1ELb1ELb1ELb0ELb0EEENS1_21CollectiveEpilogueFwdINS6_IJSA_SC_SB_EEES9_SE_SG_Li384ELb1ELb1ELb0ELb0EEENS1_36VarlenDynamicPersistentTileSchedulerILi192ELi128ELi384ELi128ELb0ELb1ELb1ELb1ELb1ELb1EEEEEEEEEvNT_6ParamsE,"ax",@progbits
	.align	128
.text._ZN7cutlass13device_kernelIN5flash11enable_sm90INS1_16FlashAttnFwdSm90INS1_25CollectiveMainloopFwdSm90ILi2EN4cute5tupleIJNS5_1CILi1EEES8_S8_EEENS6_IJNS7_ILi192EEENS7_ILi128EEENS7_ILi64EEEEEELi64ENS_6half_tEfNS_4arch4Sm90ELb1ELb0ELb0ELb1ELb1ELb0ELb0ELb1ELb1ELb1ELb0ELb0EEENS1_21CollectiveEpilogueFwdINS6_IJSA_SC_SB_EEES9_SE_SG_Li384ELb1ELb1ELb0ELb0EEENS1_36VarlenDynamicPersistentTileSchedulerILi192ELi128ELi384ELi128ELb0ELb1ELb1ELb1ELb1ELb1EEEEEEEEEvNT_6ParamsE:
        .type           _ZN7cutlass13device_kernelIN5flash11enable_sm90INS1_16FlashAttnFwdSm90INS1_25CollectiveMainloopFwdSm90ILi2EN4cute5tupleIJNS5_1CILi1EEES8_S8_EEENS6_IJNS7_ILi192EEENS7_ILi128EEENS7_ILi64EEEEEELi64ENS_6half_tEfNS_4arch4Sm90ELb1ELb0ELb0ELb1ELb1ELb0ELb0ELb1ELb1ELb1ELb0ELb0EEENS1_21CollectiveEpilogueFwdINS6_IJSA_SC_SB_EEES9_SE_SG_Li384ELb1ELb1ELb0ELb0EEENS1_36VarlenDynamicPersistentTileSchedulerILi192ELi128ELi384ELi128ELb0ELb1ELb1ELb1ELb1ELb1EEEEEEEEEvNT_6ParamsE,@function
        .size           _ZN7cutlass13device_kernelIN5flash11enable_sm90INS1_16FlashAttnFwdSm90INS1_25CollectiveMainloopFwdSm90ILi2EN4cute5tupleIJNS5_1CILi1EEES8_S8_EEENS6_IJNS7_ILi192EEENS7_ILi128EEENS7_ILi64EEEEEELi64ENS_6half_tEfNS_4arch4Sm90ELb1ELb0ELb0ELb1ELb1ELb0ELb0ELb1ELb1ELb1ELb0ELb0EEENS1_21CollectiveEpilogueFwdINS6_IJSA_SC_SB_EEES9_SE_SG_Li384ELb1ELb1ELb0ELb0EEENS1_36VarlenDynamicPersistentTileSchedulerILi192ELi128ELi384ELi128ELb0ELb1ELb1ELb1ELb1ELb1EEEEEEEEEvNT_6ParamsE,(.L_x_88 - _ZN7cutlass13device_kernelIN5flash11enable_sm90INS1_16FlashAttnFwdSm90INS1_25CollectiveMainloopFwdSm90ILi2EN4cute5tupleIJNS5_1CILi1EEES8_S8_EEENS6_IJNS7_ILi192EEENS7_ILi128EEENS7_ILi64EEEEEELi64ENS_6half_tEfNS_4arch4Sm90ELb1ELb0ELb0ELb1ELb1ELb0ELb0ELb1ELb1ELb1ELb0ELb0EEENS1_21CollectiveEpilogueFwdINS6_IJSA_SC_SB_EEES9_SE_SG_Li384ELb1ELb1ELb0ELb0EEENS1_36VarlenDynamicPersistentTileSchedulerILi192ELi128ELi384ELi128ELb0ELb1ELb1ELb1ELb1ELb1EEEEEEEEEvNT_6ParamsE)
        .other          _ZN7cutlass13device_kernelIN5flash11enable_sm90INS1_16FlashAttnFwdSm90INS1_25CollectiveMainloopFwdSm90ILi2EN4cute5tupleIJNS5_1CILi1EEES8_S8_EEENS6_IJNS7_ILi192EEENS7_ILi128EEENS7_ILi64EEEEEELi64ENS_6half_tEfNS_4arch4Sm90ELb1ELb0ELb0ELb1ELb1ELb0ELb0ELb1ELb1ELb1ELb0ELb0EEENS1_21CollectiveEpilogueFwdINS6_IJSA_SC_SB_EEES9_SE_SG_Li384ELb1ELb1ELb0ELb0EEENS1_36VarlenDynamicPersistentTileSchedulerILi192ELi128ELi384ELi128ELb0ELb1ELb1ELb1ELb1ELb1EEEEEEEEEvNT_6ParamsE,@"STO_CUDA_ENTRY STV_DEFAULT"
_ZN7cutlass13device_kernelIN5flash11enable_sm90INS1_16FlashAttnFwdSm90INS1_25CollectiveMainloopFwdSm90ILi2EN4cute5tupleIJNS5_1CILi1EEES8_S8_EEENS6_IJNS7_ILi192EEENS7_ILi128EEENS7_ILi64EEEEEELi64ENS_6half_tEfNS_4arch4Sm90ELb1ELb0ELb0ELb1ELb1ELb0ELb0ELb1ELb1ELb1ELb0ELb0EEENS1_21CollectiveEpilogueFwdINS6_IJSA_SC_SB_EEES9_SE_SG_Li384ELb1ELb1ELb0ELb0EEENS1_36VarlenDynamicPersistentTileSchedulerILi192ELi128ELi384ELi128ELb0ELb1ELb1ELb1ELb1ELb1EEEEEEEEEvNT_6ParamsE:
[----:B------:R-:W-:Y:S01]  /*0000*/  LDC R1, c[0x0][0x37c] ;  /* 0x0000df00ff017b82 */ /* 0x000fe20000000800 */
[----:B------:R-:W-:Y:S05]  /*0010*/  EXIT ;  /* 0x000000000000794d */ /* 0x000fea0003800000 */
.L_x_43:
        /* <DEDUP_REMOVED lines=14> */
.L_x_88:


//--------------------- .text._ZN7cutlass13device_kernelIN5flash11enable_sm90INS1_16FlashAttnFwdSm90INS1_25CollectiveMainloopFwdSm90ILi2EN4cute5tupleIJNS5_1CILi1EEES8_S8_EEENS6_IJNS7_ILi192EEENS7_ILi128EEENS7_ILi64EEEEEELi64ENS_6half_tEfNS_4arch4Sm90ELb1ELb0ELb0ELb1ELb1ELb1ELb0ELb1ELb1ELb1ELb0ELb0EEENS1_21CollectiveEpilogueFwdINS6_IJSA_SC_SB_EEES9_SE_SG_Li384ELb1ELb1ELb0ELb0EEENS1_36VarlenDynamicPersistentTileSchedulerILi192ELi128ELi384ELi128ELb0ELb1ELb1ELb1ELb1ELb1EEEEEEEEEvNT_6ParamsE --------------------------
	.section	.text._ZN7cutlass13device_kernelIN5flash11enable_sm90INS1_16FlashAttnFwdSm90INS1_25CollectiveMainloopFwdSm90ILi2EN4cute5tupleIJNS5_1CILi1EEES8_S8_EEENS6_IJNS7_ILi192EEENS7_ILi128EEENS7_ILi64EEEEEELi64ENS_6half_tEfNS_4arch4Sm90ELb1ELb0ELb0ELb1ELb1ELb1ELb0ELb1ELb1ELb1ELb0ELb0EEENS1_21CollectiveEpilogueFwdINS6_IJSA_SC_SB_EEES9_SE_SG_Li384ELb1ELb1ELb0ELb0EEENS1_36VarlenDynamicPersistentTileSchedulerILi192ELi128ELi384ELi128ELb0ELb1ELb1ELb1ELb1ELb1EEEEEEEEEvNT_6ParamsE,"ax",@progbits
	.align	128
.text._ZN7cutlass13device_kernelIN5flash11enable_sm90INS1_16FlashAttnFwdSm90INS1_25CollectiveMainloopFwdSm90ILi2EN4cute5tupleIJNS5_1CILi1EEES8_S8_EEENS6_IJNS7_ILi192EEENS7_ILi128EEENS7_ILi64EEEEEELi64ENS_6half_tEfNS_4arch4Sm90ELb1ELb0ELb0ELb1ELb1ELb1ELb0ELb1ELb1ELb1ELb0ELb0EEENS1_21CollectiveEpilogueFwdINS6_IJSA_SC_SB_EEES9_SE_SG_Li384ELb1ELb1ELb0ELb0EEENS1_36VarlenDynamicPersistentTileSchedulerILi192ELi128ELi384ELi128ELb0ELb1ELb1ELb1ELb1ELb1EEEEEEEEEvNT_6ParamsE:
        .type           _ZN7cutlass13device_kernelIN5flash11enable_sm90INS1_16FlashAttnFwdSm90INS1_25CollectiveMainloopFwdSm90ILi2EN4cute5tupleIJNS5_1CILi1EEES8_S8_EEENS6_IJNS7_ILi192EEENS7_ILi128EEENS7_ILi64EEEEEELi64ENS_6half_tEfNS_4arch4Sm90ELb1ELb0ELb0ELb1ELb1ELb1ELb0ELb1ELb1ELb1ELb0ELb0EEENS1_21CollectiveEpilogueFwdINS6_IJSA_SC_SB_EEES9_SE_SG_Li384ELb1ELb1ELb0ELb0EEENS1_36VarlenDynamicPersistentTileSchedulerILi192ELi128ELi384ELi128ELb0ELb1ELb1ELb1ELb1ELb1EEEEEEEEEvNT_6ParamsE,@function
        .size           _ZN7cutlass13device_kernelIN5flash11enable_sm90INS1_16FlashAttnFwdSm90INS1_25CollectiveMainloopFwdSm90ILi2EN4cute5tupleIJNS5_1CILi1EEES8_S8_EEENS6_IJNS7_ILi192EEENS7_ILi128EEENS7_ILi64EEEEEELi64ENS_6half_tEfNS_4arch4Sm90ELb1ELb0ELb0ELb1ELb1ELb1ELb0ELb1ELb1ELb1ELb0ELb0EEENS1_21CollectiveEpilogueFwdINS6_IJSA_SC_SB_EEES9_SE_SG_Li384ELb1ELb1ELb0ELb0EEENS1_36VarlenDynamicPersistentTileSchedulerILi192ELi128ELi384ELi128ELb0ELb1ELb1ELb1ELb1ELb1EEEEEEEEEvNT_6ParamsE,(.L_x_89 - _ZN7cutlass13device_kernelIN5flash11enable_sm90INS1_16FlashAttnFwdSm90INS1_25CollectiveMainloopFwdSm90ILi2EN4cute5tupleIJNS5_1CILi1EEES8_S8_EEENS6_IJNS7_ILi192EEENS7_ILi128EEENS7_ILi64EEEEEELi64ENS_6half_tEfNS_4arch4Sm90ELb1ELb0ELb0ELb1ELb1ELb1ELb0ELb1ELb1ELb1ELb0ELb0EEENS1_21CollectiveEpilogueFwdINS6_IJSA_SC_SB_EEES9_SE_SG_Li384ELb1ELb1ELb0ELb0EEENS1_36VarlenDynamicPersistentTileSchedulerILi192ELi128ELi384ELi128ELb0ELb1ELb1ELb1ELb1ELb1EEEEEEEEEvNT_6ParamsE)
        .other          _ZN7cutlass13device_kernelIN5flash11enable_sm90INS1_16FlashAttnFwdSm90INS1_25CollectiveMainloopFwdSm90ILi2EN4cute5tupleIJNS5_1CILi1EEES8_S8_EEENS6_IJNS7_ILi192EEENS7_ILi128EEENS7_ILi64EEEEEELi64ENS_6half_tEfNS_4arch4Sm90ELb1ELb0ELb0ELb1ELb1ELb1ELb0ELb1ELb1ELb1ELb0ELb0EEENS1_21CollectiveEpilogueFwdINS6_IJSA_SC_SB_EEES9_SE_SG_Li384ELb1ELb1ELb0ELb0EEENS1_36VarlenDynamicPersistentTileSchedulerILi192ELi128ELi384ELi128ELb0ELb1ELb1ELb1ELb1ELb1EEEEEEEEEvNT_6ParamsE,@"STO_CUDA_ENTRY STV_DEFAULT"
_ZN7cutlass13device_kernelIN5flash11enable_sm90INS1_16FlashAttnFwdSm90INS1_25CollectiveMainloopFwdSm90ILi2EN4cute5tupleIJNS5_1CILi1EEES8_S8_EEENS6_IJNS7_ILi192EEENS7_ILi128EEENS7_ILi64EEEEEELi64ENS_6half_tEfNS_4arch4Sm90ELb1ELb0ELb0ELb1ELb1ELb1ELb0ELb1ELb1ELb1ELb0ELb0EEENS1_21CollectiveEpilogueFwdINS6_IJSA_SC_SB_EEES9_SE_SG_Li384ELb1ELb1ELb0ELb0EEENS1_36VarlenDynamicPersistentTileSchedulerILi192ELi128ELi384ELi128ELb0ELb1ELb1ELb1ELb1ELb1EEEEEEEEEvNT_6ParamsE:
[----:B------:R-:W-:Y:S01]  /*0000*/  LDC R1, c[0x0][0x37c] ;  /* 0x0000df00ff017b82 */ /* 0x000fe20000000800 */
[----:B------:R-:W-:Y:S05]  /*0010*/  EXIT ;  /* 0x000000000000794d */ /* 0x000fea0003800000 */
.L_x_44:
        /* <DEDUP_REMOVED lines=14> */
.L_x_89:


//--------------------- .nv.shared.reserved.0     --------------------------
	.section	.nv.shared.reserved.0,"aw",@nobits
	.weak		__nv_reservedSMEM_offset_0_alias
	.size		__nv_reservedSMEM_offset_0_alias, 0, 64
	.other		__nv_reservedSMEM_offset_0_alias,@"STO_CUDA_RESERVED_SHARED STV_DEFAULT"
__nv_reservedSMEM_offset_0_alias:
	.zero		0
	.zero		64


//--------------------- .nv.global                --------------------------
	.section	.nv.global,"aw",@nobits
.nv.global:
	.type		_ZN72_INTERNAL_a18add8f_36_flash_fwd_hdimall_fp16_paged_sm90_cu_ee213261_38064cute1_E,@object
	.size		_ZN72_INTERNAL_a18add8f_36_flash_fwd_hdimall_fp16_paged_sm90_cu_ee213261_38064cute1_E,(_ZN72_INTERNAL_a18add8f_36_flash_fwd_hdimall_fp16_paged_sm90_cu_ee213261_38064cuda3std3__45__cpo6cbeginE - _ZN72_INTERNAL_a18add8f_36_flash_fwd_hdimall_fp16_paged_sm90_cu_ee213261_38064cute1_E)
_ZN72_INTERNAL_a18add8f_36_flash_fwd_hdimall_fp16_paged_sm90_cu_ee213261_38064cute1_E:
	.zero		1
	.type		_ZN72_INTERNAL_a18add8f_36_flash_fwd_hdimall_fp16_paged_sm90_cu_ee213261_38064cuda3std3__45__cpo6cbeginE,@object
	.size		_ZN72_INTERNAL_a18add8f_36_flash_fwd_hdimall_fp16_paged_sm90_cu_ee213261_38064cuda3std3__45__cpo6cbeginE,(_ZN72_INTERNAL_a18add8f_36_flash_fwd_hdimall_fp16_paged_sm90_cu_ee213261_38064cuda3std3__48in_placeE - _ZN72_INTERNAL_a18add8f_36_flash_fwd_hdimall_fp16_paged_sm90_cu_ee213261_38064cuda3std3__45__cpo6cbeginE)
_ZN72_INTERNAL_a18add8f_36_flash_fwd_hdimall_fp16_paged_sm90_cu_ee213261_38064cuda3std3__45__cpo6cbeginE:
	.zero		1
	.type		_ZN72_INTERNAL_a18add8f_36_flash_fwd_hdimall_fp16_paged_sm90_cu_ee213261_38064cuda3std3__48in_placeE,@object
	.size		_ZN72_INTERNAL_a18add8f_36_flash_fwd_hdimall_fp16_paged_sm90_cu_ee213261_38064cuda3std3__48in_placeE,(_ZN72_INTERNAL_a18add8f_36_flash_fwd_hdimall_fp16_paged_sm90_cu_ee213261_38064cuda3std6ranges3__45__cpo9iter_moveE - _ZN72_INTERNAL_a18add8f_36_flash_fwd_hdimall_fp16_paged_sm90_cu_ee213261_38064cuda3std3__48in_placeE)
_ZN72_INTERNAL_a18add8f_36_flash_fwd_hdimall_fp16_paged_sm90_cu_ee213261_38064cuda3std3__48in_placeE:
	.zero		1
	.type		_ZN72_INTERNAL_a18add8f_36_flash_fwd_hdimall_fp16_paged_sm90_cu_ee213261_38064cuda3std6ranges3__45__cpo9iter_moveE,@object
	.size		_ZN72_INTERNAL_a18add8f_36_flash_fwd_hdimall_fp16_paged_sm90_cu_ee213261_38064cuda3std6ranges3__45__cpo9iter_moveE,(_ZN72_INTERNAL_a18add8f_36_flash_fwd_hdimall_fp16_paged_sm90_cu_ee213261_38064cuda3std3__45__cpo5beginE - _ZN72_INTERNAL_a18add8f_36_flash_fwd_hdimall_fp16_paged_sm90_cu_ee213261_38064cuda3std6ranges3__45__cpo9iter_moveE)
_ZN72_INTERNAL_a18add8f_36_flash_fwd_hdimall_fp16_paged_sm90_cu_ee213261_38064cuda3std6ranges3__45__cpo9iter_moveE:
	.zero		1
	.type		_ZN72_INTERNAL_a18add8f_36_flash_fwd_hdimall_fp16_paged_sm90_cu_ee213261_38064cuda3std3__45__cpo5beginE,@object
	.size		_ZN72_INTERNAL_a18add8f_36_flash_fwd_hdimall_fp16_paged_sm90_cu_ee213261_38064cuda3std3__45__cpo5beginE,(_ZN72_INTERNAL_a18add8f_36_flash_fwd_hdimall_fp16_paged_sm90_cu_ee213261_38064cuda3std3__474_GLOBAL__N__a18add8f_36_flash_fwd_hdimall_fp16_paged_sm90_cu_ee213261_38066ignoreE - _ZN72_INTERNAL_a18add8f_36_flash_fwd_hdimall_fp16_paged_sm90_cu_ee213261_38064cuda3std3__45__cpo5beginE)
_ZN72_INTERNAL_a18add8f_36_flash_fwd_hdimall_fp16_paged_sm90_cu_ee213261_38064cuda3std3__45__cpo5beginE:
	.zero		1
	.type		_ZN72_INTERNAL_a18add8f_36_flash_fwd_hdimall_fp16_paged_sm90_cu_ee213261_38064cuda3std3__474_GLOBAL__N__a18add8f_36_flash_fwd_hdimall_fp16_paged_sm90_cu_ee213261_38066ignoreE,@object
	.size		_ZN72_INTERNAL_a18add8f_36_flash_fwd_hdimall_fp16_paged_sm90_cu_ee213261_38064cuda3std3__474_GLOBAL__N__a18add8f_36_flash_fwd_hdimall_fp16_paged_sm90_cu_ee213261_38066ignoreE,(_ZN72_INTERNAL_a18add8f_36_flash_fwd_hdimall_fp16_paged_sm90_cu_ee213261_38064cute7productE - _ZN72_INTERNAL_a18add8f_36_flash_fwd_hdimall_fp16_paged_sm90_cu_ee213261_38064cuda3std3__474_GLOBAL__N__a18add8f_36_flash_fwd_hdimall_fp16_paged_sm90_cu_ee213261_38066ignoreE)
_ZN72_INTERNAL_a18add8f_36_flash_fwd_hdimall_fp16_paged_sm90_cu_ee213261_38064cuda3std3__474_GLOBAL__N__a18add8f_36_flash_fwd_hdimall_fp16_paged_sm90_cu_ee213261_38066ignoreE:
	.zero		1
	.type		_ZN72_INTERNAL_a18add8f_36_flash_fwd_hdimall_fp16_paged_sm90_cu_ee213261_38064cute7productE,@object
	.size		_ZN72_INTERNAL_a18add8f_36_flash_fwd_hdimall_fp16_paged_sm90_cu_ee213261_38064cute7productE,(_ZN72_INTERNAL_a18add8f_36_flash_fwd_hdimall_fp16_paged_sm90_cu_ee213261_38064cuda3std3__45__cpo3endE - _ZN72_INTERNAL_a18add8f_36_flash_fwd_hdimall_fp16_paged_sm90_cu_ee213261_38064cute7productE)
_ZN72_INTERNAL_a18add8f_36_flash_fwd_hdimall_fp16_paged_sm90_cu_ee213261_38064cute7productE:
	.zero		1
	.type		_ZN72_INTERNAL_a18add8f_36_flash_fwd_hdimall_fp16_paged_sm90_cu_ee213261_38064cuda3std3__45__cpo3endE,@object
	.size		_ZN72_INTERNAL_a18add8f_36_flash_fwd_hdimall_fp16_paged_sm90_cu_ee213261_38064cuda3std3__45__cpo3endE,(_ZN72_INTERNAL_a18add8f_36_flash_fwd_hdimall_fp16_paged_sm90_cu_ee213261_38064cuda3std3__419piecewise_constructE - _ZN72_INTERNAL_a18add8f_36_flash_fwd_hdimall_fp16_paged_sm90_cu_ee213261_38064cuda3std3__45__cpo3endE)
_ZN72_INTERNAL_a18add8f_36_flash_fwd_hdimall_fp16_paged_sm90_cu_ee213261_38064cuda3std3__45__cpo3endE:
	.zero		1
	.type		_ZN72_INTERNAL_a18add8f_36_flash_fwd_hdimall_fp16_paged_sm90_cu_ee213261_38064cuda3std3__419piecewise_constructE,@object
	.size		_ZN72_INTERNAL_a18add8f_36_flash_fwd_hdimall_fp16_paged_sm90_cu_ee213261_38064cuda3std3__419piecewise_constructE,(_ZN72_INTERNAL_a18add8f_36_flash_fwd_hdimall_fp16_paged_sm90_cu_ee213261_38064cuda3std3__45__cpo4cendE - _ZN72_INTERNAL_a18add8f_36_flash_fwd_hdimall_fp16_paged_sm90_cu_ee213261_38064cuda3std3__419piecewise_constructE)
_ZN72_INTERNAL_a18add8f_36_flash_fwd_hdimall_fp16_paged_sm90_cu_ee213261_38064cuda3std3__419piecewise_constructE:
	.zero		1
	.type		_ZN72_INTERNAL_a18add8f_36_flash_fwd_hdimall_fp16_paged_sm90_cu_ee213261_38064cuda3std3__45__cpo4cendE,@object
	.size		_ZN72_INTERNAL_a18add8f_36_flash_fwd_hdimall_fp16_paged_sm90_cu_ee213261_38064cuda3std3__45__cpo4cendE,(_ZN72_INTERNAL_a18add8f_36_flash_fwd_hdimall_fp16_paged_sm90_cu_ee213261_38064cuda3std6ranges3__45__cpo4swapE - _ZN72_INTERNAL_a18add8f_36_flash_fwd_hdimall_fp16_paged_sm90_cu_ee213261_38064cuda3std3__45__cpo4cendE)
_ZN72_INTERNAL_a18add8f_36_flash_fwd_hdimall_fp16_paged_sm90_cu_ee213261_38064cuda3std3__45__cpo4cendE:
	.zero		1
	.type		_ZN72_INTERNAL_a18add8f_36_flash_fwd_hdimall_fp16_paged_sm90_cu_ee213261_38064cuda3std6ranges3__45__cpo4swapE,@object
	.size		_ZN72_INTERNAL_a18add8f_36_flash_fwd_hdimall_fp16_paged_sm90_cu_ee213261_38064cuda3std6ranges3__45__cpo4swapE,(.L_7 - _ZN72_INTERNAL_a18add8f_36_flash_fwd_hdimall_fp16_paged_sm90_cu_ee213261_38064cuda3std6ranges3__45__cpo4swapE)
_ZN72_INTERNAL_a18add8f_36_flash_fwd_hdimall_fp16_paged_sm90_cu_ee213261_38064cuda3std6ranges3__45__cpo4swapE:
	.zero		1
.L_7:


//--------------------- .nv.constant0._ZN7cutlass13device_kernelIN5flash11enable_sm90INS1_16FlashAttnFwdSm90INS1_25CollectiveMainloopFwdSm90ILi2EN4cute5tupleIJNS5_1CILi1EEES8_S8_EEENS6_IJNS7_ILi128EEENS7_ILi80EEENS7_ILi256EEEEEELi256ENS_6half_tEfNS_4arch4Sm90ELb0ELb0ELb0ELb0ELb1ELb0ELb0ELb1ELb1ELb1ELb0ELb0EEENS1_21CollectiveEpilogueFwdINS6_IJSA_SC_SB_EEES9_SE_SG_Li256ELb0ELb1ELb0ELb0EEENS1_29StaticPersistentTileSchedulerILb0EEEEEEEEEvNT_6ParamsE --------------------------
	.section	.nv.constant0._ZN7cutlass13device_kernelIN5flash11enable_sm90INS1_16FlashAttnFwdSm90INS1_25CollectiveMainloopFwdSm90ILi2EN4cute5tupleIJNS5_1CILi1EEES8_S8_EEENS6_IJNS7_ILi128EEENS7_ILi80EEENS7_ILi256EEEEEELi256ENS_6half_tEfNS_4arch4Sm90ELb0ELb0ELb0ELb0ELb1ELb0ELb0ELb1ELb1ELb1ELb0ELb0EEENS1_21CollectiveEpilogueFwdINS6_IJSA_SC_SB_EEES9_SE_SG_Li256ELb0ELb1ELb0ELb0EEENS1_29StaticPersistentTileSchedulerILb0EEEEEEEEEvNT_6ParamsE,"a",@progbits
	.sectionflags	@""
	.align	4
.nv.constant0._ZN7cutlass13device_kernelIN5flash11enable_sm90INS1_16FlashAttnFwdSm90INS1_25CollectiveMainloopFwdSm90ILi2EN4cute5tupleIJNS5_1CILi1EEES8_S8_EEENS6_IJNS7_ILi128EEENS7_ILi80EEENS7_ILi256EEEEEELi256ENS_6half_tEfNS_4arch4Sm90ELb0ELb0ELb0ELb0ELb1ELb0ELb0ELb1ELb1ELb1ELb0ELb0EEENS1_21CollectiveEpilogueFwdINS6_IJSA_SC_SB_EEES9_SE_SG_Li256ELb0ELb1ELb0ELb0EEENS1_29StaticPersistentTileSchedulerILb0EEEEEEEEEvNT_6ParamsE:
	.zero		3456


//--------------------- .nv.constant0._ZN7cutlass13device_kernelIN5flash11enable_sm90INS1_16FlashAttnFwdSm90INS1_25CollectiveMainloopFwdSm90ILi2EN4cute5tupleIJNS5_1CILi1EEES8_S8_EEENS6_IJNS7_ILi128EEENS7_ILi80EEENS7_ILi256EEEEEELi256ENS_6half_tEfNS_4arch4Sm90ELb0ELb0ELb0ELb1ELb1ELb0ELb0ELb1ELb1ELb1ELb0ELb0EEENS1_21CollectiveEpilogueFwdINS6_IJSA_SC_SB_EEES9_SE_SG_Li256ELb1ELb1ELb0ELb0EEENS1_36VarlenDynamicPersistentTileSchedulerILi128ELi80ELi256ELi128ELb0ELb1ELb1ELb0ELb1ELb1EEEEEEEEEvNT_6ParamsE --------------------------
	.section	.nv.constant0._ZN7cutlass13device_kernelIN5flash11enable_sm90INS1_16FlashAttnFwdSm90INS1_25CollectiveMainloopFwdSm90ILi2EN4cute5tupleIJNS5_1CILi1EEES8_S8_EEENS6_IJNS7_ILi128EEENS7_ILi80EEENS7_ILi256EEEEEELi256ENS_6half_tEfNS_4arch4Sm90ELb0ELb0ELb0ELb1ELb1ELb0ELb0ELb1ELb1ELb1ELb0ELb0EEENS1_21CollectiveEpilogueFwdINS6_IJSA_SC_SB_EEES9_SE_SG_Li256ELb1ELb1ELb0ELb0EEENS1_36VarlenDynamicPersistentTileSchedulerILi128ELi80ELi256ELi128ELb0ELb1ELb1ELb0ELb1ELb1EEEEEEEEEvNT_6ParamsE,"a",@progbits
	.sectionflags	@""
	.align	4
.nv.constant0._ZN7cutlass13device_kernelIN5flash11enable_sm90INS1_16FlashAttnFwdSm90INS1_25CollectiveMainloopFwdSm90ILi2EN4cute5tupleIJNS5_1CILi1EEES8_S8_EEENS6_IJNS7_ILi128EEENS7_ILi80EEENS7_ILi256EEEEEELi256ENS_6half_tEfNS_4arch4Sm90ELb0ELb0ELb0ELb1ELb1ELb0ELb0ELb1ELb1ELb1ELb0ELb0EEENS1_21CollectiveEpilogueFwdINS6_IJSA_SC_SB_EEES9_SE_SG_Li256ELb1ELb1ELb0ELb0EEENS1_36VarlenDynamicPersistentTileSchedulerILi128ELi80ELi256ELi128ELb0ELb1ELb1ELb0ELb1ELb1EEEEEEEEEvNT_6ParamsE:
	.zero		3584


//--------------------- .nv.constant0._ZN7cutlass13device_kernelIN5flash11enable_sm90INS1_16FlashAttnFwdSm90INS1_25CollectiveMainloopFwdSm90ILi2EN4cute5tupleIJNS5_1CILi1EEES8_S8_EEENS6_IJNS7_ILi128EEENS7_ILi80EEENS7_ILi256EEEEEELi256ENS_6half_tEfNS_4arch4Sm90ELb0ELb0ELb0ELb1ELb1ELb1ELb0ELb1ELb1ELb1ELb0ELb0EEENS1_21CollectiveEpilogueFwdINS6_IJSA_SC_SB_EEES9_SE_SG_Li256ELb1ELb1ELb0ELb0EEENS1_36VarlenDynamicPersistentTileSchedulerILi128ELi80ELi256ELi128ELb0ELb1ELb1ELb0ELb1ELb1EEEEEEEEEvNT_6ParamsE --------------------------
	.section	.nv.constant0._ZN7cutlass13device_kernelIN5flash11enable_sm90INS1_16FlashAttnFwdSm90INS1_25CollectiveMainloopFwdSm90ILi2EN4cute5tupleIJNS5_1CILi1EEES8_S8_EEENS6_IJNS7_ILi128EEENS7_ILi80EEENS7_ILi256EEEEEELi256ENS_6half_tEfNS_4arch4Sm90ELb0ELb0ELb0ELb1ELb1ELb1ELb0ELb1ELb1ELb1ELb0ELb0EEENS1_21CollectiveEpilogueFwdINS6_IJSA_SC_SB_EEES9_SE_SG_Li256ELb1ELb1ELb0ELb0EEENS1_36VarlenDynamicPersistentTileSchedulerILi128ELi80ELi256ELi128ELb0ELb1ELb1ELb0ELb1ELb1EEEEEEEEEvNT_6ParamsE,"a",@progbits
	.sectionflags	@""
	.align	4
.nv.constant0._ZN7cutlass13device_kernelIN5flash11enable_sm90INS1_16FlashAttnFwdSm90INS1_25CollectiveMainloopFwdSm90ILi2EN4cute5tupleIJNS5_1CILi1EEES8_S8_EEENS6_IJNS7_ILi128EEENS7_ILi80EEENS7_ILi256EEEEEELi256ENS_6half_tEfNS_4arch4Sm90ELb0ELb0ELb0ELb1ELb1ELb1ELb0ELb1ELb1ELb1ELb0ELb0EEENS1_21CollectiveEpilogueFwdINS6_IJSA_SC_SB_EEES9_SE_SG_Li256ELb1ELb1ELb0ELb0EEENS1_36VarlenDynamicPersistentTileSchedulerILi128ELi80ELi256ELi128ELb0ELb1ELb1ELb0ELb1ELb1EEEEEEEEEvNT_6ParamsE:
	.zero		3584


//--------------------- .nv.constant0._ZN7cutlass13device_kernelIN5flash11enable_sm90INS1_16FlashAttnFwdSm90INS1_25CollectiveMainloopFwdSm90ILi2EN4cute5tupleIJNS5_1CILi1EEES8_S8_EEENS6_IJNS7_ILi128EEENS7_ILi64EEENS7_ILi256EEEEEELi256ENS_6half_tEfNS_4arch4Sm90ELb0ELb1ELb0ELb0ELb1ELb0ELb0ELb1ELb1ELb1ELb0ELb0EEENS1_21CollectiveEpilogueFwdINS6_IJSA_SC_SB_EEES9_SE_SG_Li256ELb0ELb1ELb0ELb0EEENS1_30DynamicPersistentTileSchedulerILi256ELi128ELb0ELb1ELb1EEEEEEEEEvNT_6ParamsE --------------------------
	.section	.nv.constant0._ZN7cutlass13device_kernelIN5flash11enable_sm90INS1_16FlashAttnFwdSm90INS1_25CollectiveMainloopFwdSm90ILi2EN4cute5tupleIJNS5_1CILi1EEES8_S8_EEENS6_IJNS7_ILi128EEENS7_ILi64EEENS7_ILi256EEEEEELi256ENS_6half_tEfNS_4arch4Sm90ELb0ELb1ELb0ELb0ELb1ELb0ELb0ELb1ELb1ELb1ELb0ELb0EEENS1_21CollectiveEpilogueFwdINS6_IJSA_SC_SB_EEES9_SE_SG_Li256ELb0ELb1ELb0ELb0EEENS1_30DynamicPersistentTileSchedulerILi256ELi128ELb0ELb1ELb1EEEEEEEEEvNT_6ParamsE,"a",@progbits
	.sectionflags	@""
	.align	4
.nv.constant0._ZN7cutlass13device_kernelIN5flash11enable_sm90INS1_16FlashAttnFwdSm90INS1_25CollectiveMainloopFwdSm90ILi2EN4cute5tupleIJNS5_1CILi1EEES8_S8_EEENS6_IJNS7_ILi128EEENS7_ILi64EEENS7_ILi256EEEEEELi256ENS_6half_tEfNS_4arch4Sm90ELb0ELb1ELb0ELb0ELb1ELb0ELb0ELb1ELb1ELb1ELb0ELb0EEENS1_21CollectiveEpilogueFwdINS6_IJSA_SC_SB_EEES9_SE_SG_Li256ELb0ELb1ELb0ELb0EEENS1_30DynamicPersistentTileSchedulerILi256ELi128ELb0ELb1ELb1EEEEEEEEEvNT_6ParamsE:
	.zero		3584


//--------------------- .nv.constant0._ZN7cutlass13device_kernelIN5flash11enable_sm90INS1_16FlashAttnFwdSm90INS1_25CollectiveMainloopFwdSm90ILi2EN4cute5tupleIJNS5_1CILi1EEES8_S8_EEENS6_IJNS7_ILi128EEENS7_ILi64EEENS7_ILi256EEEEEELi256ENS_6half_tEfNS_4arch4Sm90ELb0ELb1ELb0ELb1ELb1ELb0ELb0ELb1ELb1ELb1ELb0ELb0EEENS1_21CollectiveEpilogueFwdINS6_IJSA_SC_SB_EEES9_SE_SG_Li256ELb1ELb1ELb0ELb0EEENS1_36VarlenDynamicPersistentTileSchedulerILi128ELi64ELi256ELi128ELb0ELb1ELb1ELb1ELb0ELb1EEEEEEEEEvNT_6ParamsE --------------------------
	.section	.nv.constant0._ZN7cutlass13device_kernelIN5flash11enable_sm90INS1_16FlashAttnFwdSm90INS1_25CollectiveMainloopFwdSm90ILi2EN4cute5tupleIJNS5_1CILi1EEES8_S8_EEENS6_IJNS7_ILi128EEENS7_ILi64EEENS7_ILi256EEEEEELi256ENS_6half_tEfNS_4arch4Sm90ELb0ELb1ELb0ELb1ELb1ELb0ELb0ELb1ELb1ELb1ELb0ELb0EEENS1_21CollectiveEpilogueFwdINS6_IJSA_SC_SB_EEES9_SE_SG_Li256ELb1ELb1ELb0ELb0EEENS1_36VarlenDynamicPersistentTileSchedulerILi128ELi64ELi256ELi128ELb0ELb1ELb1ELb1ELb0ELb1EEEEEEEEEvNT_6ParamsE,"a",@progbits
	.sectionflags	@""
	.align	4
.nv.constant0._ZN7cutlass13device_kernelIN5flash11enable_sm90INS1_16FlashAttnFwdSm90INS1_25CollectiveMainloopFwdSm90ILi2EN4cute5tupleIJNS5_1CILi1EEES8_S8_EEENS6_IJNS7_ILi128EEENS7_ILi64EEENS7_ILi256EEEEEELi256ENS_6half_tEfNS_4arch4Sm90ELb0ELb1ELb0ELb1ELb1ELb0ELb0ELb1ELb1ELb1ELb0ELb0EEENS1_21CollectiveEpilogueFwdINS6_IJSA_SC_SB_EEES9_SE_SG_Li256ELb1ELb1ELb0ELb0EEENS1_36VarlenDynamicPersistentTileSchedulerILi128ELi64ELi256ELi128ELb0ELb1ELb1ELb1ELb0ELb1EEEEEEEEEvNT_6ParamsE:
	.zero		3584


//--------------------- .nv.constant0._ZN7cutlass13device_kernelIN5flash11enable_sm90INS1_16FlashAttnFwdSm90INS1_25CollectiveMainloopFwdSm90ILi2EN4cute5tupleIJNS5_1CILi1EEES8_S8_EEENS6_IJNS7_ILi128EEENS7_ILi64EEENS7_ILi256EEEEEELi256ENS_6half_tEfNS_4arch4Sm90ELb0ELb1ELb0ELb1ELb1ELb1ELb0ELb1ELb1ELb1ELb0ELb0EEENS1_21CollectiveEpilogueFwdINS6_IJSA_SC_SB_EEES9_SE_SG_Li256ELb1ELb1ELb0ELb0EEENS1_36VarlenDynamicPersistentTileSchedulerILi128ELi64ELi256ELi128ELb0ELb1ELb1ELb1ELb0ELb1EEEEEEEEEvNT_6ParamsE --------------------------
	.section	.nv.constant0._ZN7cutlass13device_kernelIN5flash11enable_sm90INS1_16FlashAttnFwdSm90INS1_25CollectiveMainloopFwdSm90ILi2EN4cute5tupleIJNS5_1CILi1EEES8_S8_EEENS6_IJNS7_ILi128EEENS7_ILi64EEENS7_ILi256EEEEEELi256ENS_6half_tEfNS_4arch4Sm90ELb0ELb1ELb0ELb1ELb1ELb1ELb0ELb1ELb1ELb1ELb0ELb0EEENS1_21CollectiveEpilogueFwdINS6_IJSA_SC_SB_EEES9_SE_SG_Li256ELb1ELb1ELb0ELb0EEENS1_36VarlenDynamicPersistentTileSchedulerILi128ELi64ELi256ELi128ELb0ELb1ELb1ELb1ELb0ELb1EEEEEEEEEvNT_6ParamsE,"a",@progbits
	.sectionflags	@""
	.align	4
.nv.constant0._ZN7cutlass13device_kernelIN5flash11enable_sm90INS1_16FlashAttnFwdSm90INS1_25CollectiveMainloopFwdSm90ILi2EN4cute5tupleIJNS5_1CILi1EEES8_S8_EEENS6_IJNS7_ILi128EEENS7_ILi64EEENS7_ILi256EEEEEELi256ENS_6half_tEfNS_4arch4Sm90ELb0ELb1ELb0ELb1ELb1ELb1ELb0ELb1ELb1ELb1ELb0ELb0EEENS1_21CollectiveEpilogueFwdINS6_IJSA_SC_SB_EEES9_SE_SG_Li256ELb1ELb1ELb0ELb0EEENS1_36VarlenDynamicPersistentTileSchedulerILi128ELi64ELi256ELi128ELb0ELb1ELb1ELb1ELb0ELb1EEEEEEEEEvNT_6ParamsE:
	.zero		3584


//--------------------- .nv.constant0._ZN7cutlass13device_kernelIN5flash11enable_sm90INS1_16FlashAttnFwdSm90INS1_25CollectiveMainloopFwdSm90ILi2EN4cute5tupleIJNS5_1CILi1EEES8_S8_EEENS6_IJNS7_ILi128EEENS7_ILi80EEENS7_ILi256EEEEEELi256ENS_6half_tEfNS_4arch4Sm90ELb1ELb0ELb0ELb0ELb1ELb0ELb0ELb1ELb1ELb1ELb0ELb0EEENS1_21CollectiveEpilogueFwdINS6_IJSA_SC_SB_EEES9_SE_SG_Li256ELb0ELb1ELb0ELb0EEENS1_30DynamicPersistentTileSchedulerILi256ELi128ELb0ELb1ELb1EEEEEEEEEvNT_6ParamsE --------------------------
	.section	.nv.constant0._ZN7cutlass13device_kernelIN5flash11enable_sm90INS1_16FlashAttnFwdSm90INS1_25CollectiveMainloopFwdSm90ILi2EN4cute5tupleIJNS5_1CILi1EEES8_S8_EEENS6_IJNS7_ILi128EEENS7_ILi80EEENS7_ILi256EEEEEELi256ENS_6half_tEfNS_4arch4Sm90ELb1ELb0ELb0ELb0ELb1ELb0ELb0ELb1ELb1ELb1ELb0ELb0EEENS1_21CollectiveEpilogueFwdINS6_IJSA_SC_SB_EEES9_SE_SG_Li256ELb0ELb1ELb0ELb0EEENS1_30DynamicPersistentTileSchedulerILi256ELi128ELb0ELb1ELb1EEEEEEEEEvNT_6ParamsE,"a",@progbits
	.sectionflags	@""
	.align	4
.nv.constant0._ZN7cutlass13device_kernelIN5flash11enable_sm90INS1_16FlashAttnFwdSm90INS1_25CollectiveMainloopFwdSm90ILi2EN4cute5tupleIJNS5_1CILi1EEES8_S8_EEENS6_IJNS7_ILi128EEENS7_ILi80EEENS7_ILi256EEEEEELi256ENS_6half_tEfNS_4arch4Sm90ELb1ELb0ELb0ELb0ELb1ELb0ELb0ELb1ELb1ELb1ELb0ELb0EEENS1_21CollectiveEpilogueFwdINS6_IJSA_SC_SB_EEES9_SE_SG_Li256ELb0ELb1ELb0ELb0EEENS1_30DynamicPersistentTileSchedulerILi256ELi128ELb0ELb1ELb1EEEEEEEEEvNT_6ParamsE:
	.zero		3584


//--------------------- .nv.constant0._ZN7cutlass13device_kernelIN5flash11enable_sm90INS1_16FlashAttnFwdSm90INS1_25CollectiveMainloopFwdSm90ILi2EN4cute5tupleIJNS5_1CILi1EEES8_S8_EEENS6_IJNS7_ILi128EEENS7_ILi80EEENS7_ILi256EEEEEELi256ENS_6half_tEfNS_4arch4Sm90ELb1ELb0ELb0ELb1ELb1ELb0ELb0ELb1ELb1ELb1ELb0ELb0EEENS1_21CollectiveEpilogueFwdINS6_IJSA_SC_SB_EEES9_SE_SG_Li256ELb1ELb1ELb0ELb0EEENS1_36VarlenDynamicPersistentTileSchedulerILi128ELi80ELi256ELi128ELb0ELb1ELb1ELb1ELb1ELb1EEEEEEEEEvNT_6ParamsE --------------------------
	.section	.nv.constant0._ZN7cutlass13device_kernelIN5flash11enable_sm90INS1_16FlashAttnFwdSm90INS1_25CollectiveMainloopFwdSm90ILi2EN4cute5tupleIJNS5_1CILi1EEES8_S8_EEENS6_IJNS7_ILi128EEENS7_ILi80EEENS7_ILi256EEEEEELi256ENS_6half_tEfNS_4arch4Sm90ELb1ELb0ELb0ELb1ELb1ELb0ELb0ELb1ELb1ELb1ELb0ELb0EEENS1_21CollectiveEpilogueFwdINS6_IJSA_SC_SB_EEES9_SE_SG_Li256ELb1ELb1ELb0ELb0EEENS1_36VarlenDynamicPersistentTileSchedulerILi128ELi80ELi256ELi128ELb0ELb1ELb1ELb1ELb1ELb1EEEEEEEEEvNT_6ParamsE,"a",@progbits
	.sectionflags	@""
	.align	4
.nv.constant0._ZN7cutlass13device_kernelIN5flash11enable_sm90INS1_16FlashAttnFwdSm90INS1_25CollectiveMainloopFwdSm90ILi2EN4cute5tupleIJNS5_1CILi1EEES8_S8_EEENS6_IJNS7_ILi128EEENS7_ILi80EEENS7_ILi256EEEEEELi256ENS_6half_tEfNS_4arch4Sm90ELb1ELb0ELb0ELb1ELb1ELb0ELb0ELb1ELb1ELb1ELb0ELb0EEENS1_21CollectiveEpilogueFwdINS6_IJSA_SC_SB_EEES9_SE_SG_Li256ELb1ELb1ELb0ELb0EEENS1_36VarlenDynamicPersistentTileSchedulerILi128ELi80ELi256ELi128ELb0ELb1ELb1ELb1ELb1ELb1EEEEEEEEEvNT_6ParamsE:
	.zero		3584


//--------------------- .nv.constant0._ZN7cutlass13device_kernelIN5flash11enable_sm90INS1_16FlashAttnFwdSm90INS1_25CollectiveMainloopFwdSm90ILi2EN4cute5tupleIJNS5_1CILi1EEES8_S8_EEENS6_IJNS7_ILi128EEENS7_ILi80EEENS7_ILi256EEEEEELi256ENS_6half_tEfNS_4arch4Sm90ELb1ELb0ELb0ELb1ELb1ELb1ELb0ELb1ELb1ELb1ELb0ELb0EEENS1_21CollectiveEpilogueFwdINS6_IJSA_SC_SB_EEES9_SE_SG_Li256ELb1ELb1ELb0ELb0EEENS1_36VarlenDynamicPersistentTileSchedulerILi128ELi80ELi256ELi128ELb0ELb1ELb1ELb1ELb1ELb1EEEEEEEEEvNT_6ParamsE --------------------------
	.section	.nv.constant0._ZN7cutlass13device_kernelIN5flash11enable_sm90INS1_16FlashAttnFwdSm90INS1_25CollectiveMainloopFwdSm90ILi2EN4cute5tupleIJNS5_1CILi1EEES8_S8_EEENS6_IJNS7_ILi128EEENS7_ILi80EEENS7_ILi256EEEEEELi256ENS_6half_tEfNS_4arch4Sm90ELb1ELb0ELb0ELb1ELb1ELb1ELb0ELb1ELb1ELb1ELb0ELb0EEENS1_21CollectiveEpilogueFwdINS6_IJSA_SC_SB_EEES9_SE_SG_Li256ELb1ELb1ELb0ELb0EEENS1_36VarlenDynamicPersistentTileSchedulerILi128ELi80ELi256ELi128ELb0ELb1ELb1ELb1ELb1ELb1EEEEEEEEEvNT_6ParamsE,"a",@progbits
	.sectionflags	@""
	.align	4
.nv.constant0._ZN7cutlass13device_kernelIN5flash11enable_sm90INS1_16FlashAttnFwdSm90INS1_25CollectiveMainloopFwdSm90ILi2EN4cute5tupleIJNS5_1CILi1EEES8_S8_EEENS6_IJNS7_ILi128EEENS7_ILi80EEENS7_ILi256EEEEEELi256ENS_6half_tEfNS_4arch4Sm90ELb1ELb0ELb0ELb1ELb1ELb1ELb0ELb1ELb1ELb1ELb0ELb0EEENS1_21CollectiveEpilogueFwdINS6_IJSA_SC_SB_EEES9_SE_SG_Li256ELb1ELb1ELb0ELb0EEENS1_36VarlenDynamicPersistentTileSchedulerILi128ELi80ELi256ELi128ELb0ELb1ELb1ELb1ELb1ELb1EEEEEEEEEvNT_6ParamsE:
	.zero		3584


//--------------------- .nv.constant0._ZN7cutlass13device_kernelIN5flash11enable_sm90INS1_16FlashAttnFwdSm90INS1_25CollectiveMainloopFwdSm90ILi2EN4cute5tupleIJNS5_1CILi1EEES8_S8_EEENS6_IJNS7_ILi128EEENS7_ILi96EEENS7_ILi192EEEEEELi192ENS_6half_tEfNS_4arch4Sm90ELb0ELb0ELb0ELb0ELb1ELb0ELb0ELb1ELb1ELb1ELb0ELb0EEENS1_21CollectiveEpilogueFwdINS6_IJSA_SC_SB_EEES9_SE_SG_Li256ELb0ELb1ELb0ELb0EEENS1_29StaticPersistentTileSchedulerILb0EEEEEEEEEvNT_6ParamsE --------------------------
	.section	.nv.constant0._ZN7cutlass13device_kernelIN5flash11enable_sm90INS1_16FlashAttnFwdSm90INS1_25CollectiveMainloopFwdSm90ILi2EN4cute5tupleIJNS5_1CILi1EEES8_S8_EEENS6_IJNS7_ILi128EEENS7_ILi96EEENS7_ILi192EEEEEELi192ENS_6half_tEfNS_4arch4Sm90ELb0ELb0ELb0ELb0ELb1ELb0ELb0ELb1ELb1ELb1ELb0ELb0EEENS1_21CollectiveEpilogueFwdINS6_IJSA_SC_SB_EEES9_SE_SG_Li256ELb0ELb1ELb0ELb0EEENS1_29StaticPersistentTileSchedulerILb0EEEEEEEEEvNT_6ParamsE,"a",@progbits
	.sectionflags	@""
	.align	4
.nv.constant0._ZN7cutlass13device_kernelIN5flash11enable_sm90INS1_16FlashAttnFwdSm90INS1_25CollectiveMainloopFwdSm90ILi2EN4cute5tupleIJNS5_1CILi1EEES8_S8_EEENS6_IJNS7_ILi128EEENS7_ILi96EEENS7_ILi192EEEEEELi192ENS_6half_tEfNS_4arch4Sm90ELb0ELb0ELb0ELb0ELb1ELb0ELb0ELb1ELb1ELb1ELb0ELb0EEENS1_21CollectiveEpilogueFwdINS6_IJSA_SC_SB_EEES9_SE_SG_Li256ELb0ELb1ELb0ELb0EEENS1_29StaticPersistentTileSchedulerILb0EEEEEEEEEvNT_6ParamsE:
	.zero		3456


//--------------------- .nv.constant0._ZN7cutlass13device_kernelIN5flash11enable_sm90INS1_16FlashAttnFwdSm90INS1_25CollectiveMainloopFwdSm90ILi2EN4cute5tupleIJNS5_1CILi1EEES8_S8_EEENS6_IJNS7_ILi128EEENS7_ILi96EEENS7_ILi192EEEEEELi192ENS_6half_tEfNS_4arch4Sm90ELb0ELb0ELb0ELb1ELb1ELb0ELb0ELb1ELb1ELb1ELb0ELb0EEENS1_21CollectiveEpilogueFwdINS6_IJSA_SC_SB_EEES9_SE_SG_Li256ELb1ELb1ELb0ELb0EEENS1_36VarlenDynamicPersistentTileSchedulerILi128ELi96ELi256ELi128ELb0ELb1ELb1ELb0ELb1ELb1EEEEEEEEEvNT_6ParamsE --------------------------
	.section	.nv.constant0._ZN7cutlass13device_kernelIN5flash11enable_sm90INS1_16FlashAttnFwdSm90INS1_25CollectiveMainloopFwdSm90ILi2EN4cute5tupleIJNS5_1CILi1EEES8_S8_EEENS6_IJNS7_ILi128EEENS7_ILi96EEENS7_ILi192EEEEEELi192ENS_6half_tEfNS_4arch4Sm90ELb0ELb0ELb0ELb1ELb1ELb0ELb0ELb1ELb1ELb1ELb0ELb0EEENS1_21CollectiveEpilogueFwdINS6_IJSA_SC_SB_EEES9_SE_SG_Li256ELb1ELb1ELb0ELb0EEENS1_36VarlenDynamicPersistentTileSchedulerILi128ELi96ELi256ELi128ELb0ELb1ELb1ELb0ELb1ELb1EEEEEEEEEvNT_6ParamsE,"a",@progbits
	.sectionflags	@""
	.align	4
.nv.constant0._ZN7cutlass13device_kernelIN5flash11enable_sm90INS1_16FlashAttnFwdSm90INS1_25CollectiveMainloopFwdSm90ILi2EN4cute5tupleIJNS5_1CILi1EEES8_S8_EEENS6_IJNS7_ILi128EEENS7_ILi96EEENS7_ILi192EEEEEELi192ENS_6half_tEfNS_4arch4Sm90ELb0ELb0ELb0ELb1ELb1ELb0ELb0ELb1ELb1ELb1ELb0ELb0EEENS1_21CollectiveEpilogueFwdINS6_IJSA_SC_SB_EEES9_SE_SG_Li256ELb1ELb1ELb0ELb0EEENS1_36VarlenDynamicPersistentTileSchedulerILi128ELi96ELi256ELi128ELb0ELb1ELb1ELb0ELb1ELb1EEEEEEEEEvNT_6ParamsE:
	.zero		3584


//--------------------- .nv.constant0._ZN7cutlass13device_kernelIN5flash11enable_sm90INS1_16FlashAttnFwdSm90INS1_25CollectiveMainloopFwdSm90ILi2EN4cute5tupleIJNS5_1CILi1EEES8_S8_EEENS6_IJNS7_ILi128EEENS7_ILi96EEENS7_ILi192EEEEEELi192ENS_6half_tEfNS_4arch4Sm90ELb0ELb0ELb0ELb1ELb1ELb1ELb0ELb1ELb1ELb1ELb0ELb0EEENS1_21CollectiveEpilogueFwdINS6_IJSA_SC_SB_EEES9_SE_SG_Li256ELb1ELb1ELb0ELb0EEENS1_36VarlenDynamicPersistentTileSchedulerILi128ELi96ELi256ELi128ELb0ELb1ELb1ELb0ELb1ELb1EEEEEEEEEvNT_6ParamsE --------------------------
	.section	.nv.constant0._ZN7cutlass13device_kernelIN5flash11enable_sm90INS1_16FlashAttnFwdSm90INS1_25CollectiveMainloopFwdSm90ILi2EN4cute5tupleIJNS5_1CILi1EEES8_S8_EEENS6_IJNS7_ILi128EEENS7_ILi96EEENS7_ILi192EEEEEELi192ENS_6half_tEfNS_4arch4Sm90ELb0ELb0ELb0ELb1ELb1ELb1ELb0ELb1ELb1ELb1ELb0ELb0EEENS1_21CollectiveEpilogueFwdINS6_IJSA_SC_SB_EEES9_SE_SG_Li256ELb1ELb1ELb0ELb0EEENS1_36VarlenDynamicPersistentTileSchedulerILi128ELi96ELi256ELi128ELb0ELb1ELb1ELb0ELb1ELb1EEEEEEEEEvNT_6ParamsE,"a",@progbits
	.sectionflags	@""
	.align	4
.nv.constant0._ZN7cutlass13device_kernelIN5flash11enable_sm90INS1_16FlashAttnFwdSm90INS1_25CollectiveMainloopFwdSm90ILi2EN4cute5tupleIJNS5_1CILi1EEES8_S8_EEENS6_IJNS7_ILi128EEENS7_ILi96EEENS7_ILi192EEEEEELi192ENS_6half_tEfNS_4arch4Sm90ELb0ELb0ELb0ELb1ELb1ELb1ELb0ELb1ELb1ELb1ELb0ELb0EEENS1_21CollectiveEpilogueFwdINS6_IJSA_SC_SB_EEES9_SE_SG_Li256ELb1ELb1ELb0ELb0EEENS1_36VarlenDynamicPersistentTileSchedulerILi128ELi96ELi256ELi128ELb0ELb1ELb1ELb0ELb1ELb1EEEEEEEEEvNT_6ParamsE:
	.zero		3584


//--------------------- .nv.constant0._ZN7cutlass13device_kernelIN5flash11enable_sm90INS1_16FlashAttnFwdSm90INS1_25CollectiveMainloopFwdSm90ILi2EN4cute5tupleIJNS5_1CILi1EEES8_S8_EEENS6_IJNS7_ILi128EEENS7_ILi96EEENS7_ILi192EEEEEELi192ENS_6half_tEfNS_4arch4Sm90ELb0ELb1ELb0ELb0ELb1ELb0ELb0ELb1ELb1ELb1ELb0ELb0EEENS1_21CollectiveEpilogueFwdINS6_IJSA_SC_SB_EEES9_SE_SG_Li256ELb0ELb1ELb0ELb0EEENS1_30DynamicPersistentTileSchedulerILi256ELi128ELb0ELb1ELb1EEEEEEEEEvNT_6ParamsE --------------------------
	.section	.nv.constant0._ZN7cutlass13device_kernelIN5flash11enable_sm90INS1_16FlashAttnFwdSm90INS1_25CollectiveMainloopFwdSm90ILi2EN4cute5tupleIJNS5_1CILi1EEES8_S8_EEENS6_IJNS7_ILi128EEENS7_ILi96EEENS7_ILi192EEEEEELi192ENS_6half_tEfNS_4arch4Sm90ELb0ELb1ELb0ELb0ELb1ELb0ELb0ELb1ELb1ELb1ELb0ELb0EEENS1_21CollectiveEpilogueFwdINS6_IJSA_SC_SB_EEES9_SE_SG_Li256ELb0ELb1ELb0ELb0EEENS1_30DynamicPersistentTileSchedulerILi256ELi128ELb0ELb1ELb1EEEEEEEEEvNT_6ParamsE,"a",@progbits
	.sectionflags	@""
	.align	4
.nv.constant0._ZN7cutlass13device_kernelIN5flash11enable_sm90INS1_16FlashAttnFwdSm90INS1_25CollectiveMainloopFwdSm90ILi2EN4cute5tupleIJNS5_1CILi1EEES8_S8_EEENS6_IJNS7_ILi128EEENS7_ILi96EEENS7_ILi192EEEEEELi192ENS_6half_tEfNS_4arch4Sm90ELb0ELb1ELb0ELb0ELb1ELb0ELb0ELb1ELb1ELb1ELb0ELb0EEENS1_21CollectiveEpilogueFwdINS6_IJSA_SC_SB_EEES9_SE_SG_Li256ELb0ELb1ELb0ELb0EEENS1_30DynamicPersistentTileSchedulerILi256ELi128ELb0ELb1ELb1EEEEEEEEEvNT_6ParamsE:
	.zero		3584


//--------------------- .nv.constant0._ZN7cutlass13device_kernelIN5flash11enable_sm90INS1_16FlashAttnFwdSm90INS1_25CollectiveMainloopFwdSm90ILi2EN4cute5tupleIJNS5_1CILi1EEES8_S8_EEENS6_IJNS7_ILi128EEENS7_ILi96EEENS7_ILi192EEEEEELi192ENS_6half_tEfNS_4arch4Sm90ELb0ELb1ELb0ELb1ELb1ELb0ELb0ELb1ELb1ELb1ELb0ELb0EEENS1_21CollectiveEpilogueFwdINS6_IJSA_SC_SB_EEES9_SE_SG_Li256ELb1ELb1ELb0ELb0EEENS1_36VarlenDynamicPersistentTileSchedulerILi128ELi96ELi256ELi128ELb0ELb1ELb1ELb1ELb0ELb1EEEEEEEEEvNT_6ParamsE --------------------------
	.section	.nv.constant0._ZN7cutlass13device_kernelIN5flash11enable_sm90INS1_16FlashAttnFwdSm90INS1_25CollectiveMainloopFwdSm90ILi2EN4cute5tupleIJNS5_1CILi1EEES8_S8_EEENS6_IJNS7_ILi128EEENS7_ILi96EEENS7_ILi192EEEEEELi192ENS_6half_tEfNS_4arch4Sm90ELb0ELb1ELb0ELb1ELb1ELb0ELb0ELb1ELb1ELb1ELb0ELb0EEENS1_21CollectiveEpilogueFwdINS6_IJSA_SC_SB_EEES9_SE_SG_Li256ELb1ELb1ELb0ELb0EEENS1_36VarlenDynamicPersistentTileSchedulerILi128ELi96ELi256ELi128ELb0ELb1ELb1ELb1ELb0ELb1EEEEEEEEEvNT_6ParamsE,"a",@progbits
	.sectionflags	@""
	.align	4
.nv.constant0._ZN7cutlass13device_kernelIN5flash11enable_sm90INS1_16FlashAttnFwdSm90INS1_25CollectiveMainloopFwdSm90ILi2EN4cute5tupleIJNS5_1CILi1EEES8_S8_EEENS6_IJNS7_ILi128EEENS7_ILi96EEENS7_ILi192EEEEEELi192ENS_6half_tEfNS_4arch4Sm90ELb0ELb1ELb0ELb1ELb1ELb0ELb0ELb1ELb1ELb1ELb0ELb0EEENS1_21CollectiveEpilogueFwdINS6_IJSA_SC_SB_EEES9_SE_SG_Li256ELb1ELb1ELb0ELb0EEENS1_36VarlenDynamicPersistentTileSchedulerILi128ELi96ELi256ELi128ELb0ELb1ELb1ELb1ELb0ELb1EEEEEEEEEvNT_6ParamsE:
	.zero		3584


//--------------------- .nv.constant0._ZN7cutlass13device_kernelIN5flash11enable_sm90INS1_16FlashAttnFwdSm90INS1_25CollectiveMainloopFwdSm90ILi2EN4cute5tupleIJNS5_1CILi1EEES8_S8_EEENS6_IJNS7_ILi128EEENS7_ILi96EEENS7_ILi192EEEEEELi192ENS_6half_tEfNS_4arch4Sm90ELb0ELb1ELb0ELb1ELb1ELb1ELb0ELb1ELb1ELb1ELb0ELb0EEENS1_21CollectiveEpilogueFwdINS6_IJSA_SC_SB_EEES9_SE_SG_Li256ELb1ELb1ELb0ELb0EEENS1_36VarlenDynamicPersistentTileSchedulerILi128ELi96ELi256ELi128ELb0ELb1ELb1ELb1ELb0ELb1EEEEEEEEEvNT_6ParamsE --------------------------
	.section	.nv.constant0._ZN7cutlass13device_kernelIN5flash11enable_sm90INS1_16FlashAttnFwdSm90INS1_25CollectiveMainloopFwdSm90ILi2EN4cute5tupleIJNS5_1CILi1EEES8_S8_EEENS6_IJNS7_ILi128EEENS7_ILi96EEENS7_ILi192EEEEEELi192ENS_6half_tEfNS_4arch4Sm90ELb0ELb1ELb0ELb1ELb1ELb1ELb0ELb1ELb1ELb1ELb0ELb0EEENS1_21CollectiveEpilogueFwdINS6_IJSA_SC_SB_EEES9_SE_SG_Li256ELb1ELb1ELb0ELb0EEENS1_36VarlenDynamicPersistentTileSchedulerILi128ELi96ELi256ELi128ELb0ELb1ELb1ELb1ELb0ELb1EEEEEEEEEvNT_6ParamsE,"a",@progbits
	.sectionflags	@""
	.align	4
.nv.constant0._ZN7cutlass13device_kernelIN5flash11enable_sm90INS1_16FlashAttnFwdSm90INS1_25CollectiveMainloopFwdSm90ILi2EN4cute5tupleIJNS5_1CILi1EEES8_S8_EEENS6_IJNS7_ILi128EEENS7_ILi96EEENS7_ILi192EEEEEELi192ENS_6half_tEfNS_4arch4Sm90ELb0ELb1ELb0ELb1ELb1ELb1ELb0ELb1ELb1ELb1ELb0ELb0EEENS1_21CollectiveEpilogueFwdINS6_IJSA_SC_SB_EEES9_SE_SG_Li256ELb1ELb1ELb0ELb0EEENS1_36VarlenDynamicPersistentTileSchedulerILi128ELi96ELi256ELi128ELb0ELb1ELb1ELb1ELb0ELb1EEEEEEEEEvNT_6ParamsE:
	.zero		3584


//--------------------- .nv.constant0._ZN7cutlass13device_kernelIN5flash11enable_sm90INS1_16FlashAttnFwdSm90INS1_25CollectiveMainloopFwdSm90ILi2EN4cute5tupleIJNS5_1CILi1EEES8_S8_EEENS6_IJNS7_ILi128EEENS7_ILi96EEENS7_ILi192EEEEEELi192ENS_6half_tEfNS_4arch4Sm90ELb1ELb0ELb0ELb0ELb1ELb0ELb0ELb1ELb1ELb1ELb0ELb0EEENS1_21CollectiveEpilogueFwdINS6_IJSA_SC_SB_EEES9_SE_SG_Li256ELb0ELb1ELb0ELb0EEENS1_30DynamicPersistentTileSchedulerILi256ELi128ELb0ELb1ELb1EEEEEEEEEvNT_6ParamsE --------------------------
	.section	.nv.constant0._ZN7cutlass13device_kernelIN5flash11enable_sm90INS1_16FlashAttnFwdSm90INS1_25CollectiveMainloopFwdSm90ILi2EN4cute5tupleIJNS5_1CILi1EEES8_S8_EEENS6_IJNS7_ILi128EEENS7_ILi96EEENS7_ILi192EEEEEELi192ENS_6half_tEfNS_4arch4Sm90ELb1ELb0ELb0ELb0ELb1ELb0ELb0ELb1ELb1ELb1ELb0ELb0EEENS1_21CollectiveEpilogueFwdINS6_IJSA_SC_SB_EEES9_SE_SG_Li256ELb0ELb1ELb0ELb0EEENS1_30DynamicPersistentTileSchedulerILi256ELi128ELb0ELb1ELb1EEEEEEEEEvNT_6ParamsE,"a",@progbits
	.sectionflags	@""
	.align	4
.nv.constant0._ZN7cutlass13device_kernelIN5flash11enable_sm90INS1_16FlashAttnFwdSm90INS1_25CollectiveMainloopFwdSm90ILi2EN4cute5tupleIJNS5_1CILi1EEES8_S8_EEENS6_IJNS7_ILi128EEENS7_ILi96EEENS7_ILi192EEEEEELi192ENS_6half_tEfNS_4arch4Sm90ELb1ELb0ELb0ELb0ELb1ELb0ELb0ELb1ELb1ELb1ELb0ELb0EEENS1_21CollectiveEpilogueFwdINS6_IJSA_SC_SB_EEES9_SE_SG_Li256ELb0ELb1ELb0ELb0EEENS1_30DynamicPersistentTileSchedulerILi256ELi128ELb0ELb1ELb1EEEEEEEEEvNT_6ParamsE:
	.zero		3584


//--------------------- .nv.constant0._ZN7cutlass13device_kernelIN5flash11enable_sm90INS1_16FlashAttnFwdSm90INS1_25CollectiveMainloopFwdSm90ILi2EN4cute5tupleIJNS5_1CILi1EEES8_S8_EEENS6_IJNS7_ILi128EEENS7_ILi96EEENS7_ILi192EEEEEELi192ENS_6half_tEfNS_4arch4Sm90ELb1ELb0ELb0ELb1ELb1ELb0ELb0ELb1ELb1ELb1ELb0ELb0EEENS1_21CollectiveEpilogueFwdINS6_IJSA_SC_SB_EEES9_SE_SG_Li256ELb1ELb1ELb0ELb0EEENS1_36VarlenDynamicPersistentTileSchedulerILi128ELi96ELi256ELi128ELb0ELb1ELb1ELb1ELb1ELb1EEEEEEEEEvNT_6ParamsE --------------------------
	.section	.nv.constant0._ZN7cutlass13device_kernelIN5flash11enable_sm90INS1_16FlashAttnFwdSm90INS1_25CollectiveMainloopFwdSm90ILi2EN4cute5tupleIJNS5_1CILi1EEES8_S8_EEENS6_IJNS7_ILi128EEENS7_ILi96EEENS7_ILi192EEEEEELi192ENS_6half_tEfNS_4arch4Sm90ELb1ELb0ELb0ELb1ELb1ELb0ELb0ELb1ELb1ELb1ELb0ELb0EEENS1_21CollectiveEpilogueFwdINS6_IJSA_SC_SB_EEES9_SE_SG_Li256ELb1ELb1ELb0ELb0EEENS1_36VarlenDynamicPersistentTileSchedulerILi128ELi96ELi256ELi128ELb0ELb1ELb1ELb1ELb1ELb1EEEEEEEEEvNT_6ParamsE,"a",@progbits
	.sectionflags	@""
	.align	4
.nv.constant0._ZN7cutlass13device_kernelIN5flash11enable_sm90INS1_16FlashAttnFwdSm90INS1_25CollectiveMainloopFwdSm90ILi2EN4cute5tupleIJNS5_1CILi1EEES8_S8_EEENS6_IJNS7_ILi128EEENS7_ILi96EEENS7_ILi192EEEEEELi192ENS_6half_tEfNS_4arch4Sm90ELb1ELb0ELb0ELb1ELb1ELb0ELb0ELb1ELb1ELb1ELb0ELb0EEENS1_21CollectiveEpilogueFwdINS6_IJSA_SC_SB_EEES9_SE_SG_Li256ELb1ELb1ELb0ELb0EEENS1_36VarlenDynamicPersistentTileSchedulerILi128ELi96ELi256ELi128ELb0ELb1ELb1ELb1ELb1ELb1EEEEEEEEEvNT_6ParamsE:
	.zero		3584


//--------------------- .nv.constant0._ZN7cutlass13device_kernelIN5flash11enable_sm90INS1_16FlashAttnFwdSm90INS1_25CollectiveMainloopFwdSm90ILi2EN4cute5tupleIJNS5_1CILi1EEES8_S8_EEENS6_IJNS7_ILi128EEENS7_ILi96EEENS7_ILi192EEEEEELi192ENS_6half_tEfNS_4arch4Sm90ELb1ELb0ELb0ELb1ELb1ELb1ELb0ELb1ELb1ELb1ELb0ELb0EEENS1_21CollectiveEpilogueFwdINS6_IJSA_SC_SB_EEES9_SE_SG_Li256ELb1ELb1ELb0ELb0EEENS1_36VarlenDynamicPersistentTileSchedulerILi128ELi96ELi256ELi128ELb0ELb1ELb1ELb1ELb1ELb1EEEEEEEEEvNT_6ParamsE --------------------------
	.section	.nv.constant0._ZN7cutlass13device_kernelIN5flash11enable_sm90INS1_16FlashAttnFwdSm90INS1_25CollectiveMainloopFwdSm90ILi2EN4cute5tupleIJNS5_1CILi1EEES8_S8_EEENS6_IJNS7_ILi128EEENS7_ILi96EEENS7_ILi192EEEEEELi192ENS_6half_tEfNS_4arch4Sm90ELb1ELb0ELb0ELb1ELb1ELb1ELb0ELb1ELb1ELb1ELb0ELb0EEENS1_21CollectiveEpilogueFwdINS6_IJSA_SC_SB_EEES9_SE_SG_Li256ELb1ELb1ELb0ELb0EEENS1_36VarlenDynamicPersistentTileSchedulerILi128ELi96ELi256ELi128ELb0ELb1ELb1ELb1ELb1ELb1EEEEEEEEEvNT_6ParamsE,"a",@progbits
	.sectionflags	@""
	.align	4
.nv.constant0._ZN7cutlass13device_kernelIN5flash11enable_sm90INS1_16FlashAttnFwdSm90INS1_25CollectiveMainloopFwdSm90ILi2EN4cute5tupleIJNS5_1CILi1EEES8_S8_EEENS6_IJNS7_ILi128EEENS7_ILi96EEENS7_ILi192EEEEEELi192ENS_6half_tEfNS_4arch4Sm90ELb1ELb0ELb0ELb1ELb1ELb1ELb0ELb1ELb1ELb1ELb0ELb0EEENS1_21CollectiveEpilogueFwdINS6_IJSA_SC_SB_EEES9_SE_SG_Li256ELb1ELb1ELb0ELb0EEENS1_36VarlenDynamicPersistentTileSchedulerILi128ELi96ELi256ELi128ELb0ELb1ELb1ELb1ELb1ELb1EEEEEEEEEvNT_6ParamsE:
	.zero		3584


//--------------------- .nv.constant0._ZN7cutlass13device_kernelIN5flash11enable_sm90INS1_16FlashAttnFwdSm90INS1_25CollectiveMainloopFwdSm90ILi2EN4cute5tupleIJNS5_1CILi1EEES8_S8_EEENS6_IJNS7_ILi128EEESA_SA_EEELi128ENS_6half_tEfNS_4arch4Sm90ELb0ELb0ELb0ELb0ELb1ELb0ELb0ELb1ELb1ELb1ELb0ELb0EEENS1_21CollectiveEpilogueFwdISB_S9_SC_SE_Li256ELb0ELb1ELb0ELb0EEENS1_29StaticPersistentTileSchedulerILb0EEEEEEEEEvNT_6ParamsE --------------------------
	.section	.nv.constant0._ZN7cutlass13device_kernelIN5flash11enable_sm90INS1_16FlashAttnFwdSm90INS1_25CollectiveMainloopFwdSm90ILi2EN4cute5tupleIJNS5_1CILi1EEES8_S8_EEENS6_IJNS7_ILi128EEESA_SA_EEELi128ENS_6half_tEfNS_4arch4Sm90ELb0ELb0ELb0ELb0ELb1ELb0ELb0ELb1ELb1ELb1ELb0ELb0EEENS1_21CollectiveEpilogueFwdISB_S9_SC_SE_Li256ELb0ELb1ELb0ELb0EEENS1_29StaticPersistentTileSchedulerILb0EEEEEEEEEvNT_6ParamsE,"a",@progbits
	.sectionflags	@""
	.align	4
.nv.constant0._ZN7cutlass13device_kernelIN5flash11enable_sm90INS1_16FlashAttnFwdSm90INS1_25CollectiveMainloopFwdSm90ILi2EN4cute5tupleIJNS5_1CILi1EEES8_S8_EEENS6_IJNS7_ILi128EEESA_SA_EEELi128ENS_6half_tEfNS_4arch4Sm90ELb0ELb0ELb0ELb0ELb1ELb0ELb0ELb1ELb1ELb1ELb0ELb0EEENS1_21CollectiveEpilogueFwdISB_S9_SC_SE_Li256ELb0ELb1ELb0ELb0EEENS1_29StaticPersistentTileSchedulerILb0EEEEEEEEEvNT_6ParamsE:
	.zero		3456


//--------------------- .nv.constant0._ZN7cutlass13device_kernelIN5flash11enable_sm90INS1_16FlashAttnFwdSm90INS1_25CollectiveMainloopFwdSm90ILi2EN4cute5tupleIJNS5_1CILi1EEES8_S8_EEENS6_IJNS7_ILi128EEESA_SA_EEELi128ENS_6half_tEfNS_4arch4Sm90ELb0ELb0ELb0ELb1ELb1ELb0ELb0ELb1ELb1ELb1ELb0ELb0EEENS1_21CollectiveEpilogueFwdISB_S9_SC_SE_Li256ELb1ELb1ELb0ELb0EEENS1_36VarlenDynamicPersistentTileSchedulerILi128ELi128ELi256ELi128ELb0ELb1ELb1ELb0ELb1ELb1EEEEEEEEEvNT_6ParamsE --------------------------
	.section	.nv.constant0._ZN7cutlass13device_kernelIN5flash11enable_sm90INS1_16FlashAttnFwdSm90INS1_25CollectiveMainloopFwdSm90ILi2EN4cute5tupleIJNS5_1CILi1EEES8_S8_EEENS6_IJNS7_ILi128EEESA_SA_EEELi128ENS_6half_tEfNS_4arch4Sm90ELb0ELb0ELb0ELb1ELb1ELb0ELb0ELb1ELb1ELb1ELb0ELb0EEENS1_21CollectiveEpilogueFwdISB_S9_SC_SE_Li256ELb1ELb1ELb0ELb0EEENS1_36VarlenDynamicPersistentTileSchedulerILi128ELi128ELi256ELi128ELb0ELb1ELb1ELb0ELb1ELb1EEEEEEEEEvNT_6ParamsE,"a",@progbits
	.sectionflags	@""
	.align	4
.nv.constant0._ZN7cutlass13device_kernelIN5flash11enable_sm90INS1_16FlashAttnFwdSm90INS1_25CollectiveMainloopFwdSm90ILi2EN4cute5tupleIJNS5_1CILi1EEES8_S8_EEENS6_IJNS7_ILi128EEESA_SA_EEELi128ENS_6half_tEfNS_4arch4Sm90ELb0ELb0ELb0ELb1ELb1ELb0ELb0ELb1ELb1ELb1ELb0ELb0EEENS1_21CollectiveEpilogueFwdISB_S9_SC_SE_Li256ELb1ELb1ELb0ELb0EEENS1_36VarlenDynamicPersistentTileSchedulerILi128ELi128ELi256ELi128ELb0ELb1ELb1ELb0ELb1ELb1EEEEEEEEEvNT_6ParamsE:
	.zero		3584


//--------------------- .nv.constant0._ZN7cutlass13device_kernelIN5flash11enable_sm90INS1_16FlashAttnFwdSm90INS1_25CollectiveMainloopFwdSm90ILi2EN4cute5tupleIJNS5_1CILi1EEES8_S8_EEENS6_IJNS7_ILi128EEESA_SA_EEELi128ENS_6half_tEfNS_4arch4Sm90ELb0ELb0ELb0ELb1ELb1ELb1ELb0ELb1ELb1ELb1ELb0ELb0EEENS1_21CollectiveEpilogueFwdISB_S9_SC_SE_Li256ELb1ELb1ELb0ELb0EEENS1_36VarlenDynamicPersistentTileSchedulerILi128ELi128ELi256ELi128ELb0ELb1ELb1ELb0ELb1ELb1EEEEEEEEEvNT_6ParamsE --------------------------
	.section	.nv.constant0._ZN7cutlass13device_kernelIN5flash11enable_sm90INS1_16FlashAttnFwdSm90INS1_25CollectiveMainloopFwdSm90ILi2EN4cute5tupleIJNS5_1CILi1EEES8_S8_EEENS6_IJNS7_ILi128EEESA_SA_EEELi128ENS_6half_tEfNS_4arch4Sm90ELb0ELb0ELb0ELb1ELb1ELb1ELb0ELb1ELb1ELb1ELb0ELb0EEENS1_21CollectiveEpilogueFwdISB_S9_SC_SE_Li256ELb1ELb1ELb0ELb0EEENS1_36VarlenDynamicPersistentTileSchedulerILi128ELi128ELi256ELi128ELb0ELb1ELb1ELb0ELb1ELb1EEEEEEEEEvNT_6ParamsE,"a",@progbits
	.sectionflags	@""
	.align	4
.nv.constant0._ZN7cutlass13device_kernelIN5flash11enable_sm90INS1_16FlashAttnFwdSm90INS1_25CollectiveMainloopFwdSm90ILi2EN4cute5tupleIJNS5_1CILi1EEES8_S8_EEENS6_IJNS7_ILi128EEESA_SA_EEELi128ENS_6half_tEfNS_4arch4Sm90ELb0ELb0ELb0ELb1ELb1ELb1ELb0ELb1ELb1ELb1ELb0ELb0EEENS1_21CollectiveEpilogueFwdISB_S9_SC_SE_Li256ELb1ELb1ELb0ELb0EEENS1_36VarlenDynamicPersistentTileSchedulerILi128ELi128ELi256ELi128ELb0ELb1ELb1ELb0ELb1ELb1EEEEEEEEEvNT_6ParamsE:
	.zero		3584


//--------------------- .nv.constant0._ZN7cutlass13device_kernelIN5flash11enable_sm90INS1_16FlashAttnFwdSm90INS1_25CollectiveMainloopFwdSm90ILi2EN4cute5tupleIJNS5_1CILi1EEES8_S8_EEENS6_IJNS7_ILi128EEESA_SA_EEELi128ENS_6half_tEfNS_4arch4Sm90ELb0ELb1ELb0ELb0ELb1ELb0ELb0ELb1ELb1ELb1ELb0ELb0EEENS1_21CollectiveEpilogueFwdISB_S9_SC_SE_Li256ELb0ELb1ELb0ELb0EEENS1_30DynamicPersistentTileSchedulerILi256ELi128ELb0ELb1ELb1EEEEEEEEEvNT_6ParamsE --------------------------
	.section	.nv.constant0._ZN7cutlass13device_kernelIN5flash11enable_sm90INS1_16FlashAttnFwdSm90INS1_25CollectiveMainloopFwdSm90ILi2EN4cute5tupleIJNS5_1CILi1EEES8_S8_EEENS6_IJNS7_ILi128EEESA_SA_EEELi128ENS_6half_tEfNS_4arch4Sm90ELb0ELb1ELb0ELb0ELb1ELb0ELb0ELb1ELb1ELb1ELb0ELb0EEENS1_21CollectiveEpilogueFwdISB_S9_SC_SE_Li256ELb0ELb1ELb0ELb0EEENS1_30DynamicPersistentTileSchedulerILi256ELi128ELb0ELb1ELb1EEEEEEEEEvNT_6ParamsE,"a",@progbits
	.sectionflags	@""
	.align	4
.nv.constant0._ZN7cutlass13device_kernelIN5flash11enable_sm90INS1_16FlashAttnFwdSm90INS1_25CollectiveMainloopFwdSm90ILi2EN4cute5tupleIJNS5_1CILi1EEES8_S8_EEENS6_IJNS7_ILi128EEESA_SA_EEELi128ENS_6half_tEfNS_4arch4Sm90ELb0ELb1ELb0ELb0ELb1ELb0ELb0ELb1ELb1ELb1ELb0ELb0EEENS1_21CollectiveEpilogueFwdISB_S9_SC_SE_Li256ELb0ELb1ELb0ELb0EEENS1_30DynamicPersistentTileSchedulerILi256ELi128ELb0ELb1ELb1EEEEEEEEEvNT_6ParamsE:
	.zero		3584


//--------------------- .nv.constant0._ZN7cutlass13device_kernelIN5flash11enable_sm90INS1_16FlashAttnFwdSm90INS1_25CollectiveMainloopFwdSm90ILi2EN4cute5tupleIJNS5_1CILi1EEES8_S8_EEENS6_IJNS7_ILi128EEESA_SA_EEELi128ENS_6half_tEfNS_4arch4Sm90ELb0ELb1ELb0ELb1ELb1ELb0ELb0ELb1ELb1ELb1ELb0ELb0EEENS1_21CollectiveEpilogueFwdISB_S9_SC_SE_Li256ELb1ELb1ELb0ELb0EEENS1_36VarlenDynamicPersistentTileSchedulerILi128ELi128ELi256ELi128ELb0ELb1ELb1ELb1ELb0ELb1EEEEEEEEEvNT_6ParamsE --------------------------
	.section	.nv.constant0._ZN7cutlass13device_kernelIN5flash11enable_sm90INS1_16FlashAttnFwdSm90INS1_25CollectiveMainloopFwdSm90ILi2EN4cute5tupleIJNS5_1CILi1EEES8_S8_EEENS6_IJNS7_ILi128EEESA_SA_EEELi128ENS_6half_tEfNS_4arch4Sm90ELb0ELb1ELb0ELb1ELb1ELb0ELb0ELb1ELb1ELb1ELb0ELb0EEENS1_21CollectiveEpilogueFwdISB_S9_SC_SE_Li256ELb1ELb1ELb0ELb0EEENS1_36VarlenDynamicPersistentTileSchedulerILi128ELi128ELi256ELi128ELb0ELb1ELb1ELb1ELb0ELb1EEEEEEEEEvNT_6ParamsE,"a",@progbits
	.sectionflags	@""
	.align	4
.nv.constant0._ZN7cutlass13device_kernelIN5flash11enable_sm90INS1_16FlashAttnFwdSm90INS1_25CollectiveMainloopFwdSm90ILi2EN4cute5tupleIJNS5_1CILi1EEES8_S8_EEENS6_IJNS7_ILi128EEESA_SA_EEELi128ENS_6half_tEfNS_4arch4Sm90ELb0ELb1ELb0ELb1ELb1ELb0ELb0ELb1ELb1ELb1ELb0ELb0EEENS1_21CollectiveEpilogueFwdISB_S9_SC_SE_Li256ELb1ELb1ELb0ELb0EEENS1_36VarlenDynamicPersistentTileSchedulerILi128ELi128ELi256ELi128ELb0ELb1ELb1ELb1ELb0ELb1EEEEEEEEEvNT_6ParamsE:
	.zero		3584


//--------------------- .nv.constant0._ZN7cutlass13device_kernelIN5flash11enable_sm90INS1_16FlashAttnFwdSm90INS1_25CollectiveMainloopFwdSm90ILi2EN4cute5tupleIJNS5_1CILi1EEES8_S8_EEENS6_IJNS7_ILi128EEESA_SA_EEELi128ENS_6half_tEfNS_4arch4Sm90ELb0ELb1ELb0ELb1ELb1ELb1ELb0ELb1ELb1ELb1ELb0ELb0EEENS1_21CollectiveEpilogueFwdISB_S9_SC_SE_Li256ELb1ELb1ELb0ELb0EEENS1_36VarlenDynamicPersistentTileSchedulerILi128ELi128ELi256ELi128ELb0ELb1ELb1ELb1ELb0ELb1EEEEEEEEEvNT_6ParamsE --------------------------
	.section	.nv.constant0._ZN7cutlass13device_kernelIN5flash11enable_sm90INS1_16FlashAttnFwdSm90INS1_25CollectiveMainloopFwdSm90ILi2EN4cute5tupleIJNS5_1CILi1EEES8_S8_EEENS6_IJNS7_ILi128EEESA_SA_EEELi128ENS_6half_tEfNS_4arch4Sm90ELb0ELb1ELb0ELb1ELb1ELb1ELb0ELb1ELb1ELb1ELb0ELb0EEENS1_21CollectiveEpilogueFwdISB_S9_SC_SE_Li256ELb1ELb1ELb0ELb0EEENS1_36VarlenDynamicPersistentTileSchedulerILi128ELi128ELi256ELi128ELb0ELb1ELb1ELb1ELb0ELb1EEEEEEEEEvNT_6ParamsE,"a",@progbits
	.sectionflags	@""
	.align	4
.nv.constant0._ZN7cutlass13device_kernelIN5flash11enable_sm90INS1_16FlashAttnFwdSm90INS1_25CollectiveMainloopFwdSm90ILi2EN4cute5tupleIJNS5_1CILi1EEES8_S8_EEENS6_IJNS7_ILi128EEESA_SA_EEELi128ENS_6half_tEfNS_4arch4Sm90ELb0ELb1ELb0ELb1ELb1ELb1ELb0ELb1ELb1ELb1ELb0ELb0EEENS1_21CollectiveEpilogueFwdISB_S9_SC_SE_Li256ELb1ELb1ELb0ELb0EEENS1_36VarlenDynamicPersistentTileSchedulerILi128ELi128ELi256ELi128ELb0ELb1ELb1ELb1ELb0ELb1EEEEEEEEEvNT_6ParamsE:
	.zero		3584


//--------------------- .nv.constant0._ZN7cutlass13device_kernelIN5flash11enable_sm90INS1_16FlashAttnFwdSm90INS1_25CollectiveMainloopFwdSm90ILi2EN4cute5tupleIJNS5_1CILi1EEES8_S8_EEENS6_IJNS7_ILi128EEESA_SA_EEELi128ENS_6half_tEfNS_4arch4Sm90ELb1ELb0ELb0ELb0ELb1ELb0ELb0ELb1ELb1ELb1ELb0ELb0EEENS1_21CollectiveEpilogueFwdISB_S9_SC_SE_Li256ELb0ELb1ELb0ELb0EEENS1_30DynamicPersistentTileSchedulerILi256ELi128ELb0ELb1ELb1EEEEEEEEEvNT_6ParamsE --------------------------
	.section	.nv.constant0._ZN7cutlass13device_kernelIN5flash11enable_sm90INS1_16FlashAttnFwdSm90INS1_25CollectiveMainloopFwdSm90ILi2EN4cute5tupleIJNS5_1CILi1EEES8_S8_EEENS6_IJNS7_ILi128EEESA_SA_EEELi128ENS_6half_tEfNS_4arch4Sm90ELb1ELb0ELb0ELb0ELb1ELb0ELb0ELb1ELb1ELb1ELb0ELb0EEENS1_21CollectiveEpilogueFwdISB_S9_SC_SE_Li256ELb0ELb1ELb0ELb0EEENS1_30DynamicPersistentTileSchedulerILi256ELi128ELb0ELb1ELb1EEEEEEEEEvNT_6ParamsE,"a",@progbits
	.sectionflags	@""
	.align	4
.nv.constant0._ZN7cutlass13device_kernelIN5flash11enable_sm90INS1_16FlashAttnFwdSm90INS1_25CollectiveMainloopFwdSm90ILi2EN4cute5tupleIJNS5_1CILi1EEES8_S8_EEENS6_IJNS7_ILi128EEESA_SA_EEELi128ENS_6half_tEfNS_4arch4Sm90ELb1ELb0ELb0ELb0ELb1ELb0ELb0ELb1ELb1ELb1ELb0ELb0EEENS1_21CollectiveEpilogueFwdISB_S9_SC_SE_Li256ELb0ELb1ELb0ELb0EEENS1_30DynamicPersistentTileSchedulerILi256ELi128ELb0ELb1ELb1EEEEEEEEEvNT_6ParamsE:
	.zero		3584


//--------------------- .nv.constant0._ZN7cutlass13device_kernelIN5flash11enable_sm90INS1_16FlashAttnFwdSm90INS1_25CollectiveMainloopFwdSm90ILi2EN4cute5tupleIJNS5_1CILi1EEES8_S8_EEENS6_IJNS7_ILi128EEESA_SA_EEELi128ENS_6half_tEfNS_4arch4Sm90ELb1ELb0ELb0ELb1ELb1ELb0ELb0ELb1ELb1ELb1ELb0ELb0EEENS1_21CollectiveEpilogueFwdISB_S9_SC_SE_Li256ELb1ELb1ELb0ELb0EEENS1_36VarlenDynamicPersistentTileSchedulerILi128ELi128ELi256ELi128ELb0ELb1ELb1ELb1ELb1ELb1EEEEEEEEEvNT_6ParamsE --------------------------
	.section	.nv.constant0._ZN7cutlass13device_kernelIN5flash11enable_sm90INS1_16FlashAttnFwdSm90INS1_25CollectiveMainloopFwdSm90ILi2EN4cute5tupleIJNS5_1CILi1EEES8_S8_EEENS6_IJNS7_ILi128EEESA_SA_EEELi128ENS_6half_tEfNS_4arch4Sm90ELb1ELb0ELb0ELb1ELb1ELb0ELb0ELb1ELb1ELb1ELb0ELb0EEENS1_21CollectiveEpilogueFwdISB_S9_SC_SE_Li256ELb1ELb1ELb0ELb0EEENS1_36VarlenDynamicPersistentTileSchedulerILi128ELi128ELi256ELi128ELb0ELb1ELb1ELb1ELb1ELb1EEEEEEEEEvNT_6ParamsE,"a",@progbits
	.sectionflags	@""
	.align	4
.nv.constant0._ZN7cutlass13device_kernelIN5flash11enable_sm90INS1_16FlashAttnFwdSm90INS1_25CollectiveMainloopFwdSm90ILi2EN4cute5tupleIJNS5_1CILi1EEES8_S8_EEENS6_IJNS7_ILi128EEESA_SA_EEELi128ENS_6half_tEfNS_4arch4Sm90ELb1ELb0ELb0ELb1ELb1ELb0ELb0ELb1ELb1ELb1ELb0ELb0EEENS1_21CollectiveEpilogueFwdISB_S9_SC_SE_Li256ELb1ELb1ELb0ELb0EEENS1_36VarlenDynamicPersistentTileSchedulerILi128ELi128ELi256ELi128ELb0ELb1ELb1ELb1ELb1ELb1EEEEEEEEEvNT_6ParamsE:
	.zero		3584


//--------------------- .nv.constant0._ZN7cutlass13device_kernelIN5flash11enable_sm90INS1_16FlashAttnFwdSm90INS1_25CollectiveMainloopFwdSm90ILi2EN4cute5tupleIJNS5_1CILi1EEES8_S8_EEENS6_IJNS7_ILi128EEESA_SA_EEELi128ENS_6half_tEfNS_4arch4Sm90ELb1ELb0ELb0ELb1ELb1ELb1ELb0ELb1ELb1ELb1ELb0ELb0EEENS1_21CollectiveEpilogueFwdISB_S9_SC_SE_Li256ELb1ELb1ELb0ELb0EEENS1_36VarlenDynamicPersistentTileSchedulerILi128ELi128ELi256ELi128ELb0ELb1ELb1ELb1ELb1ELb1EEEEEEEEEvNT_6ParamsE --------------------------
	.section	.nv.constant0._ZN7cutlass13device_kernelIN5flash11enable_sm90INS1_16FlashAttnFwdSm90INS1_25CollectiveMainloopFwdSm90ILi2EN4cute5tupleIJNS5_1CILi1EEES8_S8_EEENS6_IJNS7_ILi128EEESA_SA_EEELi128ENS_6half_tEfNS_4arch4Sm90ELb1ELb0ELb0ELb1ELb1ELb1ELb0ELb1ELb1ELb1ELb0ELb0EEENS1_21CollectiveEpilogueFwdISB_S9_SC_SE_Li256ELb1ELb1ELb0ELb0EEENS1_36VarlenDynamicPersistentTileSchedulerILi128ELi128ELi256ELi128ELb0ELb1ELb1ELb1ELb1ELb1EEEEEEEEEvNT_6ParamsE,"a",@progbits
	.sectionflags	@""
	.align	4
.nv.constant0._ZN7cutlass13device_kernelIN5flash11enable_sm90INS1_16FlashAttnFwdSm90INS1_25CollectiveMainloopFwdSm90ILi2EN4cute5tupleIJNS5_1CILi1EEES8_S8_EEENS6_IJNS7_ILi128EEESA_SA_EEELi128ENS_6half_tEfNS_4arch4Sm90ELb1ELb0ELb0ELb1ELb1ELb1ELb0ELb1ELb1ELb1ELb0ELb0EEENS1_21CollectiveEpilogueFwdISB_S9_SC_SE_Li256ELb1ELb1ELb0ELb0EEENS1_36VarlenDynamicPersistentTileSchedulerILi128ELi128ELi256ELi128ELb0ELb1ELb1ELb1ELb1ELb1EEEEEEEEEvNT_6ParamsE:
	.zero		3584


//--------------------- .nv.constant0._ZN7cutlass13device_kernelIN5flash11enable_sm90INS1_16FlashAttnFwdSm90INS1_25CollectiveMainloopFwdSm90ILi2EN4cute5tupleIJNS5_1CILi1EEES8_S8_EEENS6_IJNS7_ILi192EEENS7_ILi128EEENS7_ILi96EEEEEELi96ENS_6half_tEfNS_4arch4Sm90ELb0ELb0ELb0ELb0ELb1ELb0ELb0ELb0ELb1ELb1ELb0ELb0EEENS1_21CollectiveEpilogueFwdINS6_IJSA_SC_SB_EEES9_SE_SG_Li384ELb0ELb1ELb0ELb0EEENS1_29StaticPersistentTileSchedulerILb0EEEEEEEEEvNT_6ParamsE --------------------------
	.section	.nv.constant0._ZN7cutlass13device_kernelIN5flash11enable_sm90INS1_16FlashAttnFwdSm90INS1_25CollectiveMainloopFwdSm90ILi2EN4cute5tupleIJNS5_1CILi1EEES8_S8_EEENS6_IJNS7_ILi192EEENS7_ILi128EEENS7_ILi96EEEEEELi96ENS_6half_tEfNS_4arch4Sm90ELb0ELb0ELb0ELb0ELb1ELb0ELb0ELb0ELb1ELb1ELb0ELb0EEENS1_21CollectiveEpilogueFwdINS6_IJSA_SC_SB_EEES9_SE_SG_Li384ELb0ELb1ELb0ELb0EEENS1_29StaticPersistentTileSchedulerILb0EEEEEEEEEvNT_6ParamsE,"a",@progbits
	.sectionflags	@""
	.align	4
.nv.constant0._ZN7cutlass13device_kernelIN5flash11enable_sm90INS1_16FlashAttnFwdSm90INS1_25CollectiveMainloopFwdSm90ILi2EN4cute5tupleIJNS5_1CILi1EEES8_S8_EEENS6_IJNS7_ILi192EEENS7_ILi128EEENS7_ILi96EEEEEELi96ENS_6half_tEfNS_4arch4Sm90ELb0ELb0ELb0ELb0ELb1ELb0ELb0ELb0ELb1ELb1ELb0ELb0EEENS1_21CollectiveEpilogueFwdINS6_IJSA_SC_SB_EEES9_SE_SG_Li384ELb0ELb1ELb0ELb0EEENS1_29StaticPersistentTileSchedulerILb0EEEEEEEEEvNT_6ParamsE:
	.zero		3456


//--------------------- .nv.constant0._ZN7cutlass13device_kernelIN5flash11enable_sm90INS1_16FlashAttnFwdSm90INS1_25CollectiveMainloopFwdSm90ILi2EN4cute5tupleIJNS5_1CILi1EEES8_S8_EEENS6_IJNS7_ILi192EEENS7_ILi128EEENS7_ILi96EEEEEELi96ENS_6half_tEfNS_4arch4Sm90ELb0ELb0ELb0ELb1ELb1ELb0ELb0ELb0ELb1ELb1ELb0ELb0EEENS1_21CollectiveEpilogueFwdINS6_IJSA_SC_SB_EEES9_SE_SG_Li384ELb1ELb1ELb0ELb0EEENS1_36VarlenDynamicPersistentTileSchedulerILi192ELi128ELi384ELi128ELb0ELb1ELb1ELb0ELb1ELb1EEEEEEEEEvNT_6ParamsE --------------------------
	.section	.nv.constant0._ZN7cutlass13device_kernelIN5flash11enable_sm90INS1_16FlashAttnFwdSm90INS1_25CollectiveMainloopFwdSm90ILi2EN4cute5tupleIJNS5_1CILi1EEES8_S8_EEENS6_IJNS7_ILi192EEENS7_ILi128EEENS7_ILi96EEEEEELi96ENS_6half_tEfNS_4arch4Sm90ELb0ELb0ELb0ELb1ELb1ELb0ELb0ELb0ELb1ELb1ELb0ELb0EEENS1_21CollectiveEpilogueFwdINS6_IJSA_SC_SB_EEES9_SE_SG_Li384ELb1ELb1ELb0ELb0EEENS1_36VarlenDynamicPersistentTileSchedulerILi192ELi128ELi384ELi128ELb0ELb1ELb1ELb0ELb1ELb1EEEEEEEEEvNT_6ParamsE,"a",@progbits
	.sectionflags	@""
	.align	4
.nv.constant0._ZN7cutlass13device_kernelIN5flash11enable_sm90INS1_16FlashAttnFwdSm90INS1_25CollectiveMainloopFwdSm90ILi2EN4cute5tupleIJNS5_1CILi1EEES8_S8_EEENS6_IJNS7_ILi192EEENS7_ILi128EEENS7_ILi96EEEEEELi96ENS_6half_tEfNS_4arch4Sm90ELb0ELb0ELb0ELb1ELb1ELb0ELb0ELb0ELb1ELb1ELb0ELb0EEENS1_21CollectiveEpilogueFwdINS6_IJSA_SC_SB_EEES9_SE_SG_Li384ELb1ELb1ELb0ELb0EEENS1_36VarlenDynamicPersistentTileSchedulerILi192ELi128ELi384ELi128ELb0ELb1ELb1ELb0ELb1ELb1EEEEEEEEEvNT_6ParamsE:
	.zero		3584


//--------------------- .nv.constant0._ZN7cutlass13device_kernelIN5flash11enable_sm90INS1_16FlashAttnFwdSm90INS1_25CollectiveMainloopFwdSm90ILi2EN4cute5tupleIJNS5_1CILi1EEES8_S8_EEENS6_IJNS7_ILi192EEENS7_ILi128EEENS7_ILi96EEEEEELi96ENS_6half_tEfNS_4arch4Sm90ELb0ELb0ELb0ELb1ELb1ELb1ELb0ELb0ELb1ELb1ELb0ELb0EEENS1_21CollectiveEpilogueFwdINS6_IJSA_SC_SB_EEES9_SE_SG_Li384ELb1ELb1ELb0ELb0EEENS1_36VarlenDynamicPersistentTileSchedulerILi192ELi128ELi384ELi128ELb0ELb1ELb1ELb0ELb1ELb1EEEEEEEEEvNT_6ParamsE --------------------------
	.section	.nv.constant0._ZN7cutlass13device_kernelIN5flash11enable_sm90INS1_16FlashAttnFwdSm90INS1_25CollectiveMainloopFwdSm90ILi2EN4cute5tupleIJNS5_1CILi1EEES8_S8_EEENS6_IJNS7_ILi192EEENS7_ILi128EEENS7_ILi96EEEEEELi96ENS_6half_tEfNS_4arch4Sm90ELb0ELb0ELb0ELb1ELb1ELb1ELb0ELb0ELb1ELb1ELb0ELb0EEENS1_21CollectiveEpilogueFwdINS6_IJSA_SC_SB_EEES9_SE_SG_Li384ELb1ELb1ELb0ELb0EEENS1_36VarlenDynamicPersistentTileSchedulerILi192ELi128ELi384ELi128ELb0ELb1ELb1ELb0ELb1ELb1EEEEEEEEEvNT_6ParamsE,"a",@progbits
	.sectionflags	@""
	.align	4
.nv.constant0._ZN7cutlass13device_kernelIN5flash11enable_sm90INS1_16FlashAttnFwdSm90INS1_25CollectiveMainloopFwdSm90ILi2EN4cute5tupleIJNS5_1CILi1EEES8_S8_EEENS6_IJNS7_ILi192EEENS7_ILi128EEENS7_ILi96EEEEEELi96ENS_6half_tEfNS_4arch4Sm90ELb0ELb0ELb0ELb1ELb1ELb1ELb0ELb0ELb1ELb1ELb0ELb0EEENS1_21CollectiveEpilogueFwdINS6_IJSA_SC_SB_EEES9_SE_SG_Li384ELb1ELb1ELb0ELb0EEENS1_36VarlenDynamicPersistentTileSchedulerILi192ELi128ELi384ELi128ELb0ELb1ELb1ELb0ELb1ELb1EEEEEEEEEvNT_6ParamsE:
	.zero		3584


//--------------------- .nv.constant0._ZN7cutlass13device_kernelIN5flash11enable_sm90INS1_16FlashAttnFwdSm90INS1_25CollectiveMainloopFwdSm90ILi2EN4cute5tupleIJNS5_1CILi1EEES8_S8_EEENS6_IJNS7_ILi192EEENS7_ILi128EEENS7_ILi96EEEEEELi96ENS_6half_tEfNS_4arch4Sm90ELb0ELb1ELb0ELb0ELb1ELb0ELb0ELb0ELb1ELb1ELb0ELb0EEENS1_21CollectiveEpilogueFwdINS6_IJSA_SC_SB_EEES9_SE_SG_Li384ELb0ELb1ELb0ELb0EEENS1_30DynamicPersistentTileSchedulerILi384ELi128ELb0ELb1ELb1EEEEEEEEEvNT_6ParamsE --------------------------
	.section	.nv.constant0._ZN7cutlass13device_kernelIN5flash11enable_sm90INS1_16FlashAttnFwdSm90INS1_25CollectiveMainloopFwdSm90ILi2EN4cute5tupleIJNS5_1CILi1EEES8_S8_EEENS6_IJNS7_ILi192EEENS7_ILi128EEENS7_ILi96EEEEEELi96ENS_6half_tEfNS_4arch4Sm90ELb0ELb1ELb0ELb0ELb1ELb0ELb0ELb0ELb1ELb1ELb0ELb0EEENS1_21CollectiveEpilogueFwdINS6_IJSA_SC_SB_EEES9_SE_SG_Li384ELb0ELb1ELb0ELb0EEENS1_30DynamicPersistentTileSchedulerILi384ELi128ELb0ELb1ELb1EEEEEEEEEvNT_6ParamsE,"a",@progbits
	.sectionflags	@""
	.align	4
.nv.constant0._ZN7cutlass13device_kernelIN5flash11enable_sm90INS1_16FlashAttnFwdSm90INS1_25CollectiveMainloopFwdSm90ILi2EN4cute5tupleIJNS5_1CILi1EEES8_S8_EEENS6_IJNS7_ILi192EEENS7_ILi128EEENS7_ILi96EEEEEELi96ENS_6half_tEfNS_4arch4Sm90ELb0ELb1ELb0ELb0ELb1ELb0ELb0ELb0ELb1ELb1ELb0ELb0EEENS1_21CollectiveEpilogueFwdINS6_IJSA_SC_SB_EEES9_SE_SG_Li384ELb0ELb1ELb0ELb0EEENS1_30DynamicPersistentTileSchedulerILi384ELi128ELb0ELb1ELb1EEEEEEEEEvNT_6ParamsE:
	.zero		3584


//--------------------- .nv.constant0._ZN7cutlass13device_kernelIN5flash11enable_sm90INS1_16FlashAttnFwdSm90INS1_25CollectiveMainloopFwdSm90ILi2EN4cute5tupleIJNS5_1CILi1EEES8_S8_EEENS6_IJNS7_ILi192EEENS7_ILi128EEENS7_ILi96EEEEEELi96ENS_6half_tEfNS_4arch4Sm90ELb0ELb1ELb0ELb1ELb1ELb0ELb0ELb0ELb1ELb1ELb0ELb0EEENS1_21CollectiveEpilogueFwdINS6_IJSA_SC_SB_EEES9_SE_SG_Li384ELb1ELb1ELb0ELb0EEENS1_36VarlenDynamicPersistentTileSchedulerILi192ELi128ELi384ELi128ELb0ELb1ELb1ELb1ELb0ELb1EEEEEEEEEvNT_6ParamsE --------------------------
	.section	.nv.constant0._ZN7cutlass13device_kernelIN5flash11enable_sm90INS1_16FlashAttnFwdSm90INS1_25CollectiveMainloopFwdSm90ILi2EN4cute5tupleIJNS5_1CILi1EEES8_S8_EEENS6_IJNS7_ILi192EEENS7_ILi128EEENS7_ILi96EEEEEELi96ENS_6half_tEfNS_4arch4Sm90ELb0ELb1ELb0ELb1ELb1ELb0ELb0ELb0ELb1ELb1ELb0ELb0EEENS1_21CollectiveEpilogueFwdINS6_IJSA_SC_SB_EEES9_SE_SG_Li384ELb1ELb1ELb0ELb0EEENS1_36VarlenDynamicPersistentTileSchedulerILi192ELi128ELi384ELi128ELb0ELb1ELb1ELb1ELb0ELb1EEEEEEEEEvNT_6ParamsE,"a",@progbits
	.sectionflags	@""
	.align	4
.nv.constant0._ZN7cutlass13device_kernelIN5flash11enable_sm90INS1_16FlashAttnFwdSm90INS1_25CollectiveMainloopFwdSm90ILi2EN4cute5tupleIJNS5_1CILi1EEES8_S8_EEENS6_IJNS7_ILi192EEENS7_ILi128EEENS7_ILi96EEEEEELi96ENS_6half_tEfNS_4arch4Sm90ELb0ELb1ELb0ELb1ELb1ELb0ELb0ELb0ELb1ELb1ELb0ELb0EEENS1_21CollectiveEpilogueFwdINS6_IJSA_SC_SB_EEES9_SE_SG_Li384ELb1ELb1ELb0ELb0EEENS1_36VarlenDynamicPersistentTileSchedulerILi192ELi128ELi384ELi128ELb0ELb1ELb1ELb1ELb0ELb1EEEEEEEEEvNT_6ParamsE:
	.zero		3584


//--------------------- .nv.constant0._ZN7cutlass13device_kernelIN5flash11enable_sm90INS1_16FlashAttnFwdSm90INS1_25CollectiveMainloopFwdSm90ILi2EN4cute5tupleIJNS5_1CILi1EEES8_S8_EEENS6_IJNS7_ILi192EEENS7_ILi128EEENS7_ILi96EEEEEELi96ENS_6half_tEfNS_4arch4Sm90ELb0ELb1ELb0ELb1ELb1ELb1ELb0ELb0ELb1ELb1ELb0ELb0EEENS1_21CollectiveEpilogueFwdINS6_IJSA_SC_SB_EEES9_SE_SG_Li384ELb1ELb1ELb0ELb0EEENS1_36VarlenDynamicPersistentTileSchedulerILi192ELi128ELi384ELi128ELb0ELb1ELb1ELb1ELb0ELb1EEEEEEEEEvNT_6ParamsE --------------------------
	.section	.nv.constant0._ZN7cutlass13device_kernelIN5flash11enable_sm90INS1_16FlashAttnFwdSm90INS1_25CollectiveMainloopFwdSm90ILi2EN4cute5tupleIJNS5_1CILi1EEES8_S8_EEENS6_IJNS7_ILi192EEENS7_ILi128EEENS7_ILi96EEEEEELi96ENS_6half_tEfNS_4arch4Sm90ELb0ELb1ELb0ELb1ELb1ELb1ELb0ELb0ELb1ELb1ELb0ELb0EEENS1_21CollectiveEpilogueFwdINS6_IJSA_SC_SB_EEES9_SE_SG_Li384ELb1ELb1ELb0ELb0EEENS1_36VarlenDynamicPersistentTileSchedulerILi192ELi128ELi384ELi128ELb0ELb1ELb1ELb1ELb0ELb1EEEEEEEEEvNT_6ParamsE,"a",@progbits
	.sectionflags	@""
	.align	4
.nv.constant0._ZN7cutlass13device_kernelIN5flash11enable_sm90INS1_16FlashAttnFwdSm90INS1_25CollectiveMainloopFwdSm90ILi2EN4cute5tupleIJNS5_1CILi1EEES8_S8_EEENS6_IJNS7_ILi192EEENS7_ILi128EEENS7_ILi96EEEEEELi96ENS_6half_tEfNS_4arch4Sm90ELb0ELb1ELb0ELb1ELb1ELb1ELb0ELb0ELb1ELb1ELb0ELb0EEENS1_21CollectiveEpilogueFwdINS6_IJSA_SC_SB_EEES9_SE_SG_Li384ELb1ELb1ELb0ELb0EEENS1_36VarlenDynamicPersistentTileSchedulerILi192ELi128ELi384ELi128ELb0ELb1ELb1ELb1ELb0ELb1EEEEEEEEEvNT_6ParamsE:
	.zero		3584


//--------------------- .nv.constant0._ZN7cutlass13device_kernelIN5flash11enable_sm90INS1_16FlashAttnFwdSm90INS1_25CollectiveMainloopFwdSm90ILi2EN4cute5tupleIJNS5_1CILi1EEES8_S8_EEENS6_IJNS7_ILi192EEENS7_ILi128EEENS7_ILi96EEEEEELi96ENS_6half_tEfNS_4arch4Sm90ELb1ELb0ELb0ELb0ELb1ELb0ELb0ELb0ELb1ELb1ELb0ELb0EEENS1_21CollectiveEpilogueFwdINS6_IJSA_SC_SB_EEES9_SE_SG_Li384ELb0ELb1ELb0ELb0EEENS1_30DynamicPersistentTileSchedulerILi384ELi128ELb0ELb1ELb1EEEEEEEEEvNT_6ParamsE --------------------------
	.section	.nv.constant0._ZN7cutlass13device_kernelIN5flash11enable_sm90INS1_16FlashAttnFwdSm90INS1_25CollectiveMainloopFwdSm90ILi2EN4cute5tupleIJNS5_1CILi1EEES8_S8_EEENS6_IJNS7_ILi192EEENS7_ILi128EEENS7_ILi96EEEEEELi96ENS_6half_tEfNS_4arch4Sm90ELb1ELb0ELb0ELb0ELb1ELb0ELb0ELb0ELb1ELb1ELb0ELb0EEENS1_21CollectiveEpilogueFwdINS6_IJSA_SC_SB_EEES9_SE_SG_Li384ELb0ELb1ELb0ELb0EEENS1_30DynamicPersistentTileSchedulerILi384ELi128ELb0ELb1ELb1EEEEEEEEEvNT_6ParamsE,"a",@progbits
	.sectionflags	@""
	.align	4
.nv.constant0._ZN7cutlass13device_kernelIN5flash11enable_sm90INS1_16FlashAttnFwdSm90INS1_25CollectiveMainloopFwdSm90ILi2EN4cute5tupleIJNS5_1CILi1EEES8_S8_EEENS6_IJNS7_ILi192EEENS7_ILi128EEENS7_ILi96EEEEEELi96ENS_6half_tEfNS_4arch4Sm90ELb1ELb0ELb0ELb0ELb1ELb0ELb0ELb0ELb1ELb1ELb0ELb0EEENS1_21CollectiveEpilogueFwdINS6_IJSA_SC_SB_EEES9_SE_SG_Li384ELb0ELb1ELb0ELb0EEENS1_30DynamicPersistentTileSchedulerILi384ELi128ELb0ELb1ELb1EEEEEEEEEvNT_6ParamsE:
	.zero		3584


//--------------------- .nv.constant0._ZN7cutlass13device_kernelIN5flash11enable_sm90INS1_16FlashAttnFwdSm90INS1_25CollectiveMainloopFwdSm90ILi2EN4cute5tupleIJNS5_1CILi1EEES8_S8_EEENS6_IJNS7_ILi192EEENS7_ILi128EEENS7_ILi96EEEEEELi96ENS_6half_tEfNS_4arch4Sm90ELb1ELb0ELb0ELb1ELb1ELb0ELb0ELb0ELb1ELb1ELb0ELb0EEENS1_21CollectiveEpilogueFwdINS6_IJSA_SC_SB_EEES9_SE_SG_Li384ELb1ELb1ELb0ELb0EEENS1_36VarlenDynamicPersistentTileSchedulerILi192ELi128ELi384ELi128ELb0ELb1ELb1ELb1ELb1ELb1EEEEEEEEEvNT_6ParamsE --------------------------
	.section	.nv.constant0._ZN7cutlass13device_kernelIN5flash11enable_sm90INS1_16FlashAttnFwdSm90INS1_25CollectiveMainloopFwdSm90ILi2EN4cute5tupleIJNS5_1CILi1EEES8_S8_EEENS6_IJNS7_ILi192EEENS7_ILi128EEENS7_ILi96EEEEEELi96ENS_6half_tEfNS_4arch4Sm90ELb1ELb0ELb0ELb1ELb1ELb0ELb0ELb0ELb1ELb1ELb0ELb0EEENS1_21CollectiveEpilogueFwdINS6_IJSA_SC_SB_EEES9_SE_SG_Li384ELb1ELb1ELb0ELb0EEENS1_36VarlenDynamicPersistentTileSchedulerILi192ELi128ELi384ELi128ELb0ELb1ELb1ELb1ELb1ELb1EEEEEEEEEvNT_6ParamsE,"a",@progbits
	.sectionflags	@""
	.align	4
.nv.constant0._ZN7cutlass13device_kernelIN5flash11enable_sm90INS1_16FlashAttnFwdSm90INS1_25CollectiveMainloopFwdSm90ILi2EN4cute5tupleIJNS5_1CILi1EEES8_S8_EEENS6_IJNS7_ILi192EEENS7_ILi128EEENS7_ILi96EEEEEELi96ENS_6half_tEfNS_4arch4Sm90ELb1ELb0ELb0ELb1ELb1ELb0ELb0ELb0ELb1ELb1ELb0ELb0EEENS1_21CollectiveEpilogueFwdINS6_IJSA_SC_SB_EEES9_SE_SG_Li384ELb1ELb1ELb0ELb0EEENS1_36VarlenDynamicPersistentTileSchedulerILi192ELi128ELi384ELi128ELb0ELb1ELb1ELb1ELb1ELb1EEEEEEEEEvNT_6ParamsE:
	.zero		3584


//--------------------- .nv.constant0._ZN7cutlass13device_kernelIN5flash11enable_sm90INS1_16FlashAttnFwdSm90INS1_25CollectiveMainloopFwdSm90ILi2EN4cute5tupleIJNS5_1CILi1EEES8_S8_EEENS6_IJNS7_ILi192EEENS7_ILi128EEENS7_ILi96EEEEEELi96ENS_6half_tEfNS_4arch4Sm90ELb1ELb0ELb0ELb1ELb1ELb1ELb0ELb0ELb1ELb1ELb0ELb0EEENS1_21CollectiveEpilogueFwdINS6_IJSA_SC_SB_EEES9_SE_SG_Li384ELb1ELb1ELb0ELb0EEENS1_36VarlenDynamicPersistentTileSchedulerILi192ELi128ELi384ELi128ELb0ELb1ELb1ELb1ELb1ELb1EEEEEEEEEvNT_6ParamsE --------------------------
	.section	.nv.constant0._ZN7cutlass13device_kernelIN5flash11enable_sm90INS1_16FlashAttnFwdSm90INS1_25CollectiveMainloopFwdSm90ILi2EN4cute5tupleIJNS5_1CILi1EEES8_S8_EEENS6_IJNS7_ILi192EEENS7_ILi128EEENS7_ILi96EEEEEELi96ENS_6half_tEfNS_4arch4Sm90ELb1ELb0ELb0ELb1ELb1ELb1ELb0ELb0ELb1ELb1ELb0ELb0EEENS1_21CollectiveEpilogueFwdINS6_IJSA_SC_SB_EEES9_SE_SG_Li384ELb1ELb1ELb0ELb0EEENS1_36VarlenDynamicPersistentTileSchedulerILi192ELi128ELi384ELi128ELb0ELb1ELb1ELb1ELb1ELb1EEEEEEEEEvNT_6ParamsE,"a",@progbits
	.sectionflags	@""
	.align	4
.nv.constant0._ZN7cutlass13device_kernelIN5flash11enable_sm90INS1_16FlashAttnFwdSm90INS1_25CollectiveMainloopFwdSm90ILi2EN4cute5tupleIJNS5_1CILi1EEES8_S8_EEENS6_IJNS7_ILi192EEENS7_ILi128EEENS7_ILi96EEEEEELi96ENS_6half_tEfNS_4arch4Sm90ELb1ELb0ELb0ELb1ELb1ELb1ELb0ELb0ELb1ELb1ELb0ELb0EEENS1_21CollectiveEpilogueFwdINS6_IJSA_SC_SB_EEES9_SE_SG_Li384ELb1ELb1ELb0ELb0EEENS1_36VarlenDynamicPersistentTileSchedulerILi192ELi128ELi384ELi128ELb0ELb1ELb1ELb1ELb1ELb1EEEEEEEEEvNT_6ParamsE:
	.zero		3584


//--------------------- .nv.constant0._ZN7cutlass13device_kernelIN5flash11enable_sm90INS1_16FlashAttnFwdSm90INS1_25CollectiveMainloopFwdSm90ILi2EN4cute5tupleIJNS5_1CILi1EEES8_S8_EEENS6_IJNS7_ILi192EEENS7_ILi128EEENS7_ILi64EEEEEELi64ENS_6half_tEfNS_4arch4Sm90ELb0ELb0ELb0ELb0ELb1ELb0ELb0ELb1ELb1ELb1ELb0ELb0EEENS1_21CollectiveEpilogueFwdINS6_IJSA_SC_SB_EEES9_SE_SG_Li384ELb0ELb1ELb0ELb0EEENS1_29StaticPersistentTileSchedulerILb0EEEEEEEEEvNT_6ParamsE --------------------------
	.section	.nv.constant0._ZN7cutlass13device_kernelIN5flash11enable_sm90INS1_16FlashAttnFwdSm90INS1_25CollectiveMainloopFwdSm90ILi2EN4cute5tupleIJNS5_1CILi1EEES8_S8_EEENS6_IJNS7_ILi192EEENS7_ILi128EEENS7_ILi64EEEEEELi64ENS_6half_tEfNS_4arch4Sm90ELb0ELb0ELb0ELb0ELb1ELb0ELb0ELb1ELb1ELb1ELb0ELb0EEENS1_21CollectiveEpilogueFwdINS6_IJSA_SC_SB_EEES9_SE_SG_Li384ELb0ELb1ELb0ELb0EEENS1_29StaticPersistentTileSchedulerILb0EEEEEEEEEvNT_6ParamsE,"a",@progbits
	.sectionflags	@""
	.align	4
.nv.constant0._ZN7cutlass13device_kernelIN5flash11enable_sm90INS1_16FlashAttnFwdSm90INS1_25CollectiveMainloopFwdSm90ILi2EN4cute5tupleIJNS5_1CILi1EEES8_S8_EEENS6_IJNS7_ILi192EEENS7_ILi128EEENS7_ILi64EEEEEELi64ENS_6half_tEfNS_4arch4Sm90ELb0ELb0ELb0ELb0ELb1ELb0ELb0ELb1ELb1ELb1ELb0ELb0EEENS1_21CollectiveEpilogueFwdINS6_IJSA_SC_SB_EEES9_SE_SG_Li384ELb0ELb1ELb0ELb0EEENS1_29StaticPersistentTileSchedulerILb0EEEEEEEEEvNT_6ParamsE:
	.zero		3456


//--------------------- .nv.constant0._ZN7cutlass13device_kernelIN5flash11enable_sm90INS1_16FlashAttnFwdSm90INS1_25CollectiveMainloopFwdSm90ILi2EN4cute5tupleIJNS5_1CILi1EEES8_S8_EEENS6_IJNS7_ILi192EEENS7_ILi128EEENS7_ILi64EEEEEELi64ENS_6half_tEfNS_4arch4Sm90ELb0ELb0ELb0ELb1ELb1ELb0ELb0ELb1ELb1ELb1ELb0ELb0EEENS1_21CollectiveEpilogueFwdINS6_IJSA_SC_SB_EEES9_SE_SG_Li384ELb1ELb1ELb0ELb0EEENS1_36VarlenDynamicPersistentTileSchedulerILi192ELi128ELi384ELi128ELb0ELb1ELb1ELb0ELb1ELb1EEEEEEEEEvNT_6ParamsE --------------------------
	.section	.nv.constant0._ZN7cutlass13device_kernelIN5flash11enable_sm90INS1_16FlashAttnFwdSm90INS1_25CollectiveMainloopFwdSm90ILi2EN4cute5tupleIJNS5_1CILi1EEES8_S8_EEENS6_IJNS7_ILi192EEENS7_ILi128EEENS7_ILi64EEEEEELi64ENS_6half_tEfNS_4arch4Sm90ELb0ELb0ELb0ELb1ELb1ELb0ELb0ELb1ELb1ELb1ELb0ELb0EEENS1_21CollectiveEpilogueFwdINS6_IJSA_SC_SB_EEES9_SE_SG_Li384ELb1ELb1ELb0ELb0EEENS1_36VarlenDynamicPersistentTileSchedulerILi192ELi128ELi384ELi128ELb0ELb1ELb1ELb0ELb1ELb1EEEEEEEEEvNT_6ParamsE,"a",@progbits
	.sectionflags	@""
	.align	4
.nv.constant0._ZN7cutlass13device_kernelIN5flash11enable_sm90INS1_16FlashAttnFwdSm90INS1_25CollectiveMainloopFwdSm90ILi2EN4cute5tupleIJNS5_1CILi1EEES8_S8_EEENS6_IJNS7_ILi192EEENS7_ILi128EEENS7_ILi64EEEEEELi64ENS_6half_tEfNS_4arch4Sm90ELb0ELb0ELb0ELb1ELb1ELb0ELb0ELb1ELb1ELb1ELb0ELb0EEENS1_21CollectiveEpilogueFwdINS6_IJSA_SC_SB_EEES9_SE_SG_Li384ELb1ELb1ELb0ELb0EEENS1_36VarlenDynamicPersistentTileSchedulerILi192ELi128ELi384ELi128ELb0ELb1ELb1ELb0ELb1ELb1EEEEEEEEEvNT_6ParamsE:
	.zero		3584


//--------------------- .nv.constant0._ZN7cutlass13device_kernelIN5flash11enable_sm90INS1_16FlashAttnFwdSm90INS1_25CollectiveMainloopFwdSm90ILi2EN4cute5tupleIJNS5_1CILi1EEES8_S8_EEENS6_IJNS7_ILi192EEENS7_ILi128EEENS7_ILi64EEEEEELi64ENS_6half_tEfNS_4arch4Sm90ELb0ELb0ELb0ELb1ELb1ELb1ELb0ELb1ELb1ELb1ELb0ELb0EEENS1_21CollectiveEpilogueFwdINS6_IJSA_SC_SB_EEES9_SE_SG_Li384ELb1ELb1ELb0ELb0EEENS1_36VarlenDynamicPersistentTileSchedulerILi192ELi128ELi384ELi128ELb0ELb1ELb1ELb0ELb1ELb1EEEEEEEEEvNT_6ParamsE --------------------------
	.section	.nv.constant0._ZN7cutlass13device_kernelIN5flash11enable_sm90INS1_16FlashAttnFwdSm90INS1_25CollectiveMainloopFwdSm90ILi2EN4cute5tupleIJNS5_1CILi1EEES8_S8_EEENS6_IJNS7_ILi192EEENS7_ILi128EEENS7_ILi64EEEEEELi64ENS_6half_tEfNS_4arch4Sm90ELb0ELb0ELb0ELb1ELb1ELb1ELb0ELb1ELb1ELb1ELb0ELb0EEENS1_21CollectiveEpilogueFwdINS6_IJSA_SC_SB_EEES9_SE_SG_Li384ELb1ELb1ELb0ELb0EEENS1_36VarlenDynamicPersistentTileSchedulerILi192ELi128ELi384ELi128ELb0ELb1ELb1ELb0ELb1ELb1EEEEEEEEEvNT_6ParamsE,"a",@progbits
	.sectionflags	@""
	.align	4
.nv.constant0._ZN7cutlass13device_kernelIN5flash11enable_sm90INS1_16FlashAttnFwdSm90INS1_25CollectiveMainloopFwdSm90ILi2EN4cute5tupleIJNS5_1CILi1EEES8_S8_EEENS6_IJNS7_ILi192EEENS7_ILi128EEENS7_ILi64EEEEEELi64ENS_6half_tEfNS_4arch4Sm90ELb0ELb0ELb0ELb1ELb1ELb1ELb0ELb1ELb1ELb1ELb0ELb0EEENS1_21CollectiveEpilogueFwdINS6_IJSA_SC_SB_EEES9_SE_SG_Li384ELb1ELb1ELb0ELb0EEENS1_36VarlenDynamicPersistentTileSchedulerILi192ELi128ELi384ELi128ELb0ELb1ELb1ELb0ELb1ELb1EEEEEEEEEvNT_6ParamsE:
	.zero		3584


//--------------------- .nv.constant0._ZN7cutlass13device_kernelIN5flash11enable_sm90INS1_16FlashAttnFwdSm90INS1_25CollectiveMainloopFwdSm90ILi2EN4cute5tupleIJNS5_1CILi1EEES8_S8_EEENS6_IJNS7_ILi192EEENS7_ILi128EEENS7_ILi64EEEEEELi64ENS_6half_tEfNS_4arch4Sm90ELb0ELb1ELb0ELb0ELb1ELb0ELb0ELb1ELb1ELb1ELb0ELb0EEENS1_21CollectiveEpilogueFwdINS6_IJSA_SC_SB_EEES9_SE_SG_Li384ELb0ELb1ELb0ELb0EEENS1_30DynamicPersistentTileSchedulerILi384ELi128ELb0ELb1ELb1EEEEEEEEEvNT_6ParamsE --------------------------
	.section	.nv.constant0._ZN7cutlass13device_kernelIN5flash11enable_sm90INS1_16FlashAttnFwdSm90INS1_25CollectiveMainloopFwdSm90ILi2EN4cute5tupleIJNS5_1CILi1EEES8_S8_EEENS6_IJNS7_ILi192EEENS7_ILi128EEENS7_ILi64EEEEEELi64ENS_6half_tEfNS_4arch4Sm90ELb0ELb1ELb0ELb0ELb1ELb0ELb0ELb1ELb1ELb1ELb0ELb0EEENS1_21CollectiveEpilogueFwdINS6_IJSA_SC_SB_EEES9_SE_SG_Li384ELb0ELb1ELb0ELb0EEENS1_30DynamicPersistentTileSchedulerILi384ELi128ELb0ELb1ELb1EEEEEEEEEvNT_6ParamsE,"a",@progbits
	.sectionflags	@""
	.align	4
.nv.constant0._ZN7cutlass13device_kernelIN5flash11enable_sm90INS1_16FlashAttnFwdSm90INS1_25CollectiveMainloopFwdSm90ILi2EN4cute5tupleIJNS5_1CILi1EEES8_S8_EEENS6_IJNS7_ILi192EEENS7_ILi128EEENS7_ILi64EEEEEELi64ENS_6half_tEfNS_4arch4Sm90ELb0ELb1ELb0ELb0ELb1ELb0ELb0ELb1ELb1ELb1ELb0ELb0EEENS1_21CollectiveEpilogueFwdINS6_IJSA_SC_SB_EEES9_SE_SG_Li384ELb0ELb1ELb0ELb0EEENS1_30DynamicPersistentTileSchedulerILi384ELi128ELb0ELb1ELb1EEEEEEEEEvNT_6ParamsE:
	.zero		3584


//--------------------- .nv.constant0._ZN7cutlass13device_kernelIN5flash11enable_sm90INS1_16FlashAttnFwdSm90INS1_25CollectiveMainloopFwdSm90ILi2EN4cute5tupleIJNS5_1CILi1EEES8_S8_EEENS6_IJNS7_ILi192EEENS7_ILi128EEENS7_ILi64EEEEEELi64ENS_6half_tEfNS_4arch4Sm90ELb0ELb1ELb0ELb1ELb1ELb0ELb0ELb1ELb1ELb1ELb0ELb0EEENS1_21CollectiveEpilogueFwdINS6_IJSA_SC_SB_EEES9_SE_SG_Li384ELb1ELb1ELb0ELb0EEENS1_36VarlenDynamicPersistentTileSchedulerILi192ELi128ELi384ELi128ELb0ELb1ELb1ELb1ELb0ELb1EEEEEEEEEvNT_6ParamsE --------------------------
	.section	.nv.constant0._ZN7cutlass13device_kernelIN5flash11enable_sm90INS1_16FlashAttnFwdSm90INS1_25CollectiveMainloopFwdSm90ILi2EN4cute5tupleIJNS5_1CILi1EEES8_S8_EEENS6_IJNS7_ILi192EEENS7_ILi128EEENS7_ILi64EEEEEELi64ENS_6half_tEfNS_4arch4Sm90ELb0ELb1ELb0ELb1ELb1ELb0ELb0ELb1ELb1ELb1ELb0ELb0EEENS1_21CollectiveEpilogueFwdINS6_IJSA_SC_SB_EEES9_SE_SG_Li384ELb1ELb1ELb0ELb0EEENS1_36VarlenDynamicPersistentTileSchedulerILi192ELi128ELi384ELi128ELb0ELb1ELb1ELb1ELb0ELb1EEEEEEEEEvNT_6ParamsE,"a",@progbits
	.sectionflags	@""
	.align	4
.nv.constant0._ZN7cutlass13device_kernelIN5flash11enable_sm90INS1_16FlashAttnFwdSm90INS1_25CollectiveMainloopFwdSm90ILi2EN4cute5tupleIJNS5_1CILi1EEES8_S8_EEENS6_IJNS7_ILi192EEENS7_ILi128EEENS7_ILi64EEEEEELi64ENS_6half_tEfNS_4arch4Sm90ELb0ELb1ELb0ELb1ELb1ELb0ELb0ELb1ELb1ELb1ELb0ELb0EEENS1_21CollectiveEpilogueFwdINS6_IJSA_SC_SB_EEES9_SE_SG_Li384ELb1ELb1ELb0ELb0EEENS1_36VarlenDynamicPersistentTileSchedulerILi192ELi128ELi384ELi128ELb0ELb1ELb1ELb1ELb0ELb1EEEEEEEEEvNT_6ParamsE:
	.zero		3584


//--------------------- .nv.constant0._ZN7cutlass13device_kernelIN5flash11enable_sm90INS1_16FlashAttnFwdSm90INS1_25CollectiveMainloopFwdSm90ILi2EN4cute5tupleIJNS5_1CILi1EEES8_S8_EEENS6_IJNS7_ILi192EEENS7_ILi128EEENS7_ILi64EEEEEELi64ENS_6half_tEfNS_4arch4Sm90ELb0ELb1ELb0ELb1ELb1ELb1ELb0ELb1ELb1ELb1ELb0ELb0EEENS1_21CollectiveEpilogueFwdINS6_IJSA_SC_SB_EEES9_SE_SG_Li384ELb1ELb1ELb0ELb0EEENS1_36VarlenDynamicPersistentTileSchedulerILi192ELi128ELi384ELi128ELb0ELb1ELb1ELb1ELb0ELb1EEEEEEEEEvNT_6ParamsE --------------------------
	.section	.nv.constant0._ZN7cutlass13device_kernelIN5flash11enable_sm90INS1_16FlashAttnFwdSm90INS1_25CollectiveMainloopFwdSm90ILi2EN4cute5tupleIJNS5_1CILi1EEES8_S8_EEENS6_IJNS7_ILi192EEENS7_ILi128EEENS7_ILi64EEEEEELi64ENS_6half_tEfNS_4arch4Sm90ELb0ELb1ELb0ELb1ELb1ELb1ELb0ELb1ELb1ELb1ELb0ELb0EEENS1_21CollectiveEpilogueFwdINS6_IJSA_SC_SB_EEES9_SE_SG_Li384ELb1ELb1ELb0ELb0EEENS1_36VarlenDynamicPersistentTileSchedulerILi192ELi128ELi384ELi128ELb0ELb1ELb1ELb1ELb0ELb1EEEEEEEEEvNT_6ParamsE,"a",@progbits
	.sectionflags	@""
	.align	4
.nv.constant0._ZN7cutlass13device_kernelIN5flash11enable_sm90INS1_16FlashAttnFwdSm90INS1_25CollectiveMainloopFwdSm90ILi2EN4cute5tupleIJNS5_1CILi1EEES8_S8_EEENS6_IJNS7_ILi192EEENS7_ILi128EEENS7_ILi64EEEEEELi64ENS_6half_tEfNS_4arch4Sm90ELb0ELb1ELb0ELb1ELb1ELb1ELb0ELb1ELb1ELb1ELb0ELb0EEENS1_21CollectiveEpilogueFwdINS6_IJSA_SC_SB_EEES9_SE_SG_Li384ELb1ELb1ELb0ELb0EEENS1_36VarlenDynamicPersistentTileSchedulerILi192ELi128ELi384ELi128ELb0ELb1ELb1ELb1ELb0ELb1EEEEEEEEEvNT_6ParamsE:
	.zero		3584


//--------------------- .nv.constant0._ZN7cutlass13device_kernelIN5flash11enable_sm90INS1_16FlashAttnFwdSm90INS1_25CollectiveMainloopFwdSm90ILi2EN4cute5tupleIJNS5_1CILi1EEES8_S8_EEENS6_IJNS7_ILi192EEENS7_ILi128EEENS7_ILi64EEEEEELi64ENS_6half_tEfNS_4arch4Sm90ELb1ELb0ELb0ELb0ELb1ELb0ELb0ELb1ELb1ELb1ELb0ELb0EEENS1_21CollectiveEpilogueFwdINS6_IJSA_SC_SB_EEES9_SE_SG_Li384ELb0ELb1ELb0ELb0EEENS1_30DynamicPersistentTileSchedulerILi384ELi128ELb0ELb1ELb1EEEEEEEEEvNT_6ParamsE --------------------------
	.section	.nv.constant0._ZN7cutlass13device_kernelIN5flash11enable_sm90INS1_16FlashAttnFwdSm90INS1_25CollectiveMainloopFwdSm90ILi2EN4cute5tupleIJNS5_1CILi1EEES8_S8_EEENS6_IJNS7_ILi192EEENS7_ILi128EEENS7_ILi64EEEEEELi64ENS_6half_tEfNS_4arch4Sm90ELb1ELb0ELb0ELb0ELb1ELb0ELb0ELb1ELb1ELb1ELb0ELb0EEENS1_21CollectiveEpilogueFwdINS6_IJSA_SC_SB_EEES9_SE_SG_Li384ELb0ELb1ELb0ELb0EEENS1_30DynamicPersistentTileSchedulerILi384ELi128ELb0ELb1ELb1EEEEEEEEEvNT_6ParamsE,"a",@progbits
	.sectionflags	@""
	.align	4
.nv.constant0._ZN7cutlass13device_kernelIN5flash11enable_sm90INS1_16FlashAttnFwdSm90INS1_25CollectiveMainloopFwdSm90ILi2EN4cute5tupleIJNS5_1CILi1EEES8_S8_EEENS6_IJNS7_ILi192EEENS7_ILi128EEENS7_ILi64EEEEEELi64ENS_6half_tEfNS_4arch4Sm90ELb1ELb0ELb0ELb0ELb1ELb0ELb0ELb1ELb1ELb1ELb0ELb0EEENS1_21CollectiveEpilogueFwdINS6_IJSA_SC_SB_EEES9_SE_SG_Li384ELb0ELb1ELb0ELb0EEENS1_30DynamicPersistentTileSchedulerILi384ELi128ELb0ELb1ELb1EEEEEEEEEvNT_6ParamsE:
	.zero		3584


//--------------------- .nv.constant0._ZN7cutlass13device_kernelIN5flash11enable_sm90INS1_16FlashAttnFwdSm90INS1_25CollectiveMainloopFwdSm90ILi2EN4cute5tupleIJNS5_1CILi1EEES8_S8_EEENS6_IJNS7_ILi192EEENS7_ILi128EEENS7_ILi64EEEEEELi64ENS_6half_tEfNS_4arch4Sm90ELb1ELb0ELb0ELb1ELb1ELb0ELb0ELb1ELb1ELb1ELb0ELb0EEENS1_21CollectiveEpilogueFwdINS6_IJSA_SC_SB_EEES9_SE_SG_Li384ELb1ELb1ELb0ELb0EEENS1_36VarlenDynamicPersistentTileSchedulerILi192ELi128ELi384ELi128ELb0ELb1ELb1ELb1ELb1ELb1EEEEEEEEEvNT_6ParamsE --------------------------
	.section	.nv.constant0._ZN7cutlass13device_kernelIN5flash11enable_sm90INS1_16FlashAttnFwdSm90INS1_25CollectiveMainloopFwdSm90ILi2EN4cute5tupleIJNS5_1CILi1EEES8_S8_EEENS6_IJNS7_ILi192EEENS7_ILi128EEENS7_ILi64EEEEEELi64ENS_6half_tEfNS_4arch4Sm90ELb1ELb0ELb0ELb1ELb1ELb0ELb0ELb1ELb1ELb1ELb0ELb0EEENS1_21CollectiveEpilogueFwdINS6_IJSA_SC_SB_EEES9_SE_SG_Li384ELb1ELb1ELb0ELb0EEENS1_36VarlenDynamicPersistentTileSchedulerILi192ELi128ELi384ELi128ELb0ELb1ELb1ELb1ELb1ELb1EEEEEEEEEvNT_6ParamsE,"a",@progbits
	.sectionflags	@""
	.align	4
.nv.constant0._ZN7cutlass13device_kernelIN5flash11enable_sm90INS1_16FlashAttnFwdSm90INS1_25CollectiveMainloopFwdSm90ILi2EN4cute5tupleIJNS5_1CILi1EEES8_S8_EEENS6_IJNS7_ILi192EEENS7_ILi128EEENS7_ILi64EEEEEELi64ENS_6half_tEfNS_4arch4Sm90ELb1ELb0ELb0ELb1ELb1ELb0ELb0ELb1ELb1ELb1ELb0ELb0EEENS1_21CollectiveEpilogueFwdINS6_IJSA_SC_SB_EEES9_SE_SG_Li384ELb1ELb1ELb0ELb0EEENS1_36VarlenDynamicPersistentTileSchedulerILi192ELi128ELi384ELi128ELb0ELb1ELb1ELb1ELb1ELb1EEEEEEEEEvNT_6ParamsE:
	.zero		3584


//--------------------- .nv.constant0._ZN7cutlass13device_kernelIN5flash11enable_sm90INS1_16FlashAttnFwdSm90INS1_25CollectiveMainloopFwdSm90ILi2EN4cute5tupleIJNS5_1CILi1EEES8_S8_EEENS6_IJNS7_ILi192EEENS7_ILi128EEENS7_ILi64EEEEEELi64ENS_6half_tEfNS_4arch4Sm90ELb1ELb0ELb0ELb1ELb1ELb1ELb0ELb1ELb1ELb1ELb0ELb0EEENS1_21CollectiveEpilogueFwdINS6_IJSA_SC_SB_EEES9_SE_SG_Li384ELb1ELb1ELb0ELb0EEENS1_36VarlenDynamicPersistentTileSchedulerILi192ELi128ELi384ELi128ELb0ELb1ELb1ELb1ELb1ELb1EEEEEEEEEvNT_6ParamsE --------------------------
	.section	.nv.constant0._ZN7cutlass13device_kernelIN5flash11enable_sm90INS1_16FlashAttnFwdSm90INS1_25CollectiveMainloopFwdSm90ILi2EN4cute5tupleIJNS5_1CILi1EEES8_S8_EEENS6_IJNS7_ILi192EEENS7_ILi128EEENS7_ILi64EEEEEELi64ENS_6half_tEfNS_4arch4Sm90ELb1ELb0ELb0ELb1ELb1ELb1ELb0ELb1ELb1ELb1ELb0ELb0EEENS1_21CollectiveEpilogueFwdINS6_IJSA_SC_SB_EEES9_SE_SG_Li384ELb1ELb1ELb0ELb0EEENS1_36VarlenDynamicPersistentTileSchedulerILi192ELi128ELi384ELi128ELb0ELb1ELb1ELb1ELb1ELb1EEEEEEEEEvNT_6ParamsE,"a",@progbits
	.sectionflags	@""
	.align	4
.nv.constant0._ZN7cutlass13device_kernelIN5flash11enable_sm90INS1_16FlashAttnFwdSm90INS1_25CollectiveMainloopFwdSm90ILi2EN4cute5tupleIJNS5_1CILi1EEES8_S8_EEENS6_IJNS7_ILi192EEENS7_ILi128EEENS7_ILi64EEEEEELi64ENS_6half_tEfNS_4arch4Sm90ELb1ELb0ELb0ELb1ELb1ELb1ELb0ELb1ELb1ELb1ELb0ELb0EEENS1_21CollectiveEpilogueFwdINS6_IJSA_SC_SB_EEES9_SE_SG_Li384ELb1ELb1ELb0ELb0EEENS1_36VarlenDynamicPersistentTileSchedulerILi192ELi128ELi384ELi128ELb0ELb1ELb1ELb1ELb1ELb1EEEEEEEEEvNT_6ParamsE:
	.zero		3584


//--------------------- SYMBOLS --------------------------

	.type		.nv.reservedSmem.offset0,@object
	.size		.nv.reservedSmem.offset0,0x4
